def matmul_kernel(
    a_ptr,
    b_ptr,
    c_ptr,
    M,
    N,
    K,
    stride_am,
    stride_ak,
    stride_bk,
    stride_bn,
    stride_cm,
    stride_cn,
    BLOCK_M: tl.constexpr,
    BLOCK_N: tl.constexpr,
    BLOCK_K: tl.constexpr,
    GROUP_M: tl.constexpr,
):
    pid = tl.program_id(axis=0)
    num_pid_m = tl.cdiv(M, BLOCK_M)
    num_pid_n = tl.cdiv(N, BLOCK_N)
    num_pid_in_group = GROUP_M * num_pid_n
    group_id = pid // num_pid_in_group
    first_pid_m = group_id * GROUP_M
    group_size_m = min(num_pid_m - first_pid_m, GROUP_M)
    pid_m = first_pid_m + ((pid % num_pid_in_group) % group_size_m)
    pid_n = (pid % num_pid_in_group) // group_size_m

    offs_am = (pid_m * BLOCK_M + tl.arange(0, BLOCK_M)) % M
    offs_bn = (pid_n * BLOCK_N + tl.arange(0, BLOCK_N)) % N
    offs_k = tl.arange(0, BLOCK_K)
    a_ptrs = a_ptr + offs_am[:, None] * stride_am + offs_k[None, :] * stride_ak
    b_ptrs = b_ptr + offs_k[:, None] * stride_bk + offs_bn[None, :] * stride_bn

    acc = tl.zeros((BLOCK_M, BLOCK_N), dtype=tl.float32)
    for kk in range(0, tl.cdiv(K, BLOCK_K)):
        a = tl.load(a_ptrs, mask=offs_k[None, :] < K - kk * BLOCK_K, other=0.0)
        b = tl.load(b_ptrs, mask=offs_k[:, None] < K - kk * BLOCK_K, other=0.0)
        acc = tl.dot(a, b, acc)
        a_ptrs += BLOCK_K * stride_ak
        b_ptrs += BLOCK_K * stride_bk

    c = acc.to(c_ptr.dtype.element_ty)
    offs_cm = pid_m * BLOCK_M + tl.arange(0, BLOCK_M)
    offs_cn = pid_n * BLOCK_N + tl.arange(0, BLOCK_N)
    c_ptrs = c_ptr + offs_cm[:, None] * stride_cm + offs_cn[None, :] * stride_cn
    mask = (offs_cm[:, None] < M) & (offs_cn[None, :] < N)
    tl.store(c_ptrs, c, mask=mask)

# config = {"BLOCK_K": 32, "BLOCK_M": 512, "BLOCK_N": 128, "GROUP_M": 8, "arch": "sm_90", "dtype": "fp8e5m2", "num_ctas": 1, "num_stages": 7, "num_warps": 4}
# arch = sm_90


// ===== COMPILED SASS (sm_90a) =====

	.target	sm_90a

	.elftype	@"ET_EXEC"


//--------------------- .note.nv.tkinfo           --------------------------
	.section	.note.nv.tkinfo,"",@"SHT_NOTE"
	.sectionflags	@"SHF_NOTE_NV_TKINFO"
	.tkinfo
        /*0018*/ 	.word	0x00000002
        /*0030*/ 	.string	""
        /*0030*/ 	.string	"ptxas"
        /*0030*/ 	.string	"Cuda compilation tools, release 13.0, V13.0.88"
        /*0030*/ 	.string	"Build cuda_13.0.r13.0/compiler.36424714_0"
        /*0030*/ 	.string	"-v  -suppress-debug-info  -lineinfo  -arch sm_90a "



//--------------------- .note.nv.cuinfo           --------------------------
	.section	.note.nv.cuinfo,"",@"SHT_NOTE"
	.sectionflags	@"SHF_NOTE_NV_CUINFO"
        /*0018*/ 	.short	0x0002
        /*001a*/ 	.short	0x005a
        /*001c*/ 	.short	0x0082
	.zero		2


//--------------------- .nv.info                  --------------------------
	.section	.nv.info,"",@"SHT_CUDA_INFO"
	.align	4


	//----- nvinfo : EIATTR_REGCOUNT
	.align		4
        /*0000*/ 	.byte	0x04, 0x2f
        /*0002*/ 	.short	(.L_1 - .L_0)
	.align		4
.L_0:
        /*0004*/ 	.word	index@(matmul_kernel)
        /*0008*/ 	.word	0x000000ff


	//----- nvinfo : EIATTR_FRAME_SIZE
	.align		4
.L_1:
        /*000c*/ 	.byte	0x04, 0x11
        /*000e*/ 	.short	(.L_3 - .L_2)
	.align		4
.L_2:
        /*0010*/ 	.word	index@(matmul_kernel)
        /*0014*/ 	.word	0x00001648


	//----- nvinfo : EIATTR_MIN_STACK_SIZE
	.align		4
.L_3:
        /*0018*/ 	.byte	0x04, 0x12
        /*001a*/ 	.short	(.L_5 - .L_4)
	.align		4
.L_4:
        /*001c*/ 	.word	index@(matmul_kernel)
        /*0020*/ 	.word	0x00001648
.L_5:


//--------------------- .nv.compat                --------------------------
	.section	.nv.compat,"",@"SHT_CUDA_COMPAT_INFO"
	.align	4
        /*0000*/ 	.byte	0x02, 0x09, 0x01, 0x00, 0x02, 0x02, 0x04, 0x00, 0x02, 0x05, 0x05, 0x00, 0x03, 0x07, 0x01, 0x01
        /*0010*/ 	.byte	0x02, 0x03, 0x00, 0x00, 0x02, 0x06, 0x01, 0x00, 0x04, 0x0b, 0x08, 0x00, 0x00, 0x00, 0x00, 0x00
        /*0020*/ 	.byte	0x00, 0x00, 0x00, 0x00


//--------------------- .nv.info.matmul_kernel    --------------------------
	.section	.nv.info.matmul_kernel,"",@"SHT_CUDA_INFO"
	.sectionflags	@""
	.align	4


	//----- nvinfo : EIATTR_CUDA_API_VERSION
	.align		4
        /*0000*/ 	.byte	0x04, 0x37
        /*0002*/ 	.short	(.L_7 - .L_6)
.L_6:
        /*0004*/ 	.word	0x00000082


	//----- nvinfo : EIATTR_KPARAM_INFO
	.align		4
.L_7:
        /*0008*/ 	.byte	0x04, 0x17
        /*000a*/ 	.short	(.L_9 - .L_8)
.L_8:
        /*000c*/ 	.word	0x00000000
        /*0010*/ 	.short	0x000d
        /*0012*/ 	.short	0x0048
        /*0014*/ 	.byte	0x00, 0xf4, 0x21, 0x00


	//----- nvinfo : EIATTR_KPARAM_INFO
	.align		4
.L_9:
        /*0018*/ 	.byte	0x04, 0x17
        /*001a*/ 	.short	(.L_11 - .L_10)
.L_10:
        /*001c*/ 	.word	0x00000000
        /*0020*/ 	.short	0x000c
        /*0022*/ 	.short	0x0040
        /*0024*/ 	.byte	0x00, 0xf4, 0x21, 0x00


	//----- nvinfo : EIATTR_KPARAM_INFO
	.align		4
.L_11:
        /*0028*/ 	.byte	0x04, 0x17
        /*002a*/ 	.short	(.L_13 - .L_12)
.L_12:
        /*002c*/ 	.word	0x00000000
        /*0030*/ 	.short	0x000b
        /*0032*/ 	.short	0x0038
        /*0034*/ 	.byte	0x00, 0xf0, 0x11, 0x00


	//----- nvinfo : EIATTR_KPARAM_INFO
	.align		4
.L_13:
        /*0038*/ 	.byte	0x04, 0x17
        /*003a*/ 	.short	(.L_15 - .L_14)
.L_14:
        /*003c*/ 	.word	0x00000000
        /*0040*/ 	.short	0x000a
        /*0042*/ 	.short	0x0034
        /*0044*/ 	.byte	0x00, 0xf0, 0x11, 0x00


	//----- nvinfo : EIATTR_KPARAM_INFO
	.align		4
.L_15:
        /*0048*/ 	.byte	0x04, 0x17
        /*004a*/ 	.short	(.L_17 - .L_16)
.L_16:
        /*004c*/ 	.word	0x00000000
        /*0050*/ 	.short	0x0009
        /*0052*/ 	.short	0x0030
        /*0054*/ 	.byte	0x00, 0xf0, 0x11, 0x00


	//----- nvinfo : EIATTR_KPARAM_INFO
	.align		4
.L_17:
        /*0058*/ 	.byte	0x04, 0x17
        /*005a*/ 	.short	(.L_19 - .L_18)
.L_18:
        /*005c*/ 	.word	0x00000000
        /*0060*/ 	.short	0x0008
        /*0062*/ 	.short	0x002c
        /*0064*/ 	.byte	0x00, 0xf0, 0x11, 0x00


	//----- nvinfo : EIATTR_KPARAM_INFO
	.align		4
.L_19:
        /*0068*/ 	.byte	0x04, 0x17
        /*006a*/ 	.short	(.L_21 - .L_20)
.L_20:
        /*006c*/ 	.word	0x00000000
        /*0070*/ 	.short	0x0007
        /*0072*/ 	.short	0x0028
        /*0074*/ 	.byte	0x00, 0xf0, 0x11, 0x00


	//----- nvinfo : EIATTR_KPARAM_INFO
	.align		4
.L_21:
        /*0078*/ 	.byte	0x04, 0x17
        /*007a*/ 	.short	(.L_23 - .L_22)
.L_22:
        /*007c*/ 	.word	0x00000000
        /*0080*/ 	.short	0x0006
        /*0082*/ 	.short	0x0024
        /*0084*/ 	.byte	0x00, 0xf0, 0x11, 0x00


	//----- nvinfo : EIATTR_KPARAM_INFO
	.align		4
.L_23:
        /*0088*/ 	.byte	0x04, 0x17
        /*008a*/ 	.short	(.L_25 - .L_24)
.L_24:
        /*008c*/ 	.word	0x00000000
        /*0090*/ 	.short	0x0005
        /*0092*/ 	.short	0x0020
        /*0094*/ 	.byte	0x00, 0xf0, 0x11, 0x00


	//----- nvinfo : EIATTR_KPARAM_INFO
	.align		4
.L_25:
        /*0098*/ 	.byte	0x04, 0x17
        /*009a*/ 	.short	(.L_27 - .L_26)
.L_26:
        /*009c*/ 	.word	0x00000000
        /*00a0*/ 	.short	0x0004
        /*00a2*/ 	.short	0x001c
        /*00a4*/ 	.byte	0x00, 0xf0, 0x11, 0x00


	//----- nvinfo : EIATTR_KPARAM_INFO
	.align		4
.L_27:
        /*00a8*/ 	.byte	0x04, 0x17
        /*00aa*/ 	.short	(.L_29 - .L_28)
.L_28:
        /*00ac*/ 	.word	0x00000000
        /*00b0*/ 	.short	0x0003
        /*00b2*/ 	.short	0x0018
        /*00b4*/ 	.byte	0x00, 0xf0, 0x11, 0x00


	//----- nvinfo : EIATTR_KPARAM_INFO
	.align		4
.L_29:
        /*00b8*/ 	.byte	0x04, 0x17
        /*00ba*/ 	.short	(.L_31 - .L_30)
.L_30:
        /*00bc*/ 	.word	0x00000000
        /*00c0*/ 	.short	0x0002
        /*00c2*/ 	.short	0x0010
        /*00c4*/ 	.byte	0x00, 0xf4, 0x21, 0x00


	//----- nvinfo : EIATTR_KPARAM_INFO
	.align		4
.L_31:
        /*00c8*/ 	.byte	0x04, 0x17
        /*00ca*/ 	.short	(.L_33 - .L_32)
.L_32:
        /*00cc*/ 	.word	0x00000000
        /*00d0*/ 	.short	0x0001
        /*00d2*/ 	.short	0x0008
        /*00d4*/ 	.byte	0x00, 0xf4, 0x21, 0x00


	//----- nvinfo : EIATTR_KPARAM_INFO
	.align		4
.L_33:
        /*00d8*/ 	.byte	0x04, 0x17
        /*00da*/ 	.short	(.L_35 - .L_34)
.L_34:
        /*00dc*/ 	.word	0x00000000
        /*00e0*/ 	.short	0x0000
        /*00e2*/ 	.short	0x0000
        /*00e4*/ 	.byte	0x00, 0xf4, 0x21, 0x00


	//----- nvinfo : EIATTR_SPARSE_MMA_MASK
	.align		4
.L_35:
        /*00e8*/ 	.byte	0x03, 0x50
        /*00ea*/ 	.short	0x0000


	//----- nvinfo : EIATTR_MAXREG_COUNT
	.align		4
        /*00ec*/ 	.byte	0x03, 0x1b
        /*00ee*/ 	.short	0x00ff


	//----- nvinfo : EIATTR_NUM_BARRIERS
	.align		4
        /*00f0*/ 	.byte	0x02, 0x4c
        /*00f2*/ 	.byte	0x01
	.zero		1


	//----- nvinfo : EIATTR_ANNOTATIONS
	.align		4
        /*00f4*/ 	.byte	0x04, 0x55
        /*00f6*/ 	.short	(.L_37 - .L_36)


	//   ....[0]....
.L_36:
        /*00f8*/ 	.word	0x00000001
        /*00fc*/ 	.byte	0x70, 0x00, 0x00, 0x00, 0x01, 0x00, 0x00, 0x00, 0xb0, 0x00, 0x00, 0x00, 0x01, 0x00, 0x00, 0x00
        /* <DEDUP_REMOVED lines=1923> */
        /*793c*/ 	.byte	0x30, 0x8e, 0x03, 0x00, 0x01, 0x00, 0x00, 0x00, 0xc0, 0x8f, 0x03, 0x00


	//----- nvinfo : EIATTR_MERCURY_ISA_VERSION
	.align		4
.L_37:
        /*7948*/ 	.byte	0x03, 0x5f
        /*794a*/ 	.short	0x0101


	//----- nvinfo : EIATTR_EXIT_INSTR_OFFSETS
	.align		4
        /*794c*/ 	.byte	0x04, 0x1c
        /*794e*/ 	.short	(.L_39 - .L_38)


	//   ....[0]....
.L_38:
        /*7950*/ 	.word	0x000393e0


	//   ....[1]....
        /*7954*/ 	.word	0x00039400


	//----- nvinfo : EIATTR_REQNTID
	.align		4
.L_39:
        /*7958*/ 	.byte	0x04, 0x10
        /*795a*/ 	.short	(.L_41 - .L_40)
.L_40:
        /*795c*/ 	.word	0x00000080
        /*7960*/ 	.word	0x00000001
        /*7964*/ 	.word	0x00000001


	//----- nvinfo : EIATTR_CBANK_PARAM_SIZE
	.align		4
.L_41:
        /*7968*/ 	.byte	0x03, 0x19
        /*796a*/ 	.short	0x0050


	//----- nvinfo : EIATTR_PARAM_CBANK
	.align		4
        /*796c*/ 	.byte	0x04, 0x0a
        /*796e*/ 	.short	(.L_43 - .L_42)
	.align		4
.L_42:
        /*7970*/ 	.word	index@(.nv.constant0.matmul_kernel)
        /*7974*/ 	.short	0x0210
        /*7976*/ 	.short	0x0050


	//----- nvinfo : EIATTR_SW_WAR
	.align		4
.L_43:
        /*7978*/ 	.byte	0x04, 0x36
        /*797a*/ 	.short	(.L_45 - .L_44)
.L_44:
        /*797c*/ 	.word	0x00000008
.L_45:


//--------------------- .nv.callgraph             --------------------------
	.section	.nv.callgraph,"",@"SHT_CUDA_CALLGRAPH"
	.align	4
	.sectionentsize	8
	.align		4
        /*0000*/ 	.word	0x00000000
	.align		4
        /*0004*/ 	.word	0xffffffff
	.align		4
        /*0008*/ 	.word	0x00000000
	.align		4
        /*000c*/ 	.word	0xfffffffe
	.align		4
        /*0010*/ 	.word	0x00000000
	.align		4
        /*0014*/ 	.word	0xfffffffd
	.align		4
        /*0018*/ 	.word	0x00000000
	.align		4
        /*001c*/ 	.word	0xfffffffc


//--------------------- .text.matmul_kernel       --------------------------
	.section	.text.matmul_kernel,"ax",@progbits
	.align	128
        .global         matmul_kernel
        .type           matmul_kernel,@function
        .size           matmul_kernel,(.L_x_3 - matmul_kernel)
        .other          matmul_kernel,@"STO_CUDA_ENTRY STV_DEFAULT"
matmul_kernel:
.text.matmul_kernel:
[----:B------:R-:W0:Y:S02]  /*0000*/  LDC R1, c[0x0][0x28] ;  /* 0x00000a00ff017b82 */ /* 0x000e240000000800 */
[----:B0-----:R-:W-:-:S06]  /*0010*/  VIADD R1, R1, 0xffffe9b8 ;  /* 0xffffe9b801017836 */ /* 0x001fcc0000000000 */
[----:B------:R-:W0:Y:S01]  /*0020*/  LDC.64 R2, c[0x0][0x228] ;  /* 0x00008a00ff027b82 */ /* 0x000e220000000a00 */
[----:B------:R-:W1:Y:S01]  /*0030*/  S2R R7, SR_CTAID.X ;  /* 0x0000000000077919 */ /* 0x000e620000002500 */
[----:B------:R-:W-:Y:S01]  /*0040*/  UMOV UR8, 0x400 ;  /* 0x0000040000087882 */ /* 0x000fe20000000000 */
[----:B------:R-:W-:Y:S01]  /*0050*/  ULDC.64 UR32, c[0x0][0x208] ;  /* 0x0000820000207ab9 */ /* 0x000fe20000000a00 */
[----:B------:R-:W-:Y:S01]  /*0060*/  CS2R R152, SRZ ;  /* 0x0000000000987805 */ /* 0x000fe2000001ff00 */
[----:B------:R2:W-:Y:S01]  /*0070*/  STL [R1+0x400], RZ ;  /* 0x000400ff01007387 */ /* 0x0005e20000100800 */
[----:B------:R-:W-:Y:S02]  /*0080*/  CS2R R154, SRZ ;  /* 0x00000000009a7805 */ /* 0x000fe4000001ff00 */
[----:B------:R-:W-:Y:S01]  /*0090*/  CS2R R156, SRZ ;  /* 0x00000000009c7805 */ /* 0x000fe2000001ff00 */
[----:B------:R-:W3:Y:S01]  /*00a0*/  S2UR UR4, SR_CgaCtaId ;  /* 0x00000000000479c3 */ /* 0x000ee20000008800 */
[----:B------:R2:W-:Y:S01]  /*00b0*/  STL [R1+0x404], RZ ;  /* 0x000404ff01007387 */ /* 0x0005e20000100800 */
[----:B------:R-:W-:-:S02]  /*00c0*/  CS2R R158, SRZ ;  /* 0x00000000009e7805 */ /* 0x000fc4000001ff00 */
[----:B------:R-:W-:Y:S02]  /*00d0*/  CS2R R160, SRZ ;  /* 0x0000000000a07805 */ /* 0x000fe4000001ff00 */
[----:B------:R-:W-:Y:S01]  /*00e0*/  CS2R R162, SRZ ;  /* 0x0000000000a27805 */ /* 0x000fe2000001ff00 */
[----:B------:R2:W-:Y:S01]  /*00f0*/  STL [R1+0x408], RZ ;  /* 0x000408ff01007387 */ /* 0x0005e20000100800 */
[----:B------:R-:W-:Y:S02]  /*0100*/  CS2R R164, SRZ ;  /* 0x0000000000a47805 */ /* 0x000fe4000001ff00 */
[----:B------:R-:W-:Y:S02]  /*0110*/  CS2R R166, SRZ ;  /* 0x0000000000a67805 */ /* 0x000fe4000001ff00 */
[----:B------:R-:W-:Y:S01]  /*0120*/  CS2R R168, SRZ ;  /* 0x0000000000a87805 */ /* 0x000fe2000001ff00 */
[----:B------:R2:W-:Y:S01]  /*0130*/  STL [R1+0x40c], RZ ;  /* 0x00040cff01007387 */ /* 0x0005e20000100800 */
[----:B------:R-:W-:-:S02]  /*0140*/  CS2R R170, SRZ ;  /* 0x0000000000aa7805 */ /* 0x000fc4000001ff00 */
[----:B------:R-:W-:Y:S02]  /*0150*/  CS2R R172, SRZ ;  /* 0x0000000000ac7805 */ /* 0x000fe4000001ff00 */
[----:B------:R-:W-:Y:S01]  /*0160*/  CS2R R174, SRZ ;  /* 0x0000000000ae7805 */ /* 0x000fe2000001ff00 */
[----:B------:R2:W-:Y:S01]  /*0170*/  STL [R1+0x410], RZ ;  /* 0x000410ff01007387 */ /* 0x0005e20000100800 */
[----:B------:R-:W-:Y:S02]  /*0180*/  CS2R R176, SRZ ;  /* 0x0000000000b07805 */ /* 0x000fe4000001ff00 */
[----:B------:R-:W-:Y:S01]  /*0190*/  CS2R R178, SRZ ;  /* 0x0000000000b27805 */ /* 0x000fe2000001ff00 */
[----:B0-----:R-:W-:Y:S01]  /*01a0*/  VIADD R0, R3, 0x7f ;  /* 0x0000007f03007836 */ /* 0x001fe20000000000 */
[----:B------:R2:W-:Y:S01]  /*01b0*/  STL [R1+0x414], RZ ;  /* 0x000414ff01007387 */ /* 0x0005e20000100800 */
[----:B------:R-:W-:Y:S02]  /*01c0*/  CS2R R180, SRZ ;  /* 0x0000000000b47805 */ /* 0x000fe4000001ff00 */
[----:B------:R-:W-:-:S02]  /*01d0*/  CS2R R182, SRZ ;  /* 0x0000000000b67805 */ /* 0x000fc4000001ff00 */
[----:B------:R-:W-:Y:S01]  /*01e0*/  CS2R R184, SRZ ;  /* 0x0000000000b87805 */ /* 0x000fe2000001ff00 */
[----:B------:R2:W-:Y:S01]  /*01f0*/  STL [R1+0x418], RZ ;  /* 0x000418ff01007387 */ /* 0x0005e20000100800 */
[----:B------:R-:W-:Y:S02]  /*0200*/  SHF.R.S32.HI R5, RZ, 0x1f, R0 ;  /* 0x0000001fff057819 */ /* 0x000fe40000011400 */
[----:B------:R-:W-:Y:S01]  /*0210*/  CS2R R186, SRZ ;  /* 0x0000000000ba7805 */ /* 0x000fe2000001ff00 */
[----:B---3--:R-:W-:Y:S01]  /*0220*/  ULEA UR8, UR4, UR8, 0x18 ;  /* 0x0000000804087291 */ /* 0x008fe2000f8ec03f */
[----:B------:R2:W-:Y:S01]  /*0230*/  STL [R1+0x41c], RZ ;  /* 0x00041cff01007387 */ /* 0x0005e20000100800 */
[----:B------:R-:W-:Y:S02]  /*0240*/  LEA.HI R5, R5, R0, RZ, 0x7 ;  /* 0x0000000005057211 */ /* 0x000fe400078f38ff */
[----:B------:R-:W-:Y:S02]  /*0250*/  CS2R R188, SRZ ;  /* 0x0000000000bc7805 */ /* 0x000fe4000001ff00 */
[----:B-1----:R-:W-:Y:S01]  /*0260*/  IABS R10, R7 ;  /* 0x00000007000a7213 */ /* 0x002fe20000000000 */
[----:B------:R2:W-:Y:S01]  /*0270*/  STL [R1+0x420], RZ ;  /* 0x000420ff01007387 */ /* 0x0005e20000100800 */
[----:B------:R-:W-:-:S02]  /*0280*/  SHF.R.S32.HI R5, RZ, 0x7, R5 ;  /* 0x00000007ff057819 */ /* 0x000fc40000011405 */
[----:B------:R-:W-:Y:S02]  /*0290*/  CS2R R190, SRZ ;  /* 0x0000000000be7805 */ /* 0x000fe4000001ff00 */
[----:B------:R-:W-:Y:S01]  /*02a0*/  CS2R R192, SRZ ;  /* 0x0000000000c07805 */ /* 0x000fe2000001ff00 */
[----:B------:R2:W-:Y:S01]  /*02b0*/  STL [R1+0x424], RZ ;  /* 0x000424ff01007387 */ /* 0x0005e20000100800 */
[----:B------:R-:W-:Y:S01]  /*02c0*/  CS2R R194, SRZ ;  /* 0x0000000000c27805 */ /* 0x000fe2000001ff00 */
[----:B------:R-:W-:Y:S01]  /*02d0*/  IMAD.SHL.U32 R6, R5, 0x8, RZ ;  /* 0x0000000805067824 */ /* 0x000fe200078e00ff */
[----:B------:R-:W-:Y:S01]  /*02e0*/  CS2R R196, SRZ ;  /* 0x0000000000c47805 */ /* 0x000fe2000001ff00 */
[----:B------:R2:W-:Y:S01]  /*02f0*/  STL [R1+0x428], RZ ;  /* 0x000428ff01007387 */ /* 0x0005e20000100800 */
[----:B------:R-:W-:Y:S02]  /*0300*/  CS2R R198, SRZ ;  /* 0x0000000000c67805 */ /* 0x000fe4000001ff00 */
[----:B------:R-:W-:-:S02]  /*0310*/  CS2R R200, SRZ ;  /* 0x0000000000c87805 */ /* 0x000fc4000001ff00 */
[-C--:B------:R-:W-:Y:S01]  /*0320*/  IABS R9, R6.reuse ;  /* 0x0000000600097213 */ /* 0x080fe20000000000 */
[----:B------:R2:W-:Y:S01]  /*0330*/  STL [R1+0x42c], RZ ;  /* 0x00042cff01007387 */ /* 0x0005e20000100800 */
[----:B------:R-:W-:Y:S02]  /*0340*/  IABS R12, R6 ;  /* 0x00000006000c7213 */ /* 0x000fe40000000000 */
[----:B------:R-:W-:Y:S01]  /*0350*/  CS2R R202, SRZ ;  /* 0x0000000000ca7805 */ /* 0x000fe2000001ff00 */
[----:B------:R-:W0:Y:S01]  /*0360*/  I2F.RP R0, R9 ;  /* 0x0000000900007306 */ /* 0x000e220000209400 */
        /* <DEDUP_REMOVED lines=13> */
[----:B------:R-:W-:Y:S01]  /*0440*/  CS2R R94, SRZ ;  /* 0x00000000005e7805 */ /* 0x000fe2000001ff00 */
[----:B0-----:R-:W0:Y:S01]  /*0450*/  MUFU.RCP R0, R0 ;  /* 0x0000000000007308 */ /* 0x001e220000001000 */
        /* <DEDUP_REMOVED lines=18> */
[----:B------:R-:W-:Y:S01]  /*0580*/  IMAD.MOV R0, RZ, RZ, -R12 ;  /* 0x000000ffff007224 */ /* 0x000fe200078e0a0c */
[----:B------:R-:W-:Y:S01]  /*0590*/  CS2R R120, SRZ ;  /* 0x0000000000787805 */ /* 0x000fe2000001ff00 */
[----:B------:R0:W1:Y:S01]  /*05a0*/  F2I.FTZ.U32.TRUNC.NTZ R5, R4 ;  /* 0x0000000400057305 */ /* 0x000062000021f000 */
        /* <DEDUP_REMOVED lines=9> */
[----:B0-----:R-:W-:Y:S01]  /*0640*/  IMAD.MOV.U32 R4, RZ, RZ, RZ ;  /* 0x000000ffff047224 */ /* 0x001fe200078e00ff */
[----:B------:R-:W-:-:S02]  /*0650*/  CS2R R134, SRZ ;  /* 0x0000000000867805 */ /* 0x000fc4000001ff00 */
[----:B------:R-:W-:Y:S01]  /*0660*/  CS2R R136, SRZ ;  /* 0x0000000000887805 */ /* 0x000fe2000001ff00 */
[----:B------:R2:W-:Y:S01]  /*0670*/  STL [R1+0x460], RZ ;  /* 0x000460ff01007387 */ /* 0x0005e20000100800 */
[----:B------:R-:W-:Y:S01]  /*0680*/  CS2R R138, SRZ ;  /* 0x00000000008a7805 */ /* 0x000fe2000001ff00 */
[--C-:B-1----:R-:W-:Y:S01]  /*0690*/  IMAD.MOV R8, RZ, RZ, -R5.reuse ;  /* 0x000000ffff087224 */ /* 0x102fe200078e0a05 */
[----:B------:R-:W-:Y:S01]  /*06a0*/  CS2R R140, SRZ ;  /* 0x00000000008c7805 */ /* 0x000fe2000001ff00 */
[----:B------:R2:W-:Y:S01]  /*06b0*/  STL [R1+0x464], RZ ;  /* 0x000464ff01007387 */ /* 0x0005e20000100800 */
[----:B------:R-:W-:Y:S01]  /*06c0*/  CS2R R142, SRZ ;  /* 0x00000000008e7805 */ /* 0x000fe2000001ff00 */
[----:B------:R-:W-:Y:S01]  /*06d0*/  IMAD R11, R8, R9, RZ ;  /* 0x00000009080b7224 */ /* 0x000fe200078e02ff */
[----:B------:R-:W-:Y:S01]  /*06e0*/  CS2R R144, SRZ ;  /* 0x0000000000907805 */ /* 0x000fe2000001ff00 */
[----:B------:R2:W-:Y:S01]  /*06f0*/  STL [R1+0x468], RZ ;  /* 0x000468ff01007387 */ /* 0x0005e20000100800 */
[----:B------:R-:W-:Y:S01]  /*0700*/  IMAD.MOV.U32 R8, RZ, RZ, R10 ;  /* 0x000000ffff087224 */ /* 0x000fe200078e000a */
[----:B------:R-:W-:Y:S01]  /*0710*/  CS2R R146, SRZ ;  /* 0x0000000000927805 */ /* 0x000fe2000001ff00 */
[----:B------:R-:W-:Y:S01]  /*0720*/  IMAD.HI.U32 R5, R5, R11, R4 ;  /* 0x0000000b05057227 */ /* 0x000fe200078e0004 */
[----:B------:R2:W-:Y:S01]  /*0730*/  STL [R1+0x46c], RZ ;  /* 0x00046cff01007387 */ /* 0x0005e20000100800 */
[----:B------:R-:W-:-:S02]  /*0740*/  CS2R R148, SRZ ;  /* 0x0000000000947805 */ /* 0x000fc4000001ff00 */
[----:B------:R-:W-:Y:S02]  /*0750*/  CS2R R150, SRZ ;  /* 0x0000000000967805 */ /* 0x000fe4000001ff00 */
[----:B------:R-:W-:Y:S01]  /*0760*/  CS2R R24, SRZ ;  /* 0x0000000000187805 */ /* 0x000fe2000001ff00 */
[----:B------:R2:W-:Y:S01]  /*0770*/  STL [R1+0x470], RZ ;  /* 0x000470ff01007387 */ /* 0x0005e20000100800 */
[----:B------:R-:W-:Y:S01]  /*0780*/  IMAD.HI.U32 R5, R5, R8, RZ ;  /* 0x0000000805057227 */ /* 0x000fe200078e00ff */
[----:B------:R-:W-:Y:S02]  /*0790*/  CS2R R26, SRZ ;  /* 0x00000000001a7805 */ /* 0x000fe4000001ff00 */
[----:B------:R-:W-:Y:S01]  /*07a0*/  CS2R R28, SRZ ;  /* 0x00000000001c7805 */ /* 0x000fe2000001ff00 */
[----:B------:R2:W-:Y:S01]  /*07b0*/  STL [R1+0x474], RZ ;  /* 0x000474ff01007387 */ /* 0x0005e20000100800 */
[----:B------:R-:W-:Y:S01]  /*07c0*/  IMAD R0, R5, R0, R8 ;  /* 0x0000000005007224 */ /* 0x000fe200078e0208 */
[----:B------:R-:W-:-:S02]  /*07d0*/  CS2R R30, SRZ ;  /* 0x00000000001e7805 */ /* 0x000fc4000001ff00 */
[----:B------:R-:W-:Y:S01]  /*07e0*/  CS2R R32, SRZ ;  /* 0x0000000000207805 */ /* 0x000fe2000001ff00 */
[----:B------:R2:W-:Y:S01]  /*07f0*/  STL [R1+0x478], RZ ;  /* 0x000478ff01007387 */ /* 0x0005e20000100800 */
[----:B------:R-:W-:Y:S02]  /*0800*/  CS2R R34, SRZ ;  /* 0x0000000000227805 */ /* 0x000fe4000001ff00 */
[----:B------:R-:W-:Y:S02]  /*0810*/  ISETP.GT.U32.AND P1, PT, R9, R0, PT ;  /* 0x000000000900720c */ /* 0x000fe40003f24070 */
[----:B------:R-:W-:Y:S01]  /*0820*/  CS2R R36, SRZ ;  /* 0x0000000000247805 */ /* 0x000fe2000001ff00 */
[----:B------:R2:W-:Y:S01]  /*0830*/  STL [R1+0x47c], RZ ;  /* 0x00047cff01007387 */ /* 0x0005e20000100800 */
[----:B------:R-:W-:Y:S02]  /*0840*/  CS2R R38, SRZ ;  /* 0x0000000000267805 */ /* 0x000fe4000001ff00 */
[----:B------:R-:W-:-:S02]  /*0850*/  CS2R R40, SRZ ;  /* 0x0000000000287805 */ /* 0x000fc4000001ff00 */
[----:B------:R-:W-:Y:S01]  /*0860*/  CS2R R42, SRZ ;  /* 0x00000000002a7805 */ /* 0x000fe2000001ff00 */
[----:B------:R2:W-:Y:S01]  /*0870*/  STL [R1+0x480], RZ ;  /* 0x000480ff01007387 */ /* 0x0005e20000100800 */
[----:B------:R-:W-:Y:S02]  /*0880*/  CS2R R44, SRZ ;  /* 0x00000000002c7805 */ /* 0x000fe4000001ff00 */
[----:B------:R-:W-:Y:S02]  /*0890*/  CS2R R46, SRZ ;  /* 0x00000000002e7805 */ /* 0x000fe4000001ff00 */
[----:B------:R-:W-:Y:S01]  /*08a0*/  CS2R R48, SRZ ;  /* 0x0000000000307805 */ /* 0x000fe2000001ff00 */
[----:B------:R2:W-:Y:S01]  /*08b0*/  STL [R1+0x484], RZ ;  /* 0x000484ff01007387 */ /* 0x0005e20000100800 */
[----:B------:R-:W-:Y:S02]  /*08c0*/  CS2R R50, SRZ ;  /* 0x0000000000327805 */ /* 0x000fe4000001ff00 */
[----:B------:R-:W-:Y:S01]  /*08d0*/  CS2R R52, SRZ ;  /* 0x0000000000347805 */ /* 0x000fe2000001ff00 */
[----:B------:R-:W-:Y:S01]  /*08e0*/  @!P1 IMAD.IADD R0, R0, 0x1, -R9 ;  /* 0x0000000100009824 */ /* 0x000fe200078e0a09 */
[----:B------:R2:W-:Y:S01]  /*08f0*/  STL [R1+0x488], RZ ;  /* 0x000488ff01007387 */ /* 0x0005e20000100800 */
[----:B------:R-:W-:Y:S01]  /*0900*/  @!P1 VIADD R5, R5, 0x1 ;  /* 0x0000000105059836 */ /* 0x000fe20000000000 */
[----:B------:R-:W-:-:S02]  /*0910*/  ISETP.NE.AND P1, PT, R6, RZ, PT ;  /* 0x000000ff0600720c */ /* 0x000fc40003f25270 */
[----:B------:R-:W-:Y:S01]  /*0920*/  CS2R R54, SRZ ;  /* 0x0000000000367805 */ /* 0x000fe2000001ff00 */
[----:B------:R2:W-:Y:S01]  /*0930*/  STL [R1+0x48c], RZ ;  /* 0x00048cff01007387 */ /* 0x0005e20000100800 */
[----:B------:R-:W-:Y:S02]  /*0940*/  ISETP.GE.U32.AND P0, PT, R0, R9, PT ;  /* 0x000000090000720c */ /* 0x000fe40003f06070 */
[----:B------:R-:W-:Y:S02]  /*0950*/  CS2R R56, SRZ ;  /* 0x0000000000387805 */ /* 0x000fe4000001ff00 */
[----:B------:R-:W-:Y:S01]  /*0960*/  LOP3.LUT R0, R7, R6, RZ, 0x3c, !PT ;  /* 0x0000000607007212 */ /* 0x000fe200078e3cff */
[----:B------:R2:W-:Y:S01]  /*0970*/  STL [R1+0x490], RZ ;  /* 0x000490ff01007387 */ /* 0x0005e20000100800 */
[----:B------:R-:W-:Y:S02]  /*0980*/  CS2R R58, SRZ ;  /* 0x00000000003a7805 */ /* 0x000fe4000001ff00 */
[----:B------:R-:W-:-:S02]  /*0990*/  CS2R R60, SRZ ;  /* 0x00000000003c7805 */ /* 0x000fc4000001ff00 */
[----:B------:R-:W-:Y:S01]  /*09a0*/  ISETP.GE.AND P2, PT, R0, RZ, PT ;  /* 0x000000ff0000720c */ /* 0x000fe20003f46270 */
[----:B------:R2:W-:Y:S01]  /*09b0*/  STL [R1+0x494], RZ ;  /* 0x000494ff01007387 */ /* 0x0005e20000100800 */
[----:B------:R-:W-:Y:S01]  /*09c0*/  VIADD R0, R2, 0x1ff ;  /* 0x000001ff02007836 */ /* 0x000fe20000000000 */
[----:B------:R-:W-:Y:S02]  /*09d0*/  CS2R R62, SRZ ;  /* 0x00000000003e7805 */ /* 0x000fe4000001ff00 */
[----:B------:R-:W-:Y:S01]  /*09e0*/  CS2R R64, SRZ ;  /* 0x0000000000407805 */ /* 0x000fe2000001ff00 */
[----:B------:R2:W-:Y:S01]  /*09f0*/  STL [R1+0x498], RZ ;  /* 0x000498ff01007387 */ /* 0x0005e20000100800 */
[----:B------:R-:W-:Y:S01]  /*0a00*/  CS2R R66, SRZ ;  /* 0x0000000000427805 */ /* 0x000fe2000001ff00 */
[----:B------:R-:W-:Y:S01]  /*0a10*/  @P0 VIADD R5, R5, 0x1 ;  /* 0x0000000105050836 */ /* 0x000fe20000000000 */
[----:B------:R-:W-:Y:S01]  /*0a20*/  CS2R R68, SRZ ;  /* 0x0000000000447805 */ /* 0x000fe2000001ff00 */
[----:B------:R2:W-:Y:S01]  /*0a30*/  STL [R1+0x49c], RZ ;  /* 0x00049cff01007387 */ /* 0x0005e20000100800 */
[----:B------:R-:W-:Y:S01]  /*0a40*/  CS2R R70, SRZ ;  /* 0x0000000000467805 */ /* 0x000fe2000001ff00 */
[----:B------:R-:W-:Y:S01]  /*0a50*/  IMAD.MOV.U32 R4, RZ, RZ, R5 ;  /* 0x000000ffff047224 */ /* 0x000fe200078e0005 */
[----:B------:R-:W-:Y:S01]  /*0a60*/  SHF.R.S32.HI R5, RZ, 0x1f, R0 ;  /* 0x0000001fff057819 */ /* 0x000fe20000011400 */
[----:B------:R2:W-:Y:S01]  /*0a70*/  STL [R1+0x4a0], RZ ;  /* 0x0004a0ff01007387 */ /* 0x0005e20000100800 */
[----:B------:R-:W-:Y:S01]  /*0a80*/  CS2R R72, SRZ ;  /* 0x0000000000487805 */ /* 0x000fe2000001ff00 */
[----:B------:R-:W-:Y:S01]  /*0a90*/  @!P2 IMAD.MOV R4, RZ, RZ, -R4 ;  /* 0x000000ffff04a224 */ /* 0x000fe200078e0a04 */
[----:B------:R-:W-:Y:S01]  /*0aa0*/  @!P1 LOP3.LUT R4, RZ, R6, RZ, 0x33, !PT ;  /* 0x00000006ff049212 */ /* 0x000fe200078e33ff */
[----:B------:R2:W-:Y:S01]  /*0ab0*/  STL [R1+0x4a4], RZ ;  /* 0x0004a4ff01007387 */ /* 0x0005e20000100800 */
[----:B------:R-:W-:-:S02]  /*0ac0*/  LEA.HI R5, R5, R0, RZ, 0x9 ;  /* 0x0000000005057211 */ /* 0x000fc400078f48ff */
[----:B------:R-:W-:Y:S02]  /*0ad0*/  CS2R R74, SRZ ;  /* 0x00000000004a7805 */ /* 0x000fe4000001ff00 */
[----:B------:R-:W-:Y:S01]  /*0ae0*/  CS2R R76, SRZ ;  /* 0x00000000004c7805 */ /* 0x000fe2000001ff00 */
[----:B------:R2:W-:Y:S01]  /*0af0*/  STL [R1+0x4a8], RZ ;  /* 0x0004a8ff01007387 */ /* 0x0005e20000100800 */
[----:B------:R-:W-:Y:S01]  /*0b00*/  IMAD.SHL.U32 R8, R4, 0x8, RZ ;  /* 0x0000000804087824 */ /* 0x000fe200078e00ff */
[----:B------:R-:W-:Y:S01]  /*0b10*/  CS2R R78, SRZ ;  /* 0x00000000004e7805 */ /* 0x000fe2000001ff00 */
[----:B------:R-:W-:Y:S01]  /*0b20*/  IMAD.MOV R4, RZ, RZ, -R4 ;  /* 0x000000ffff047224 */ /* 0x000fe200078e0a04 */
[----:B------:R2:W-:Y:S01]  /*0b30*/  STL [R1+0x4ac], RZ ;  /* 0x0004acff01007387 */ /* 0x0005e20000100800 */
[----:B------:R-:W-:Y:S02]  /*0b40*/  CS2R R80, SRZ ;  /* 0x0000000000507805 */ /* 0x000fe4000001ff00 */
[----:B------:R-:W-:Y:S01]  /*0b50*/  LEA.HI.SX32 R5, R5, -R8, 0x17 ;  /* 0x8000000805057211 */ /* 0x000fe200078fbaff */
[----:B------:R-:W-:Y:S01]  /*0b60*/  IMAD R13, R6, R4, R7 ;  /* 0x00000004060d7224 */ /* 0x000fe200078e0207 */
[----:B------:R2:W-:Y:S01]  /*0b70*/  STL [R1+0x4b0], RZ ;  /* 0x0004b0ff01007387 */ /* 0x0005e20000100800 */
[----:B------:R-:W-:-:S02]  /*0b80*/  CS2R R82, SRZ ;  /* 0x0000000000527805 */ /* 0x000fc4000001ff00 */
[----:B------:R-:W-:Y:S02]  /*0b90*/  VIMNMX R10, R5, 0x8, PT ;  /* 0x00000008050a7848 */ /* 0x000fe40003fe0100 */
[----:B------:R-:W-:Y:S01]  /*0ba0*/  CS2R R84, SRZ ;  /* 0x0000000000547805 */ /* 0x000fe2000001ff00 */
[----:B------:R2:W-:Y:S01]  /*0bb0*/  STL [R1+0x4b4], RZ ;  /* 0x0004b4ff01007387 */ /* 0x0005e20000100800 */
[----:B------:R-:W-:Y:S02]  /*0bc0*/  CS2R R86, SRZ ;  /* 0x0000000000567805 */ /* 0x000fe4000001ff00 */
[-C--:B------:R-:W-:Y:S01]  /*0bd0*/  IABS R9, R10.reuse ;  /* 0x0000000a00097213 */ /* 0x080fe20000000000 */
[----:B------:R2:W-:Y:S01]  /*0be0*/  STL [R1+0x4b8], RZ ;  /* 0x0004b8ff01007387 */ /* 0x0005e20000100800 */
[----:B------:R-:W-:Y:S02]  /*0bf0*/  IABS R6, R10 ;  /* 0x0000000a00067213 */ /* 0x000fe40000000000 */
[----:B------:R-:W0:Y:S01]  /*0c00*/  I2F.RP R0, R9 ;  /* 0x0000000900007306 */ /* 0x000e220000209400 */
[----:B------:R2:W-:Y:S04]  /*0c10*/  STL [R1+0x4bc], RZ ;  /* 0x0004bcff01007387 */ /* 0x0005e80000100800 */
[----:B------:R2:W-:Y:S04]  /*0c20*/  STL [R1+0x4c0], RZ ;  /* 0x0004c0ff01007387 */ /* 0x0005e80000100800 */
[----:B------:R2:W-:Y:S04]  /*0c30*/  STL [R1+0x4c4], RZ ;  /* 0x0004c4ff01007387 */ /* 0x0005e80000100800 */
[----:B------:R2:W-:Y:S01]  /*0c40*/  STL [R1+0x4c8], RZ ;  /* 0x0004c8ff01007387 */ /* 0x0005e20000100800 */
[----:B0-----:R-:W0:Y:S03]  /*0c50*/  MUFU.RCP R0, R0 ;  /* 0x0000000000007308 */ /* 0x001e260000001000 */
[----:B------:R2:W-:Y:S04]  /*0c60*/  STL [R1+0x4cc], RZ ;  /* 0x0004ccff01007387 */ /* 0x0005e80000100800 */
[----:B------:R2:W-:Y:S04]  /*0c70*/  STL [R1+0x4d0], RZ ;  /* 0x0004d0ff01007387 */ /* 0x0005e80000100800 */
[----:B------:R2:W-:Y:S04]  /*0c80*/  STL [R1+0x4d4], RZ ;  /* 0x0004d4ff01007387 */ /* 0x0005e80000100800 */
[----:B------:R2:W-:Y:S01]  /*0c90*/  STL [R1+0x4d8], RZ ;  /* 0x0004d8ff01007387 */ /* 0x0005e20000100800 */
[----:B0-----:R-:W-:-:S03]  /*0ca0*/  VIADD R5, R0, 0xffffffe ;  /* 0x0ffffffe00057836 */ /* 0x001fc60000000000 */
[----:B------:R2:W-:Y:S01]  /*0cb0*/  STL [R1+0x4dc], RZ ;  /* 0x0004dcff01007387 */ /* 0x0005e20000100800 */
[----:B------:R-:W-:-:S03]  /*0cc0*/  IMAD.MOV R0, RZ, RZ, -R6 ;  /* 0x000000ffff007224 */ /* 0x000fc600078e0a06 */
[----:B------:R2:W-:Y:S01]  /*0cd0*/  STL [R1+0x4e0], RZ ;  /* 0x0004e0ff01007387 */ /* 0x0005e20000100800 */
[----:B------:R-:W0:Y:S03]  /*0ce0*/  F2I.FTZ.U32.TRUNC.NTZ R5, R5 ;  /* 0x0000000500057305 */ /* 0x000e26000021f000 */
[----:B------:R2:W-:Y:S04]  /*0cf0*/  STL [R1+0x4e4], RZ ;  /* 0x0004e4ff01007387 */ /* 0x0005e80000100800 */
[----:B------:R2:W-:Y:S04]  /*0d00*/  STL [R1+0x4e8], RZ ;  /* 0x0004e8ff01007387 */ /* 0x0005e80000100800 */
[----:B------:R2:W-:Y:S04]  /*0d10*/  STL [R1+0x4ec], RZ ;  /* 0x0004ecff01007387 */ /* 0x0005e80000100800 */
[----:B------:R2:W-:Y:S01]  /*0d20*/  STL [R1+0x4f0], RZ ;  /* 0x0004f0ff01007387 */ /* 0x0005e20000100800 */
[----:B0-----:R-:W-:-:S03]  /*0d30*/  IMAD.MOV R11, RZ, RZ, -R5 ;  /* 0x000000ffff0b7224 */ /* 0x001fc600078e0a05 */
[----:B------:R2:W-:Y:S01]  /*0d40*/  STL [R1+0x4f4], RZ ;  /* 0x0004f4ff01007387 */ /* 0x0005e20000100800 */
[----:B------:R-:W-:Y:S01]  /*0d50*/  IMAD.MOV.U32 R4, RZ, RZ, R11 ;  /* 0x000000ffff047224 */ /* 0x000fe200078e000b */
[----:B------:R-:W-:Y:S02]  /*0d60*/  IABS R11, R13 ;  /* 0x0000000d000b7213 */ /* 0x000fe40000000000 */
[----:B------:R2:W-:Y:S01]  /*0d70*/  STL [R1+0x4f8], RZ ;  /* 0x0004f8ff01007387 */ /* 0x0005e20000100800 */
[----:B------:R-:W-:Y:S02]  /*0d80*/  IMAD R7, R4, R9, RZ ;  /* 0x0000000904077224 */ /* 0x000fe400078e02ff */
[----:B------:R-:W-:Y:S01]  /*0d90*/  IMAD.MOV.U32 R4, RZ, RZ, RZ ;  /* 0x000000ffff047224 */ /* 0x000fe200078e00ff */
[----:B------:R2:W-:Y:S03]  /*0da0*/  STL [R1+0x4fc], RZ ;  /* 0x0004fcff01007387 */ /* 0x0005e60000100800 */
[----:B------:R-:W-:Y:S01]  /*0db0*/  IMAD.HI.U32 R4, R5, R7, R4 ;  /* 0x0000000705047227 */ /* 0x000fe200078e0004 */
[----:B------:R2:W-:Y:S04]  /*0dc0*/  STL [R1+0x300], RZ ;  /* 0x000300ff01007387 */ /* 0x0005e80000100800 */
[----:B------:R2:W-:Y:S01]  /*0dd0*/  STL [R1+0x304], RZ ;  /* 0x000304ff01007387 */ /* 0x0005e20000100800 */
[----:B------:R-:W-:-:S03]  /*0de0*/  IMAD.HI.U32 R216, R4, R11, RZ ;  /* 0x0000000b04d87227 */ /* 0x000fc600078e00ff */
[----:B------:R2:W-:Y:S01]  /*0df0*/  STL [R1+0x308], RZ ;  /* 0x000308ff01007387 */ /* 0x0005e20000100800 */
[----:B------:R-:W-:-:S03]  /*0e00*/  IMAD R0, R216, R0, R11 ;  /* 0x00000000d8007224 */ /* 0x000fc600078e020b */
[----:B------:R2:W-:Y:S02]  /*0e10*/  STL [R1+0x30c], RZ ;  /* 0x00030cff01007387 */ /* 0x0005e40000100800 */
[----:B------:R-:W-:Y:S02]  /*0e20*/  ISETP.GT.U32.AND P1, PT, R9, R0, PT ;  /* 0x000000000900720c */ /* 0x000fe40003f24070 */
[----:B------:R2:W-:Y:S04]  /*0e30*/  STL [R1+0x310], RZ ;  /* 0x000310ff01007387 */ /* 0x0005e80000100800 */
[----:B------:R2:W-:Y:S04]  /*0e40*/  STL [R1+0x314], RZ ;  /* 0x000314ff01007387 */ /* 0x0005e80000100800 */
[----:B------:R2:W-:Y:S03]  /*0e50*/  STL [R1+0x318], RZ ;  /* 0x000318ff01007387 */ /* 0x0005e60000100800 */
[----:B------:R-:W-:Y:S01]  /*0e60*/  @!P1 IMAD.IADD R0, R0, 0x1, -R9 ;  /* 0x0000000100009824 */ /* 0x000fe200078e0a09 */
[----:B------:R2:W-:Y:S01]  /*0e70*/  STL [R1+0x31c], RZ ;  /* 0x00031cff01007387 */ /* 0x0005e20000100800 */
[----:B------:R-:W-:Y:S01]  /*0e80*/  @!P1 VIADD R216, R216, 0x1 ;  /* 0x00000001d8d89836 */ /* 0x000fe20000000000 */
[----:B------:R-:W-:-:S02]  /*0e90*/  ISETP.NE.AND P1, PT, R10, RZ, PT ;  /* 0x000000ff0a00720c */ /* 0x000fc40003f25270 */
[----:B------:R2:W-:Y:S01]  /*0ea0*/  STL [R1+0x320], RZ ;  /* 0x000320ff01007387 */ /* 0x0005e20000100800 */
[----:B------:R-:W-:Y:S02]  /*0eb0*/  ISETP.GE.U32.AND P0, PT, R0, R9, PT ;  /* 0x000000090000720c */ /* 0x000fe40003f06070 */
[----:B------:R-:W-:Y:S01]  /*0ec0*/  LOP3.LUT R0, R13, R10, RZ, 0x3c, !PT ;  /* 0x0000000a0d007212 */ /* 0x000fe200078e3cff */
[----:B------:R2:W-:Y:S03]  /*0ed0*/  STL [R1+0x324], RZ ;  /* 0x000324ff01007387 */ /* 0x0005e60000100800 */
[----:B------:R-:W-:Y:S01]  /*0ee0*/  ISETP.GE.AND P2, PT, R0, RZ, PT ;  /* 0x000000ff0000720c */ /* 0x000fe20003f46270 */
[----:B------:R2:W-:Y:S01]  /*0ef0*/  STL [R1+0x328], RZ ;  /* 0x000328ff01007387 */ /* 0x0005e20000100800 */
[----:B------:R-:W0:Y:S03]  /*0f00*/  LDC R0, c[0x0][0x230] ;  /* 0x00008c00ff007b82 */ /* 0x000e260000000800 */
[----:B------:R2:W-:Y:S02]  /*0f10*/  STL [R1+0x32c], RZ ;  /* 0x00032cff01007387 */ /* 0x0005e40000100800 */
[----:B------:R-:W-:-:S02]  /*0f20*/  @P0 VIADD R216, R216, 0x1 ;  /* 0x00000001d8d80836 */ /* 0x000fc40000000000 */
[----:B------:R2:W-:Y:S04]  /*0f30*/  STL [R1+0x330], RZ ;  /* 0x000330ff01007387 */ /* 0x0005e80000100800 */
[----:B------:R2:W-:Y:S01]  /*0f40*/  STL [R1+0x334], RZ ;  /* 0x000334ff01007387 */ /* 0x0005e20000100800 */
[----:B------:R-:W-:Y:S01]  /*0f50*/  @!P2 IMAD.MOV R216, RZ, RZ, -R216 ;  /* 0x000000ffffd8a224 */ /* 0x000fe200078e0ad8 */
[----:B------:R-:W-:Y:S02]  /*0f60*/  @!P1 LOP3.LUT R216, RZ, R10, RZ, 0x33, !PT ;  /* 0x0000000affd89212 */ /* 0x000fe400078e33ff */
[----:B------:R2:W-:Y:S03]  /*0f70*/  STL [R1+0x338], RZ ;  /* 0x000338ff01007387 */ /* 0x0005e60000100800 */
[----:B------:R-:W-:Y:S01]  /*0f80*/  IMAD.MOV R217, RZ, RZ, -R216 ;  /* 0x000000ffffd97224 */ /* 0x000fe200078e0ad8 */
[----:B------:R2:W-:Y:S01]  /*0f90*/  STL [R1+0x33c], RZ ;  /* 0x00033cff01007387 */ /* 0x0005e20000100800 */
[----:B------:R-:W-:-:S02]  /*0fa0*/  IMAD.SHL.U32 R216, R216, 0x80, RZ ;  /* 0x00000080d8d87824 */ /* 0x000fc400078e00ff */
[----:B------:R-:W-:Y:S01]  /*0fb0*/  IMAD R217, R10, R217, R13 ;  /* 0x000000d90ad97224 */ /* 0x000fe200078e020d */
[----:B------:R2:W-:Y:S01]  /*0fc0*/  STL [R1+0x340], RZ ;  /* 0x000340ff01007387 */ /* 0x0005e20000100800 */
[----:B0-----:R-:W-:Y:S02]  /*0fd0*/  VIADD R0, R0, 0x1f ;  /* 0x0000001f00007836 */ /* 0x001fe40000000000 */
[----:B------:R-:W-:Y:S01]  /*0fe0*/  IMAD.IADD R217, R8, 0x1, R217 ;  /* 0x0000000108d97824 */ /* 0x000fe200078e02d9 */
[----:B------:R2:W-:Y:S02]  /*0ff0*/  STL [R1+0x344], RZ ;  /* 0x000344ff01007387 */ /* 0x0005e40000100800 */
[----:B------:R-:W-:Y:S02]  /*1000*/  ISETP.GE.AND P0, PT, R0, 0x20, PT ;  /* 0x000000200000780c */ /* 0x000fe40003f06270 */
[----:B------:R2:W-:Y:S04]  /*1010*/  STL [R1+0x348], RZ ;  /* 0x000348ff01007387 */ /* 0x0005e80000100800 */
        /* <DEDUP_REMOVED lines=173> */
[----:B------:R2:W-:Y:S04]  /*1af0*/  STL [R1], RZ ;  /* 0x000000ff01007387 */ /* 0x0005e80000100800 */
        /* <DEDUP_REMOVED lines=40> */
[----:B------:R2:W-:Y:S01]  /*1d80*/  STL [R1+0xa4], RZ ;  /* 0x0000a4ff01007387 */ /* 0x0005e20000100800 */
[----:B------:R-:W0:Y:S03]  /*1d90*/  S2R R246, SR_TID.X ;  /* 0x0000000000f67919 */ /* 0x000e260000002100 */
        /* <DEDUP_REMOVED lines=8> */
[----:B0-----:R-:W-:-:S02]  /*1e20*/  LOP3.LUT R4, R246, 0x7f, RZ, 0xc0, !PT ;  /* 0x0000007ff6047812 */ /* 0x001fc400078ec0ff */
[----:B------:R-:W-:Y:S01]  /*1e30*/  LOP3.LUT R13, R246, 0x60, RZ, 0xc0, !PT ;  /* 0x00000060f60d7812 */ /* 0x000fe200078ec0ff */
[----:B------:R2:W-:Y:S02]  /*1e40*/  STL [R1+0xc8], RZ ;  /* 0x0000c8ff01007387 */ /* 0x0005e40000100800 */
[----:B------:R-:W-:Y:S02]  /*1e50*/  IMAD R217, R217, 0x200, R4 ;  /* 0x00000200d9d97824 */ /* 0x000fe400078e0204 */
[----:B------:R2:W-:Y:S02]  /*1e60*/  STL [R1+0xcc], RZ ;  /* 0x0000ccff01007387 */ /* 0x0005e40000100800 */
[C---:B------:R-:W-:Y:S02]  /*1e70*/  VIADD R220, R217.reuse, 0x80 ;  /* 0x00000080d9dc7836 */ /* 0x040fe40000000000 */
[----:B------:R2:W-:Y:S01]  /*1e80*/  STL [R1+0xd0], RZ ;  /* 0x0000d0ff01007387 */ /* 0x0005e20000100800 */
[----:B------:R-:W-:-:S02]  /*1e90*/  VIADD R219, R217, 0x100 ;  /* 0x00000100d9db7836 */ /* 0x000fc40000000000 */
[----:B------:R-:W-:Y:S01]  /*1ea0*/  VIADD R218, R217, 0x180 ;  /* 0x00000180d9da7836 */ /* 0x000fe20000000000 */
        /* <DEDUP_REMOVED lines=11> */
[----:B------:R-:W-:Y:S05]  /*1f60*/  @!P0 BRA `(.L_x_0) ;  /* 0x000000ec00f88947 */ /* 0x000fea0003800000 */
[----:B------:R-:W-:Y:S01]  /*1f70*/  IABS R17, R2 ;  /* 0x0000000200117213 */ /* 0x000fe20000000000 */
[----:B------:R-:W-:Y:S01]  /*1f80*/  ULDC UR4, c[0x0][0x240] ;  /* 0x0000900000047ab9 */ /* 0x000fe20000000800 */
[----:B------:R-:W-:Y:S01]  /*1f90*/  IABS R8, R3 ;  /* 0x0000000300087213 */ /* 0x000fe20000000000 */
[----:B------:R-:W-:Y:S01]  /*1fa0*/  IMAD.SHL.U32 R222, R246, 0x20, RZ ;  /* 0x00000020f6de7824 */ /* 0x000fe200078e00ff */
[----:B------:R-:W0:Y:S01]  /*1fb0*/  I2F.RP R10, R17 ;  /* 0x00000011000a7306 */ /* 0x000e220000209400 */
[----:B------:R-:W-:Y:S01]  /*1fc0*/  IABS R14, R219 ;  /* 0x000000db000e7213 */ /* 0x000fe20000000000 */
[----:B------:R-:W-:Y:S01]  /*1fd0*/  ULDC.64 UR14, c[0x0][0x218] ;  /* 0x00008600000e7ab9 */ /* 0x000fe20000000a00 */
[----:B------:R-:W-:Y:S01]  /*1fe0*/  IABS R16, R220 ;  /* 0x000000dc00107213 */ /* 0x000fe20000000000 */
[----:B------:R-:W-:Y:S01]  /*1ff0*/  ULDC UR11, c[0x0][0x234] ;  /* 0x00008d00000b7ab9 */ /* 0x000fe20000000800 */
[----:B------:R-:W-:Y:S01]  /*2000*/  IABS R18, R217 ;  /* 0x000000d900127213 */ /* 0x000fe20000000000 */
[----:B------:R-:W-:Y:S01]  /*2010*/  ULDC UR19, c[0x0][0x238] ;  /* 0x00008e0000137ab9 */ /* 0x000fe20000000800 */
[----:B------:R-:W-:Y:S01]  /*2020*/  LEA.HI R20, R13, R216, RZ, 0x1b ;  /* 0x000000d80d147211 */ /* 0x000fe200078fd8ff */
[----:B------:R-:W1:Y:S01]  /*2030*/  I2F.RP R9, R8 ;  /* 0x0000000800097306 */ /* 0x000e620000209400 */
[----:B------:R-:W-:Y:S01]  /*2040*/  ULDC UR22, c[0x0][0x238] ;  /* 0x00008e0000167ab9 */ /* 0x000fe20000000800 */
[----:B------:R-:W-:Y:S01]  /*2050*/  ULDC UR23, c[0x0][0x238] ;  /* 0x00008e0000177ab9 */ /* 0x000fe20000000800 */
[----:B------:R-:W-:Y:S01]  /*2060*/  IABS R73, R20 ;  /* 0x0000001400497213 */ /* 0x000fe20000000000 */
[C---:B------:R-:W-:Y:S01]  /*2070*/  VIADD R21, R20.reuse, 0x6c ;  /* 0x0000006c14157836 */ /* 0x040fe20000000000 */
[----:B------:R-:W-:Y:S01]  /*2080*/  USHF.R.U32.HI UR12, URZ, 0x4, UR8 ;  /* 0x000000043f0c7899 */ /* 0x000fe20008011608 */
[C---:B------:R-:W-:Y:S01]  /*2090*/  VIADD R24, R20.reuse, 0x44 ;  /* 0x0000004414187836 */ /* 0x040fe20000000000 */
[----:B------:R-:W-:Y:S01]  /*20a0*/  UIADD3 UR5, UR8, 0x4000, URZ ;  /* 0x0000400008057890 */ /* 0x000fe2000fffe03f */
[----:B0-----:R-:W0:Y:S01]  /*20b0*/  MUFU.RCP R10, R10 ;  /* 0x0000000a000a7308 */ /* 0x001e220000001000 */
[----:B------:R-:W-:Y:S01]  /*20c0*/  IABS R19, R21 ;  /* 0x0000001500137213 */ /* 0x000fe20000000000 */
[C---:B------:R-:W-:Y:S01]  /*20d0*/  VIADD R22, R20.reuse, 0x48 ;  /* 0x0000004814167836 */ /* 0x040fe20000000000 */
[----:B------:R-:W-:Y:S01]  /*20e0*/  IABS R39, R24 ;  /* 0x0000001800277213 */ /* 0x000fe20000000000 */
[C---:B------:R-:W-:Y:S01]  /*20f0*/  VIADD R26, R20.reuse, 0x18 ;  /* 0x00000018141a7836 */ /* 0x040fe20000000000 */
[----:B------:R-:W-:Y:S01]  /*2100*/  USGXT.U32 UR12, UR12, 0xe ;  /* 0x0000000e0c0c789a */ /* 0x000fe20008000000 */
[C---:B------:R-:W-:Y:S01]  /*2110*/  VIADD R28, R20.reuse, 0x14 ;  /* 0x00000014141c7836 */ /* 0x040fe20000000000 */
[----:B------:R-:W-:Y:S01]  /*2120*/  IABS R37, R22 ;  /* 0x0000001600257213 */ /* 0x000fe20000000000 */
[----:B-1----:R-:W1:Y:S01]  /*2130*/  MUFU.RCP R9, R9 ;  /* 0x0000000900097308 */ /* 0x002e620000001000 */
[----:B------:R-:W-:Y:S01]  /*2140*/  IABS R61, R26 ;  /* 0x0000001a003d7213 */ /* 0x000fe20000000000 */
[C---:B------:R-:W-:Y:S01]  /*2150*/  VIADD R30, R20.reuse, 0x10 ;  /* 0x00000010141e7836 */ /* 0x040fe20000000000 */
[----:B------:R-:W-:Y:S01]  /*2160*/  IABS R63, R28 ;  /* 0x0000001c003f7213 */ /* 0x000fe20000000000 */
[C---:B------:R-:W-:Y:S01]  /*2170*/  VIADD R34, R20.reuse, 0x8 ;  /* 0x0000000814227836 */ /* 0x040fe20000000000 */
[----:B------:R-:W-:Y:S01]  /*2180*/  ULDC UR7, c[0x0][0x23c] ;  /* 0x00008f0000077ab9 */ /* 0x000fe20000000800 */
[C---:B------:R-:W-:Y:S01]  /*2190*/  VIADD R36, R20.reuse, 0x4 ;  /* 0x0000000414247836 */ /* 0x040fe20000000000 */
[----:B------:R-:W-:Y:S01]  /*21a0*/  IABS R65, R30 ;  /* 0x0000001e00417213 */ /* 0x000fe20000000000 */
[----:B------:R-:W-:Y:S01]  /*21b0*/  VIADD R32, R20, 0xc ;  /* 0x0000000c14207836 */ /* 0x000fe20000000000 */
[----:B------:R-:W-:Y:S01]  /*21c0*/  IABS R69, R34 ;  /* 0x0000002200457213 */ /* 0x000fe20000000000 */
[----:B0-----:R-:W-:Y:S01]  /*21d0*/  VIADD R6, R10, 0xffffffe ;  /* 0x0ffffffe0a067836 */ /* 0x001fe20000000000 */
[----:B------:R-:W-:Y:S01]  /*21e0*/  IABS R71, R36 ;  /* 0x0000002400477213 */ /* 0x000fe20000000000 */
[----:B------:R-:W-:Y:S01]  /*21f0*/  USHF.R.U32.HI UR5, URZ, 0x4, UR5 ;  /* 0x000000043f057899 */ /* 0x000fe20008011605 */
[----:B------:R-:W-:Y:S01]  /*2200*/  IABS R67, R32 ;  /* 0x0000002000437213 */ /* 0x000fe20000000000 */
[----:B------:R0:W3:Y:S01]  /*2210*/  F2I.FTZ.U32.TRUNC.NTZ R7, R6 ;  /* 0x0000000600077305 */ /* 0x0000e2000021f000 */
[----:B------:R-:W-:Y:S01]  /*2220*/  UIADD3 UR6, UP0, UR12, 0x80, URZ ;  /* 0x000000800c067890 */ /* 0x000fe2000ff1e03f */
[----:B------:R-:W-:Y:S01]  /*2230*/  CS2R R152, SRZ ;  /* 0x0000000000987805 */ /* 0x000fe2000001ff00 */
[----:B-1----:R-:W-:Y:S01]  /*2240*/  VIADD R4, R9, 0xffffffe ;  /* 0x0ffffffe09047836 */ /* 0x002fe20000000000 */
[----:B------:R-:W-:Y:S01]  /*2250*/  ULDC UR13, c[0x0][0x230] ;  /* 0x00008c00000d7ab9 */ /* 0x000fe20000000800 */
[----:B------:R-:W-:Y:S01]  /*2260*/  ULDC UR18, c[0x0][0x210] ;  /* 0x0000840000127ab9 */ /* 0x000fe20000000800 */
[----:B------:R-:W-:Y:S01]  /*2270*/  USHF.L.U32 UR9, UR7, 0x5, URZ ;  /* 0x0000000507097899 */ /* 0x000fe2000800063f */
[----:B------:R-:W-:Y:S01]  /*2280*/  CS2R R154, SRZ ;  /* 0x00000000009a7805 */ /* 0x000fe2000001ff00 */
[----:B------:R1:W4:Y:S01]  /*2290*/  F2I.FTZ.U32.TRUNC.NTZ R5, R4 ;  /* 0x0000000400057305 */ /* 0x000322000021f000 */
[----:B0-----:R-:W-:Y:S01]  /*22a0*/  IMAD.MOV.U32 R6, RZ, RZ, RZ ;  /* 0x000000ffff067224 */ /* 0x001fe200078e00ff */
[----:B------:R-:W-:-:S02]  /*22b0*/  CS2R R156, SRZ ;  /* 0x00000000009c7805 */ /* 0x000fc4000001ff00 */
[----:B------:R-:W-:Y:S02]  /*22c0*/  CS2R R158, SRZ ;  /* 0x00000000009e7805 */ /* 0x000fe4000001ff00 */
[----:B------:R-:W-:Y:S02]  /*22d0*/  CS2R R160, SRZ ;  /* 0x0000000000a07805 */ /* 0x000fe4000001ff00 */
[----:B------:R-:W-:Y:S02]  /*22e0*/  CS2R R162, SRZ ;  /* 0x0000000000a27805 */ /* 0x000fe4000001ff00 */
[----:B------:R-:W-:Y:S01]  /*22f0*/  CS2R R164, SRZ ;  /* 0x0000000000a47805 */ /* 0x000fe2000001ff00 */
[----:B---3--:R-:W-:Y:S01]  /*2300*/  IMAD.MOV R12, RZ, RZ, -R7 ;  /* 0x000000ffff0c7224 */ /* 0x008fe200078e0a07 */
[----:B------:R-:W-:Y:S01]  /*2310*/  CS2R R166, SRZ ;  /* 0x0000000000a67805 */ /* 0x000fe2000001ff00 */
[----:B-1----:R-:W-:Y:S01]  /*2320*/  IMAD.MOV.U32 R4, RZ, RZ, RZ ;  /* 0x000000ffff047224 */ /* 0x002fe200078e00ff */
[----:B------:R-:W-:Y:S01]  /*2330*/  CS2R R168, SRZ ;  /* 0x0000000000a87805 */ /* 0x000fe2000001ff00 */
[----:B------:R-:W-:Y:S01]  /*2340*/  IMAD R11, R12, R17, RZ ;  /* 0x000000110c0b7224 */ /* 0x000fe200078e02ff */
[----:B------:R-:W-:-:S02]  /*2350*/  IABS R12, R218 ;  /* 0x000000da000c7213 */ /* 0x000fc40000000000 */
[----:B------:R-:W-:Y:S02]  /*2360*/  CS2R R170, SRZ ;  /* 0x0000000000aa7805 */ /* 0x000fe4000001ff00 */
[----:B------:R-:W-:Y:S01]  /*2370*/  CS2R R172, SRZ ;  /* 0x0000000000ac7805 */ /* 0x000fe2000001ff00 */
[----:B------:R-:W-:Y:S01]  /*2380*/  IMAD.HI.U32 R7, R7, R11, R6 ;  /* 0x0000000b07077227 */ /* 0x000fe200078e0006 */
[----:B------:R-:W-:Y:S02]  /*2390*/  CS2R R174, SRZ ;  /* 0x0000000000ae7805 */ /* 0x000fe4000001ff00 */
[----:B------:R-:W-:Y:S02]  /*23a0*/  CS2R R176, SRZ ;  /* 0x0000000000b07805 */ /* 0x000fe4000001ff00 */
[----:B------:R-:W-:Y:S01]  /*23b0*/  CS2R R178, SRZ ;  /* 0x0000000000b27805 */ /* 0x000fe2000001ff00 */
[----:B----4-:R-:W-:Y:S01]  /*23c0*/  IMAD.MOV R9, RZ, RZ, -R5 ;  /* 0x000000ffff097224 */ /* 0x010fe200078e0a05 */
[----:B------:R-:W-:Y:S01]  /*23d0*/  CS2R R180, SRZ ;  /* 0x0000000000b47805 */ /* 0x000fe2000001ff00 */
[----:B------:R-:W-:Y:S01]  /*23e0*/  IMAD.HI.U32 R10, R7, R14, RZ ;  /* 0x0000000e070a7227 */ /* 0x000fe200078e00ff */
[----:B------:R-:W-:-:S02]  /*23f0*/  CS2R R182, SRZ ;  /* 0x0000000000b67805 */ /* 0x000fc4000001ff00 */
[----:B------:R-:W-:Y:S02]  /*2400*/  CS2R R184, SRZ ;  /* 0x0000000000b87805 */ /* 0x000fe4000001ff00 */
[----:B------:R-:W-:Y:S01]  /*2410*/  CS2R R186, SRZ ;  /* 0x0000000000ba7805 */ /* 0x000fe2000001ff00 */
[----:B------:R-:W-:Y:S01]  /*2420*/  IMAD.HI.U32 R6, R7, R12, RZ ;  /* 0x0000000c07067227 */ /* 0x000fe200078e00ff */
[----:B------:R-:W-:Y:S02]  /*2430*/  CS2R R188, SRZ ;  /* 0x0000000000bc7805 */ /* 0x000fe4000001ff00 */
[----:B------:R-:W-:Y:S02]  /*2440*/  CS2R R190, SRZ ;  /* 0x0000000000be7805 */ /* 0x000fe4000001ff00 */
[----:B------:R-:W-:Y:S01]  /*2450*/  CS2R R192, SRZ ;  /* 0x0000000000c07805 */ /* 0x000fe2000001ff00 */
[----:B------:R-:W-:Y:S01]  /*2460*/  IMAD R9, R9, R8, RZ ;  /* 0x0000000809097224 */ /* 0x000fe200078e02ff */
[----:B------:R-:W-:Y:S01]  /*2470*/  CS2R R194, SRZ ;  /* 0x0000000000c27805 */ /* 0x000fe2000001ff00 */
[----:B------:R-:W-:Y:S01]  /*2480*/  IMAD.MOV R10, RZ, RZ, -R10 ;  /* 0x000000ffff0a7224 */ /* 0x000fe200078e0a0a */
[----:B------:R-:W-:Y:S01]  /*2490*/  CS2R R196, SRZ ;  /* 0x0000000000c47805 */ /* 0x000fe2000001ff00 */
[----:B------:R-:W-:Y:S01]  /*24a0*/  IMAD.MOV R6, RZ, RZ, -R6 ;  /* 0x000000ffff067224 */ /* 0x000fe200078e0a06 */
[----:B------:R-:W-:Y:S01]  /*24b0*/  CS2R R198, SRZ ;  /* 0x0000000000c67805 */ /* 0x000fe2000001ff00 */
[----:B------:R-:W-:Y:S01]  /*24c0*/  IMAD.HI.U32 R9, R5, R9, R4 ;  /* 0x0000000905097227 */ /* 0x000fe200078e0004 */
[----:B------:R-:W-:-:S02]  /*24d0*/  CS2R R200, SRZ ;  /* 0x0000000000c87805 */ /* 0x000fc4000001ff00 */
[----:B------:R-:W-:Y:S02]  /*24e0*/  CS2R R202, SRZ ;  /* 0x0000000000ca7805 */ /* 0x000fe4000001ff00 */
[----:B------:R-:W-:Y:S01]  /*24f0*/  CS2R R204, SRZ ;  /* 0x0000000000cc7805 */ /* 0x000fe2000001ff00 */
[----:B------:R-:W-:Y:S01]  /*2500*/  IMAD R10, R17, R10, R14 ;  /* 0x0000000a110a7224 */ /* 0x000fe200078e020e */
[----:B------:R-:W-:Y:S01]  /*2510*/  CS2R R206, SRZ ;  /* 0x0000000000ce7805 */ /* 0x000fe2000001ff00 */
[----:B------:R-:W-:Y:S01]  /*2520*/  IMAD.HI.U32 R11, R7, R16, RZ ;  /* 0x00000010070b7227 */ /* 0x000fe200078e00ff */
[----:B------:R-:W-:Y:S02]  /*2530*/  CS2R R208, SRZ ;  /* 0x0000000000d07805 */ /* 0x000fe4000001ff00 */
[----:B------:R-:W-:Y:S02]  /*2540*/  CS2R R210, SRZ ;  /* 0x0000000000d27805 */ /* 0x000fe4000001ff00 */
[----:B------:R-:W-:Y:S01]  /*2550*/  ISETP.GT.U32.AND P4, PT, R17, R10, PT ;  /* 0x0000000a1100720c */ /* 0x000fe20003f84070 */
[----:B------:R-:W-:Y:S01]  /*2560*/  IMAD.HI.U32 R4, R7, R18, RZ ;  /* 0x0000001207047227 */ /* 0x000fe200078e00ff */
[----:B------:R-:W-:-:S02]  /*2570*/  CS2R R212, SRZ ;  /* 0x0000000000d47805 */ /* 0x000fc4000001ff00 */
[----:B------:R-:W-:Y:S02]  /*2580*/  CS2R R214, SRZ ;  /* 0x0000000000d67805 */ /* 0x000fe4000001ff00 */
[----:B------:R-:W-:Y:S01]  /*2590*/  CS2R R88, SRZ ;  /* 0x0000000000587805 */ /* 0x000fe2000001ff00 */
[C---:B------:R-:W-:Y:S01]  /*25a0*/  IMAD R7, R17.reuse, R6, R12 ;  /* 0x0000000611077224 */ /* 0x040fe200078e020c */
[----:B------:R-:W-:Y:S01]  /*25b0*/  CS2R R90, SRZ ;  /* 0x00000000005a7805 */ /* 0x000fe2000001ff00 */
[----:B------:R-:W-:Y:S01]  /*25c0*/  IMAD.MOV R5, RZ, RZ, -R4 ;  /* 0x000000ffff057224 */ /* 0x000fe200078e0a04 */
[----:B------:R-:W-:Y:S01]  /*25d0*/  CS2R R92, SRZ ;  /* 0x00000000005c7805 */ /* 0x000fe2000001ff00 */
[----:B------:R-:W-:Y:S01]  /*25e0*/  IMAD.MOV R11, RZ, RZ, -R11 ;  /* 0x000000ffff0b7224 */ /* 0x000fe200078e0a0b */
[C---:B------:R-:W-:Y:S01]  /*25f0*/  ISETP.GT.U32.AND P0, PT, R17.reuse, R7, PT ;  /* 0x000000071100720c */ /* 0x040fe20003f04070 */
[C---:B------:R-:W-:Y:S01]  /*2600*/  IMAD R14, R17.reuse, R5, R18 ;  /* 0x00000005110e7224 */ /* 0x040fe200078e0212 */
[----:B------:R-:W-:Y:S01]  /*2610*/  CS2R R94, SRZ ;  /* 0x00000000005e7805 */ /* 0x000fe2000001ff00 */
[C---:B------:R-:W-:Y:S01]  /*2620*/  IMAD R12, R17.reuse, R11, R16 ;  /* 0x0000000b110c7224 */ /* 0x040fe200078e0210 */
[----:B------:R-:W-:Y:S01]  /*2630*/  CS2R R96, SRZ ;  /* 0x0000000000607805 */ /* 0x000fe2000001ff00 */
[--C-:B------:R-:W-:Y:S01]  /*2640*/  @!P4 IMAD.IADD R10, R10, 0x1, -R17.reuse ;  /* 0x000000010a0ac824 */ /* 0x100fe200078e0a11 */
[C---:B------:R-:W-:Y:S01]  /*2650*/  ISETP.GT.U32.AND P2, PT, R17.reuse, R14, PT ;  /* 0x0000000e1100720c */ /* 0x040fe20003f44070 */
[C---:B------:R-:W-:Y:S01]  /*2660*/  VIADD R5, R20.reuse, 0x78 ;  /* 0x0000007814057836 */ /* 0x040fe20000000000 */
[----:B------:R-:W-:Y:S01]  /*2670*/  ISETP.GT.U32.AND P5, PT, R17, R12, PT ;  /* 0x0000000c1100720c */ /* 0x000fe20003fa4070 */
[C---:B------:R-:W-:Y:S01]  /*2680*/  VIADD R16, R20.reuse, 0x74 ;  /* 0x0000007414107836 */ /* 0x040fe20000000000 */
[----:B------:R-:W-:Y:S01]  /*2690*/  CS2R R98, SRZ ;  /* 0x0000000000627805 */ /* 0x000fe2000001ff00 */
[C---:B------:R-:W-:Y:S01]  /*26a0*/  VIADD R4, R20.reuse, 0x7c ;  /* 0x0000007c14047836 */ /* 0x040fe20000000000 */
[----:B------:R-:W-:Y:S01]  /*26b0*/  IABS R13, R5 ;  /* 0x00000005000d7213 */ /* 0x000fe20000000000 */
[----:B------:R-:W-:Y:S01]  /*26c0*/  @!P0 IMAD.IADD R7, R7, 0x1, -R17 ;  /* 0x0000000107078824 */ /* 0x000fe200078e0a11 */
[----:B------:R-:W-:Y:S01]  /*26d0*/  ISETP.GT.U32.AND P0, PT, R17, R10, PT ;  /* 0x0000000a1100720c */ /* 0x000fe20003f04070 */
[----:B------:R-:W-:Y:S01]  /*26e0*/  VIADD R18, R20, 0x70 ;  /* 0x0000007014127836 */ /* 0x000fe20000000000 */
[----:B------:R-:W-:Y:S01]  /*26f0*/  ISETP.GE.AND P3, PT, R5, RZ, PT ;  /* 0x000000ff0500720c */ /* 0x000fe20003f66270 */
[----:B------:R-:W-:Y:S01]  /*2700*/  IMAD.HI.U32 R5, R9, R13, RZ ;  /* 0x0000000d09057227 */ /* 0x000fe200078e00ff */
[----:B------:R-:W-:-:S02]  /*2710*/  ISETP.GT.U32.AND P6, PT, R17, R7, PT ;  /* 0x000000071100720c */ /* 0x000fc40003fc4070 */
[----:B------:R-:W-:Y:S02]  /*2720*/  CS2R R100, SRZ ;  /* 0x0000000000647805 */ /* 0x000fe4000001ff00 */
[----:B------:R-:W-:Y:S01]  /*2730*/  IABS R15, R16 ;  /* 0x00000010000f7213 */ /* 0x000fe20000000000 */
[--C-:B------:R-:W-:Y:S01]  /*2740*/  @!P2 IMAD.IADD R14, R14, 0x1, -R17.reuse ;  /* 0x000000010e0ea824 */ /* 0x100fe200078e0a11 */
[----:B------:R-:W-:Y:S01]  /*2750*/  ISETP.GE.AND P2, PT, R218, RZ, PT ;  /* 0x000000ffda00720c */ /* 0x000fe20003f46270 */
[----:B------:R-:W-:Y:S01]  /*2760*/  @!P5 IMAD.IADD R12, R12, 0x1, -R17 ;  /* 0x000000010c0cd824 */ /* 0x000fe200078e0a11 */
[----:B------:R-:W-:Y:S01]  /*2770*/  IABS R11, R4 ;  /* 0x00000004000b7213 */ /* 0x000fe20000000000 */
[----:B------:R-:W-:Y:S01]  /*2780*/  IMAD.MOV R5, RZ, RZ, -R5 ;  /* 0x000000ffff057224 */ /* 0x000fe200078e0a05 */
[----:B------:R-:W-:Y:S01]  /*2790*/  ISETP.GT.U32.AND P4, PT, R17, R14, PT ;  /* 0x0000000e1100720c */ /* 0x000fe20003f84070 */
[----:B------:R-:W-:Y:S01]  /*27a0*/  @!P0 IMAD.IADD R10, R10, 0x1, -R17 ;  /* 0x000000010a0a8824 */ /* 0x000fe200078e0a11 */
[----:B------:R-:W-:Y:S01]  /*27b0*/  ISETP.GE.AND P0, PT, R219, RZ, PT ;  /* 0x000000ffdb00720c */ /* 0x000fe20003f06270 */
[----:B------:R-:W-:Y:S01]  /*27c0*/  IMAD.HI.U32 R6, R9, R15, RZ ;  /* 0x0000000f09067227 */ /* 0x000fe200078e00ff */
[----:B------:R-:W-:-:S02]  /*27d0*/  ISETP.GT.U32.AND P5, PT, R17, R12, PT ;  /* 0x0000000c1100720c */ /* 0x000fc40003fa4070 */
[----:B------:R-:W-:Y:S02]  /*27e0*/  CS2R R102, SRZ ;  /* 0x0000000000667805 */ /* 0x000fe4000001ff00 */
[----:B------:R-:W-:Y:S01]  /*27f0*/  ISETP.GE.AND P1, PT, R4, RZ, PT ;  /* 0x000000ff0400720c */ /* 0x000fe20003f26270 */
[----:B------:R-:W-:Y:S01]  /*2800*/  @!P6 IMAD.IADD R7, R7, 0x1, -R17 ;  /* 0x000000010707e824 */ /* 0x000fe200078e0a11 */
[----:B------:R-:W-:Y:S01]  /*2810*/  ISETP.GE.AND P6, PT, R16, RZ, PT ;  /* 0x000000ff1000720c */ /* 0x000fe20003fc6270 */
[C---:B------:R-:W-:Y:S01]  /*2820*/  IMAD R13, R8.reuse, R5, R13 ;  /* 0x00000005080d7224 */ /* 0x040fe200078e020d */
[----:B------:R-:W-:Y:S01]  /*2830*/  IABS R16, R18 ;  /* 0x0000001200107213 */ /* 0x000fe20000000000 */
[----:B------:R-:W-:Y:S01]  /*2840*/  @!P2 IMAD.MOV R7, RZ, RZ, -R7 ;  /* 0x000000ffff07a224 */ /* 0x000fe200078e0a07 */
[----:B------:R-:W-:Y:S01]  /*2850*/  ISETP.GE.AND P2, PT, R217, RZ, PT ;  /* 0x000000ffd900720c */ /* 0x000fe20003f46270 */
[----:B------:R-:W-:Y:S01]  /*2860*/  IMAD.MOV.U32 R5, RZ, RZ, R10 ;  /* 0x000000ffff057224 */ /* 0x000fe200078e000a */
[----:B------:R-:W-:Y:S01]  /*2870*/  CS2R R104, SRZ ;  /* 0x0000000000687805 */ /* 0x000fe2000001ff00 */
[----:B------:R-:W-:Y:S01]  /*2880*/  IMAD.MOV R6, RZ, RZ, -R6 ;  /* 0x000000ffff067224 */ /* 0x000fe200078e0a06 */
[----:B------:R-:W-:Y:S01]  /*2890*/  CS2R R106, SRZ ;  /* 0x00000000006a7805 */ /* 0x000fe2000001ff00 */
[----:B------:R-:W-:Y:S01]  /*28a0*/  @!P0 IMAD.MOV R5, RZ, RZ, -R5 ;  /* 0x000000ffff058224 */ /* 0x000fe200078e0a05 */
[----:B------:R-:W-:Y:S01]  /*28b0*/  ISETP.GT.U32.AND P0, PT, R8, R13, PT ;  /* 0x0000000d0800720c */ /* 0x000fe20003f04070 */
[----:B------:R-:W-:Y:S01]  /*28c0*/  IMAD.HI.U32 R4, R9, R11, RZ ;  /* 0x0000000b09047227 */ /* 0x000fe200078e00ff */
[----:B------:R-:W-:-:S02]  /*28d0*/  CS2R R108, SRZ ;  /* 0x00000000006c7805 */ /* 0x000fc4000001ff00 */
[----:B------:R-:W-:Y:S02]  /*28e0*/  CS2R R110, SRZ ;  /* 0x00000000006e7805 */ /* 0x000fe4000001ff00 */
[----:B------:R-:W-:Y:S01]  /*28f0*/  CS2R R112, SRZ ;  /* 0x0000000000707805 */ /* 0x000fe2000001ff00 */
[----:B------:R-:W-:Y:S01]  /*2900*/  IMAD R15, R8, R6, R15 ;  /* 0x00000006080f7224 */ /* 0x000fe200078e020f */
[----:B------:R-:W-:Y:S01]  /*2910*/  CS2R R114, SRZ ;  /* 0x0000000000727805 */ /* 0x000fe2000001ff00 */
[--C-:B------:R-:W-:Y:S01]  /*2920*/  @!P4 IMAD.IADD R14, R14, 0x1, -R17.reuse ;  /* 0x000000010e0ec824 */ /* 0x100fe200078e0a11 */
[----:B------:R-:W-:Y:S01]  /*2930*/  CS2R R116, SRZ ;  /* 0x0000000000747805 */ /* 0x000fe2000001ff00 */
[----:B------:R-:W-:Y:S01]  /*2940*/  @!P5 IMAD.IADD R12, R12, 0x1, -R17 ;  /* 0x000000010c0cd824 */ /* 0x000fe200078e0a11 */
[----:B------:R-:W-:Y:S01]  /*2950*/  ISETP.GE.AND P5, PT, R220, RZ, PT ;  /* 0x000000ffdc00720c */ /* 0x000fe20003fa6270 */
[----:B------:R-:W-:Y:S01]  /*2960*/  IMAD.MOV R4, RZ, RZ, -R4 ;  /* 0x000000ffff047224 */ /* 0x000fe200078e0a04 */
[----:B------:R-:W-:Y:S01]  /*2970*/  CS2R R118, SRZ ;  /* 0x0000000000767805 */ /* 0x000fe2000001ff00 */
[----:B------:R-:W-:Y:S01]  /*2980*/  @!P2 IMAD.MOV R14, RZ, RZ, -R14 ;  /* 0x000000ffff0ea224 */ /* 0x000fe200078e0a0e */
[C---:B------:R-:W-:Y:S01]  /*2990*/  ISETP.GT.U32.AND P2, PT, R8.reuse, R15, PT ;  /* 0x0000000f0800720c */ /* 0x040fe20003f44070 */
[C---:B------:R-:W-:Y:S01]  /*29a0*/  IMAD R11, R8.reuse, R4, R11 ;  /* 0x00000004080b7224 */ /* 0x040fe200078e020b */
[----:B------:R-:W-:Y:S01]  /*29b0*/  CS2R R120, SRZ ;  /* 0x0000000000787805 */ /* 0x000fe2000001ff00 */
[----:B------:R-:W-:Y:S01]  /*29c0*/  IMAD.MOV.U32 R17, RZ, RZ, R12 ;  /* 0x000000ffff117224 */ /* 0x000fe200078e000c */
[----:B------:R-:W-:Y:S01]  /*29d0*/  LOP3.LUT R12, RZ, R2, RZ, 0x33, !PT ;  /* 0x00000002ff0c7212 */ /* 0x000fe200078e33ff */
[----:B------:R-:W-:Y:S01]  /*29e0*/  @!P0 IMAD.IADD R13, R13, 0x1, -R8 ;  /* 0x000000010d0d8824 */ /* 0x000fe200078e0a08 */
[----:B------:R-:W-:Y:S01]  /*29f0*/  ISETP.GT.U32.AND P4, PT, R8, R11, PT ;  /* 0x0000000b0800720c */ /* 0x000fe20003f84070 */
[----:B------:R-:W-:Y:S01]  /*2a00*/  IMAD.HI.U32 R10, R9, R19, RZ ;  /* 0x00000013090a7227 */ /* 0x000fe200078e00ff */
[----:B------:R-:W-:-:S02]  /*2a10*/  CS2R R122, SRZ ;  /* 0x00000000007a7805 */ /* 0x000fc4000001ff00 */
[----:B------:R-:W-:Y:S02]  /*2a20*/  CS2R R124, SRZ ;  /* 0x00000000007c7805 */ /* 0x000fe4000001ff00 */
[----:B------:R-:W-:Y:S01]  /*2a30*/  ISETP.GT.U32.AND P0, PT, R8, R13, PT ;  /* 0x0000000d0800720c */ /* 0x000fe20003f04070 */
[----:B------:R-:W-:Y:S01]  /*2a40*/  @!P5 IMAD.MOV R17, RZ, RZ, -R17 ;  /* 0x000000ffff11d224 */ /* 0x000fe200078e0a11 */
[----:B------:R-:W-:Y:S01]  /*2a50*/  ISETP.NE.AND P5, PT, R2, RZ, PT ;  /* 0x000000ff0200720c */ /* 0x000fe20003fa5270 */
[----:B------:R-:W-:Y:S01]  /*2a60*/  IMAD.HI.U32 R2, R9, R16, RZ ;  /* 0x0000001009027227 */ /* 0x000fe200078e00ff */
[----:B------:R-:W-:Y:S02]  /*2a70*/  CS2R R126, SRZ ;  /* 0x00000000007e7805 */ /* 0x000fe4000001ff00 */
[----:B------:R-:W-:Y:S02]  /*2a80*/  CS2R R128, SRZ ;  /* 0x0000000000807805 */ /* 0x000fe4000001ff00 */
[C---:B------:R-:W-:Y:S01]  /*2a90*/  SEL R6, R12.reuse, R17, !P5 ;  /* 0x000000110c067207 */ /* 0x040fe20006800000 */
[----:B------:R-:W-:Y:S01]  /*2aa0*/  @!P2 IMAD.IADD R15, R15, 0x1, -R8 ;  /* 0x000000010f0fa824 */ /* 0x000fe200078e0a08 */
[C---:B------:R-:W-:Y:S01]  /*2ab0*/  SEL R4, R12.reuse, R7, !P5 ;  /* 0x000000070c047207 */ /* 0x040fe20006800000 */
[----:B------:R-:W-:Y:S01]  /*2ac0*/  IMAD.MOV R17, RZ, RZ, -R2 ;  /* 0x000000ffff117224 */ /* 0x000fe200078e0a02 */
[----:B------:R-:W-:Y:S01]  /*2ad0*/  SEL R5, R12, R5, !P5 ;  /* 0x000000050c057207 */ /* 0x000fe20006800000 */
[----:B------:R-:W-:Y:S01]  /*2ae0*/  @!P4 IMAD.IADD R11, R11, 0x1, -R8 ;  /* 0x000000010b0bc824 */ /* 0x000fe200078e0a08 */
[C---:B------:R-:W-:Y:S01]  /*2af0*/  ISETP.GT.U32.AND P2, PT, R8.reuse, R15, PT ;  /* 0x0000000f0800720c */ /* 0x040fe20003f44070 */
[----:B------:R-:W-:Y:S01]  /*2b00*/  IMAD R17, R8, R17, R16 ;  /* 0x0000001108117224 */ /* 0x000fe200078e0210 */
[----:B------:R-:W-:Y:S01]  /*2b10*/  SEL R7, R12, R14, !P5 ;  /* 0x0000000e0c077207 */ /* 0x000fe20006800000 */
[----:B------:R-:W-:Y:S01]  /*2b20*/  @!P0 IMAD.IADD R13, R13, 0x1, -R8 ;  /* 0x000000010d0d8824 */ /* 0x000fe200078e0a08 */
[C---:B------:R-:W-:Y:S01]  /*2b30*/  ISETP.GT.U32.AND P4, PT, R8.reuse, R11, PT ;  /* 0x0000000b0800720c */ /* 0x040fe20003f84070 */
[----:B------:R-:W-:Y:S01]  /*2b40*/  IMAD.MOV R10, RZ, RZ, -R10 ;  /* 0x000000ffff0a7224 */ /* 0x000fe200078e0a0a */
[----:B------:R-:W-:Y:S01]  /*2b50*/  ISETP.GT.U32.AND P0, PT, R8, R17, PT ;  /* 0x000000110800720c */ /* 0x000fe20003f04070 */
[----:B------:R-:W-:Y:S01]  /*2b60*/  VIADD R2, R20, 0x68 ;  /* 0x0000006814027836 */ /* 0x000fe20000000000 */
[----:B------:R-:W-:Y:S01]  /*2b70*/  ISETP.GE.AND P5, PT, R18, RZ, PT ;  /* 0x000000ff1200720c */ /* 0x000fe20003fa6270 */
[----:B------:R-:W-:Y:S01]  /*2b80*/  IMAD R19, R8, R10, R19 ;  /* 0x0000000a08137224 */ /* 0x000fe200078e0213 */
[----:B------:R-:W-:Y:S01]  /*2b90*/  CS2R R130, SRZ ;  /* 0x0000000000827805 */ /* 0x000fe2000001ff00 */
[C---:B------:R-:W-:Y:S01]  /*2ba0*/  VIADD R12, R20.reuse, 0x60 ;  /* 0x00000060140c7836 */ /* 0x040fe20000000000 */
[----:B------:R-:W-:Y:S01]  /*2bb0*/  CS2R R132, SRZ ;  /* 0x0000000000847805 */ /* 0x000fe2000001ff00 */
[--C-:B------:R-:W-:Y:S01]  /*2bc0*/  @!P2 IMAD.IADD R15, R15, 0x1, -R8.reuse ;  /* 0x000000010f0fa824 */ /* 0x100fe200078e0a08 */
[----:B------:R-:W-:Y:S01]  /*2bd0*/  CS2R R134, SRZ ;  /* 0x0000000000867805 */ /* 0x000fe2000001ff00 */
[----:B------:R-:W-:Y:S01]  /*2be0*/  VIADD R10, R20, 0x64 ;  /* 0x00000064140a7836 */ /* 0x000fe20000000000 */
[----:B------:R-:W-:Y:S01]  /*2bf0*/  ISETP.GE.AND P2, PT, R12, RZ, PT ;  /* 0x000000ff0c00720c */ /* 0x000fe20003f46270 */
[----:B------:R-:W-:Y:S01]  /*2c00*/  @!P6 IMAD.MOV R15, RZ, RZ, -R15 ;  /* 0x000000ffff0fe224 */ /* 0x000fe200078e0a0f */
[----:B------:R-:W-:Y:S01]  /*2c10*/  ISETP.GT.U32.AND P6, PT, R8, R19, PT ;  /* 0x000000130800720c */ /* 0x000fe20003fc4070 */
[--C-:B------:R-:W-:Y:S01]  /*2c20*/  @!P4 IMAD.IADD R11, R11, 0x1, -R8.reuse ;  /* 0x000000010b0bc824 */ /* 0x100fe200078e0a08 */
[----:B------:R-:W-:Y:S01]  /*2c30*/  ISETP.GE.AND P4, PT, R21, RZ, PT ;  /* 0x000000ff1500720c */ /* 0x000fe20003f86270 */
[----:B------:R-:W-:Y:S01]  /*2c40*/  @!P0 IMAD.IADD R17, R17, 0x1, -R8 ;  /* 0x0000000111118824 */ /* 0x000fe200078e0a08 */
[----:B------:R-:W-:Y:S01]  /*2c50*/  IABS R21, R2 ;  /* 0x0000000200157213 */ /* 0x000fe20000000000 */
[----:B------:R-:W-:Y:S01]  /*2c60*/  @!P1 IMAD.MOV R11, RZ, RZ, -R11 ;  /* 0x000000ffff0b9224 */ /* 0x000fe200078e0a0b */
[----:B------:R-:W-:Y:S01]  /*2c70*/  ISETP.GE.AND P1, PT, R2, RZ, PT ;  /* 0x000000ff0200720c */ /* 0x000fe20003f26270 */
[----:B------:R-:W-:Y:S01]  /*2c80*/  @!P3 IMAD.MOV R13, RZ, RZ, -R13 ;  /* 0x000000ffff0db224 */ /* 0x000fe200078e0a0d */
[----:B------:R-:W-:Y:S01]  /*2c90*/  ISETP.GT.U32.AND P0, PT, R8, R17, PT ;  /* 0x000000110800720c */ /* 0x000fe20003f04070 */
[----:B------:R-:W-:Y:S01]  /*2ca0*/  IMAD.HI.U32 R2, R9, R21, RZ ;  /* 0x0000001509027227 */ /* 0x000fe200078e00ff */
[----:B------:R-:W-:-:S02]  /*2cb0*/  IABS R25, R12 ;  /* 0x0000000c00197213 */ /* 0x000fc40000000000 */
[----:B------:R-:W-:Y:S02]  /*2cc0*/  CS2R R136, SRZ ;  /* 0x0000000000887805 */ /* 0x000fe4000001ff00 */
[----:B------:R-:W-:Y:S01]  /*2cd0*/  IABS R23, R10 ;  /* 0x0000000a00177213 */ /* 0x000fe20000000000 */
[----:B------:R-:W-:Y:S01]  /*2ce0*/  IMAD.MOV R12, RZ, RZ, -R2 ;  /* 0x000000ffff0c7224 */ /* 0x000fe200078e0a02 */
[----:B------:R-:W-:Y:S01]  /*2cf0*/  ISETP.GE.AND P3, PT, R10, RZ, PT ;  /* 0x000000ff0a00720c */ /* 0x000fe20003f66270 */
[----:B------:R-:W-:Y:S01]  /*2d00*/  @!P6 IMAD.IADD R19, R19, 0x1, -R8 ;  /* 0x000000011313e824 */ /* 0x000fe200078e0a08 */
[----:B------:R-:W-:Y:S01]  /*2d10*/  CS2R R138, SRZ ;  /* 0x00000000008a7805 */ /* 0x000fe2000001ff00 */
[C---:B------:R-:W-:Y:S01]  /*2d20*/  IMAD R21, R8.reuse, R12, R21 ;  /* 0x0000000c08157224 */ /* 0x040fe200078e0215 */
[----:B------:R-:W-:Y:S01]  /*2d30*/  CS2R R140, SRZ ;  /* 0x00000000008c7805 */ /* 0x000fe2000001ff00 */
[----:B------:R-:W-:Y:S01]  /*2d40*/  IMAD.HI.U32 R10, R9, R23, RZ ;  /* 0x00000017090a7227 */ /* 0x000fe200078e00ff */
[----:B------:R-:W-:-:S02]  /*2d50*/  ISETP.GT.U32.AND P6, PT, R8, R19, PT ;  /* 0x000000130800720c */ /* 0x000fc40003fc4070 */
[----:B------:R-:W-:Y:S02]  /*2d60*/  CS2R R142, SRZ ;  /* 0x00000000008e7805 */ /* 0x000fe4000001ff00 */
[----:B------:R-:W-:Y:S01]  /*2d70*/  CS2R R144, SRZ ;  /* 0x0000000000907805 */ /* 0x000fe2000001ff00 */
[----:B------:R-:W-:Y:S01]  /*2d80*/  @!P0 IMAD.IADD R17, R17, 0x1, -R8 ;  /* 0x0000000111118824 */ /* 0x000fe200078e0a08 */
[----:B------:R-:W-:Y:S01]  /*2d90*/  ISETP.GT.U32.AND P0, PT, R8, R21, PT ;  /* 0x000000150800720c */ /* 0x000fe20003f04070 */
[----:B------:R-:W-:Y:S01]  /*2da0*/  VIADD R16, R20, 0x58 ;  /* 0x0000005814107836 */ /* 0x000fe20000000000 */
[----:B------:R-:W-:Y:S01]  /*2db0*/  CS2R R146, SRZ ;  /* 0x0000000000927805 */ /* 0x000fe2000001ff00 */
[----:B------:R-:W-:Y:S01]  /*2dc0*/  IMAD.MOV R10, RZ, RZ, -R10 ;  /* 0x000000ffff0a7224 */ /* 0x000fe200078e0a0a */
[----:B------:R-:W-:Y:S01]  /*2dd0*/  CS2R R148, SRZ ;  /* 0x0000000000947805 */ /* 0x000fe2000001ff00 */
[----:B------:R-:W-:Y:S01]  /*2de0*/  IMAD.HI.U32 R2, R9, R25, RZ ;  /* 0x0000001909027227 */ /* 0x000fe200078e00ff */
[----:B------:R-:W-:-:S02]  /*2df0*/  IABS R29, R16 ;  /* 0x00000010001d7213 */ /* 0x000fc40000000000 */
[----:B------:R-:W-:Y:S01]  /*2e00*/  CS2R R150, SRZ ;  /* 0x0000000000967805 */ /* 0x000fe2000001ff00 */
[----:B------:R-:W-:Y:S01]  /*2e10*/  USHF.R.S32.HI UR10, URZ, 0x1f, UR9 ;  /* 0x0000001f3f0a7899 */ /* 0x000fe20008011409 */
[C---:B------:R-:W-:Y:S02]  /*2e20*/  IMAD R23, R8.reuse, R10, R23 ;  /* 0x0000000a08177224 */ /* 0x040fe400078e0217 */
[----:B------:R-:W-:Y:S02]  /*2e30*/  @!P6 IMAD.IADD R19, R19, 0x1, -R8 ;  /* 0x000000011313e824 */ /* 0x000fe400078e0a08 */
[----:B------:R-:W-:Y:S01]  /*2e40*/  IMAD.HI.U32 R10, R9, R29, RZ ;  /* 0x0000001d090a7227 */ /* 0x000fe200078e00ff */
[----:B------:R-:W-:-:S03]  /*2e50*/  ISETP.GT.U32.AND P6, PT, R8, R23, PT ;  /* 0x000000170800720c */ /* 0x000fc60003fc4070 */
[----:B------:R-:W-:Y:S02]  /*2e60*/  @!P0 IMAD.IADD R21, R21, 0x1, -R8 ;  /* 0x0000000115158824 */ /* 0x000fe400078e0a08 */
[----:B------:R-:W-:Y:S02]  /*2e70*/  VIADD R14, R20, 0x5c ;  /* 0x0000005c140e7836 */ /* 0x000fe40000000000 */
[----:B------:R-:W-:Y:S01]  /*2e80*/  IMAD.MOV R2, RZ, RZ, -R2 ;  /* 0x000000ffff027224 */ /* 0x000fe200078e0a02 */
[C---:B------:R-:W-:Y:S01]  /*2e90*/  ISETP.GT.U32.AND P0, PT, R8.reuse, R21, PT ;  /* 0x000000150800720c */ /* 0x040fe20003f04070 */
[----:B------:R-:W-:Y:S01]  /*2ea0*/  IMAD.MOV R10, RZ, RZ, -R10 ;  /* 0x000000ffff0a7224 */ /* 0x000fe200078e0a0a */
[----:B------:R-:W-:Y:S01]  /*2eb0*/  IABS R27, R14 ;  /* 0x0000000e001b7213 */ /* 0x000fe20000000000 */
[C---:B------:R-:W-:Y:S02]  /*2ec0*/  IMAD R25, R8.reuse, R2, R25 ;  /* 0x0000000208197224 */ /* 0x040fe400078e0219 */
[----:B------:R-:W-:-:S02]  /*2ed0*/  IMAD R29, R8, R10, R29 ;  /* 0x0000000a081d7224 */ /* 0x000fc400078e021d */
[----:B------:R-:W-:Y:S01]  /*2ee0*/  @!P5 IMAD.MOV R17, RZ, RZ, -R17 ;  /* 0x000000ffff11d224 */ /* 0x000fe200078e0a11 */
[C---:B------:R-:W-:Y:S01]  /*2ef0*/  ISETP.GT.U32.AND P5, PT, R8.reuse, R25, PT ;  /* 0x000000190800720c */ /* 0x040fe20003fa4070 */
[----:B------:R-:W-:Y:S01]  /*2f00*/  @!P6 IMAD.IADD R23, R23, 0x1, -R8 ;  /* 0x000000011717e824 */ /* 0x000fe200078e0a08 */
[----:B------:R-:W-:Y:S01]  /*2f10*/  ISETP.GT.U32.AND P6, PT, R8, R29, PT ;  /* 0x0000001d0800720c */ /* 0x000fe20003fc4070 */
[----:B------:R-:W-:Y:S02]  /*2f20*/  VIADD R12, R20, 0x54 ;  /* 0x00000054140c7836 */ /* 0x000fe40000000000 */
[----:B------:R-:W-:-:S03]  /*2f30*/  IMAD.HI.U32 R2, R9, R27, RZ ;  /* 0x0000001b09027227 */ /* 0x000fc600078e00ff */
[----:B------:R-:W-:Y:S01]  /*2f40*/  IABS R31, R12 ;  /* 0x0000000c001f7213 */ /* 0x000fe20000000000 */
[----:B------:R-:W-:Y:S02]  /*2f50*/  VIADD R18, R20, 0x50 ;  /* 0x0000005014127836 */ /* 0x000fe40000000000 */
[----:B------:R-:W-:Y:S02]  /*2f60*/  IMAD.MOV R2, RZ, RZ, -R2 ;  /* 0x000000ffff027224 */ /* 0x000fe400078e0a02 */
[----:B------:R-:W-:Y:S01]  /*2f70*/  @!P0 IMAD.IADD R21, R21, 0x1, -R8 ;  /* 0x0000000115158824 */ /* 0x000fe200078e0a08 */
[----:B------:R-:W-:Y:S01]  /*2f80*/  ISETP.GE.AND P0, PT, R14, RZ, PT ;  /* 0x000000ff0e00720c */ /* 0x000fe20003f06270 */
[----:B------:R-:W-:Y:S01]  /*2f90*/  IMAD R27, R8, R2, R27 ;  /* 0x00000002081b7224 */ /* 0x000fe200078e021b */
[----:B------:R-:W-:Y:S01]  /*2fa0*/  IABS R33, R18 ;  /* 0x0000001200217213 */ /* 0x000fe20000000000 */
[----:B------:R-:W-:Y:S02]  /*2fb0*/  VIADD R14, R20, 0x4c ;  /* 0x0000004c140e7836 */ /* 0x000fe40000000000 */
[----:B------:R-:W-:-:S03]  /*2fc0*/  IMAD.HI.U32 R2, R9, R31, RZ ;  /* 0x0000001f09027227 */ /* 0x000fc600078e00ff */
[----:B------:R-:W-:Y:S01]  /*2fd0*/  IABS R35, R14 ;  /* 0x0000000e00237213 */ /* 0x000fe20000000000 */
[--C-:B------:R-:W-:Y:S01]  /*2fe0*/  @!P5 IMAD.IADD R25, R25, 0x1, -R8.reuse ;  /* 0x000000011919d824 */ /* 0x100fe200078e0a08 */
[----:B------:R-:W-:Y:S01]  /*2ff0*/  ISETP.GT.U32.AND P5, PT, R8, R23, PT ;  /* 0x000000170800720c */ /* 0x000fe20003fa4070 */
[----:B------:R-:W-:Y:S02]  /*3000*/  @!P6 IMAD.IADD R29, R29, 0x1, -R8 ;  /* 0x000000011d1de824 */ /* 0x000fe400078e0a08 */
[----:B------:R-:W-:-:S03]  /*3010*/  IMAD.HI.U32 R10, R9, R33, RZ ;  /* 0x00000021090a7227 */ /* 0x000fc600078e00ff */
[C---:B------:R-:W-:Y:S01]  /*3020*/  ISETP.GT.U32.AND P6, PT, R8.reuse, R29, PT ;  /* 0x0000001d0800720c */ /* 0x040fe20003fc4070 */
[----:B------:R-:W-:Y:S02]  /*3030*/  IMAD.MOV R2, RZ, RZ, -R2 ;  /* 0x000000ffff027224 */ /* 0x000fe400078e0a02 */
[----:B------:R-:W-:Y:S02]  /*3040*/  IMAD.MOV R10, RZ, RZ, -R10 ;  /* 0x000000ffff0a7224 */ /* 0x000fe400078e0a0a */
[----:B------:R-:W-:Y:S02]  /*3050*/  IMAD R31, R8, R2, R31 ;  /* 0x00000002081f7224 */ /* 0x000fe400078e021f */
[----:B------:R-:W-:-:S04]  /*3060*/  IMAD.HI.U32 R2, R9, R35, RZ ;  /* 0x0000002309027227 */ /* 0x000fc800078e00ff */
[C---:B------:R-:W-:Y:S02]  /*3070*/  IMAD R33, R8.reuse, R10, R33 ;  /* 0x0000000a08217224 */ /* 0x040fe400078e0221 */
[----:B------:R-:W-:Y:S02]  /*3080*/  IMAD.MOV R10, RZ, RZ, -R2 ;  /* 0x000000ffff0a7224 */ /* 0x000fe400078e0a02 */
[--C-:B------:R-:W-:Y:S01]  /*3090*/  @!P5 IMAD.IADD R23, R23, 0x1, -R8.reuse ;  /* 0x000000011717d824 */ /* 0x100fe200078e0a08 */
[C---:B------:R-:W-:Y:S01]  /*30a0*/  ISETP.GT.U32.AND P5, PT, R8.reuse, R31, PT ;  /* 0x0000001f0800720c */ /* 0x040fe20003fa4070 */
[C---:B------:R-:W-:Y:S02]  /*30b0*/  IMAD R35, R8.reuse, R10, R35 ;  /* 0x0000000a08237224 */ /* 0x040fe400078e0223 */
[----:B------:R-:W-:Y:S02]  /*30c0*/  @!P6 IMAD.IADD R29, R29, 0x1, -R8 ;  /* 0x000000011d1de824 */ /* 0x000fe400078e0a08 */
[----:B------:R-:W-:Y:S01]  /*30d0*/  IMAD.HI.U32 R10, R9, R39, RZ ;  /* 0x00000027090a7227 */ /* 0x000fe200078e00ff */
[----:B------:R-:W-:-:S03]  /*30e0*/  ISETP.GT.U32.AND P6, PT, R8, R35, PT ;  /* 0x000000230800720c */ /* 0x000fc60003fc4070 */
[----:B------:R-:W-:Y:S02]  /*30f0*/  IMAD.MOV R10, RZ, RZ, -R10 ;  /* 0x000000ffff0a7224 */ /* 0x000fe400078e0a0a */
[----:B------:R-:W-:Y:S01]  /*3100*/  @!P4 IMAD.MOV R19, RZ, RZ, -R19 ;  /* 0x000000ffff13c224 */ /* 0x000fe200078e0a13 */
[----:B------:R-:W-:Y:S01]  /*3110*/  ISETP.GT.U32.AND P4, PT, R8, R27, PT ;  /* 0x0000001b0800720c */ /* 0x000fe20003f84070 */
[--C-:B------:R-:W-:Y:S01]  /*3120*/  @!P5 IMAD.IADD R31, R31, 0x1, -R8.reuse ;  /* 0x000000011f1fd824 */ /* 0x100fe200078e0a08 */
[----:B------:R-:W-:Y:S01]  /*3130*/  ISETP.GE.AND P5, PT, R12, RZ, PT ;  /* 0x000000ff0c00720c */ /* 0x000fe20003fa6270 */
[----:B------:R-:W-:Y:S02]  /*3140*/  IMAD R39, R8, R10, R39 ;  /* 0x0000000a08277224 */ /* 0x000fe400078e0227 */
[----:B------:R-:W-:Y:S02]  /*3150*/  VIADD R12, R20, 0x40 ;  /* 0x00000040140c7836 */ /* 0x000fe40000000000 */
[----:B------:R-:W-:Y:S01]  /*3160*/  @!P6 IMAD.IADD R35, R35, 0x1, -R8 ;  /* 0x000000012323e824 */ /* 0x000fe200078e0a08 */
[----:B------:R-:W-:Y:S01]  /*3170*/  ISETP.GT.U32.AND P6, PT, R8, R31, PT ;  /* 0x0000001f0800720c */ /* 0x000fe20003fc4070 */
[----:B------:R-:W-:Y:S01]  /*3180*/  IMAD.HI.U32 R2, R9, R37, RZ ;  /* 0x0000002509027227 */ /* 0x000fe200078e00ff */
[----:B------:R-:W-:-:S03]  /*3190*/  IABS R41, R12 ;  /* 0x0000000c00297213 */ /* 0x000fc60000000000 */
[----:B------:R-:W-:Y:S02]  /*31a0*/  IMAD.MOV R2, RZ, RZ, -R2 ;  /* 0x000000ffff027224 */ /* 0x000fe400078e0a02 */
[----:B------:R-:W-:Y:S01]  /*31b0*/  @!P4 IMAD.IADD R27, R27, 0x1, -R8 ;  /* 0x000000011b1bc824 */ /* 0x000fe200078e0a08 */
[C---:B------:R-:W-:Y:S01]  /*31c0*/  ISETP.GT.U32.AND P4, PT, R8.reuse, R25, PT ;  /* 0x000000190800720c */ /* 0x040fe20003f84070 */
[----:B------:R-:W-:Y:S02]  /*31d0*/  IMAD R37, R8, R2, R37 ;  /* 0x0000000208257224 */ /* 0x000fe400078e0225 */
[----:B------:R-:W-:-:S04]  /*31e0*/  IMAD.HI.U32 R2, R9, R41, RZ ;  /* 0x0000002909027227 */ /* 0x000fc800078e00ff */
[----:B------:R-:W-:Y:S01]  /*31f0*/  @!P6 IMAD.IADD R31, R31, 0x1, -R8 ;  /* 0x000000011f1fe824 */ /* 0x000fe200078e0a08 */
[C---:B------:R-:W-:Y:S01]  /*3200*/  ISETP.GT.U32.AND P6, PT, R8.reuse, R39, PT ;  /* 0x000000270800720c */ /* 0x040fe20003fc4070 */
[----:B------:R-:W-:Y:S02]  /*3210*/  IMAD.MOV R2, RZ, RZ, -R2 ;  /* 0x000000ffff027224 */ /* 0x000fe400078e0a02 */
[----:B------:R-:W-:Y:S01]  /*3220*/  @!P1 IMAD.MOV R21, RZ, RZ, -R21 ;  /* 0x000000ffff159224 */ /* 0x000fe200078e0a15 */
[C---:B------:R-:W-:Y:S01]  /*3230*/  ISETP.GT.U32.AND P1, PT, R8.reuse, R27, PT ;  /* 0x0000001b0800720c */ /* 0x040fe20003f24070 */
[C---:B------:R-:W-:Y:S02]  /*3240*/  IMAD R41, R8.reuse, R2, R41 ;  /* 0x0000000208297224 */ /* 0x040fe400078e0229 */
[----:B------:R-:W-:Y:S01]  /*3250*/  @!P4 IMAD.IADD R25, R25, 0x1, -R8 ;  /* 0x000000011919c824 */ /* 0x000fe200078e0a08 */
[----:B------:R-:W-:Y:S01]  /*3260*/  ISETP.GT.U32.AND P4, PT, R8, R33, PT ;  /* 0x000000210800720c */ /* 0x000fe20003f84070 */
[----:B------:R-:W-:-:S02]  /*3270*/  @!P3 IMAD.MOV R23, RZ, RZ, -R23 ;  /* 0x000000ffff17b224 */ /* 0x000fc400078e0a17 */
[----:B------:R-:W-:Y:S01]  /*3280*/  @!P2 IMAD.MOV R25, RZ, RZ, -R25 ;  /* 0x000000ffff19a224 */ /* 0x000fe200078e0a19 */
[C---:B------:R-:W-:Y:S01]  /*3290*/  ISETP.GT.U32.AND P2, PT, R8.reuse, R35, PT ;  /* 0x000000230800720c */ /* 0x040fe20003f44070 */
[--C-:B------:R-:W-:Y:S02]  /*32a0*/  @!P6 IMAD.IADD R39, R39, 0x1, -R8.reuse ;  /* 0x000000012727e824 */ /* 0x100fe400078e0a08 */
[----:B------:R-:W-:Y:S02]  /*32b0*/  @!P5 IMAD.MOV R31, RZ, RZ, -R31 ;  /* 0x000000ffff1fd224 */ /* 0x000fe400078e0a1f */
[----:B------:R-:W-:Y:S01]  /*32c0*/  @!P1 IMAD.IADD R27, R27, 0x1, -R8 ;  /* 0x000000011b1b9824 */ /* 0x000fe200078e0a08 */
[----:B------:R-:W-:Y:S01]  /*32d0*/  ISETP.GT.U32.AND P6, PT, R8, R39, PT ;  /* 0x000000270800720c */ /* 0x000fe20003fc4070 */
[----:B------:R-:W-:Y:S01]  /*32e0*/  VIADD R2, R20, 0x38 ;  /* 0x0000003814027836 */ /* 0x000fe20000000000 */
[----:B------:R-:W-:Y:S01]  /*32f0*/  ISETP.GE.AND P1, PT, R16, RZ, PT ;  /* 0x000000ff1000720c */ /* 0x000fe20003f26270 */
[----:B------:R-:W-:-:S02]  /*3300*/  VIADD R16, R20, 0x3c ;  /* 0x0000003c14107836 */ /* 0x000fc40000000000 */
[----:B------:R-:W-:Y:S01]  /*3310*/  @!P0 IMAD.MOV R27, RZ, RZ, -R27 ;  /* 0x000000ffff1b8224 */ /* 0x000fe200078e0a1b */
[----:B------:R-:W-:Y:S01]  /*3320*/  ISETP.GT.U32.AND P0, PT, R8, R37, PT ;  /* 0x000000250800720c */ /* 0x000fe20003f04070 */
[--C-:B------:R-:W-:Y:S01]  /*3330*/  @!P4 IMAD.IADD R33, R33, 0x1, -R8.reuse ;  /* 0x000000012121c824 */ /* 0x100fe200078e0a08 */
[----:B------:R-:W-:Y:S01]  /*3340*/  IABS R43, R16 ;  /* 0x00000010002b7213 */ /* 0x000fe20000000000 */
[--C-:B------:R-:W-:Y:S01]  /*3350*/  @!P2 IMAD.IADD R35, R35, 0x1, -R8.reuse ;  /* 0x000000012323a824 */ /* 0x100fe200078e0a08 */
[----:B------:R-:W-:Y:S01]  /*3360*/  ISETP.GE.AND P4, PT, R18, RZ, PT ;  /* 0x000000ff1200720c */ /* 0x000fe20003f86270 */
[----:B------:R-:W-:Y:S01]  /*3370*/  VIADD R18, R20, 0x28 ;  /* 0x0000002814127836 */ /* 0x000fe20000000000 */
[C---:B------:R-:W-:Y:S01]  /*3380*/  ISETP.GT.U32.AND P3, PT, R8.reuse, R33, PT ;  /* 0x000000210800720c */ /* 0x040fe20003f64070 */
[----:B------:R-:W-:Y:S01]  /*3390*/  @!P6 IMAD.IADD R39, R39, 0x1, -R8 ;  /* 0x000000012727e824 */ /* 0x000fe200078e0a08 */
[----:B------:R-:W-:Y:S01]  /*33a0*/  ISETP.GT.U32.AND P6, PT, R8, R41, PT ;  /* 0x000000290800720c */ /* 0x000fe20003fc4070 */
[----:B------:R-:W-:Y:S01]  /*33b0*/  IMAD.HI.U32 R10, R9, R43, RZ ;  /* 0x0000002b090a7227 */ /* 0x000fe200078e00ff */
[----:B------:R-:W-:-:S02]  /*33c0*/  IABS R45, R2 ;  /* 0x00000002002d7213 */ /* 0x000fc40000000000 */
[----:B------:R-:W-:Y:S01]  /*33d0*/  ISETP.GE.AND P2, PT, R24, RZ, PT ;  /* 0x000000ff1800720c */ /* 0x000fe20003f46270 */
[----:B------:R-:W-:Y:S01]  /*33e0*/  IMAD.MOV R10, RZ, RZ, -R10 ;  /* 0x000000ffff0a7224 */ /* 0x000fe200078e0a0a */
[----:B------:R-:W-:Y:S01]  /*33f0*/  IABS R53, R18 ;  /* 0x0000001200357213 */ /* 0x000fe20000000000 */
[----:B------:R-:W-:Y:S01]  /*3400*/  @!P1 IMAD.MOV R29, RZ, RZ, -R29 ;  /* 0x000000ffff1d9224 */ /* 0x000fe200078e0a1d */
[----:B------:R-:W-:Y:S01]  /*3410*/  ISETP.GE.AND P1, PT, R14, RZ, PT ;  /* 0x000000ff0e00720c */ /* 0x000fe20003f26270 */
[----:B------:R-:W-:Y:S02]  /*3420*/  IMAD R43, R8, R10, R43 ;  /* 0x0000000a082b7224 */ /* 0x000fe400078e022b */
[--C-:B------:R-:W-:Y:S01]  /*3430*/  @!P0 IMAD.IADD R37, R37, 0x1, -R8.reuse ;  /* 0x0000000125258824 */ /* 0x100fe200078e0a08 */
[----:B------:R-:W-:Y:S01]  /*3440*/  ISETP.GE.AND P0, PT, R12, RZ, PT ;  /* 0x000000ff0c00720c */ /* 0x000fe20003f06270 */
[--C-:B------:R-:W-:Y:S02]  /*3450*/  @!P6 IMAD.IADD R41, R41, 0x1, -R8.reuse ;  /* 0x000000012929e824 */ /* 0x100fe400078e0a08 */
[----:B------:R-:W-:Y:S01]  /*3460*/  VIADD R10, R20, 0x34 ;  /* 0x00000034140a7836 */ /* 0x000fe20000000000 */
[C---:B------:R-:W-:Y:S01]  /*3470*/  ISETP.GT.U32.AND P5, PT, R8.reuse, R37, PT ;  /* 0x000000250800720c */ /* 0x040fe20003fa4070 */
[----:B------:R-:W-:Y:S01]  /*3480*/  @!P3 IMAD.IADD R33, R33, 0x1, -R8 ;  /* 0x000000012121b824 */ /* 0x000fe200078e0a08 */
[----:B------:R-:W-:Y:S01]  /*3490*/  ISETP.GT.U32.AND P6, PT, R8, R41, PT ;  /* 0x000000290800720c */ /* 0x000fe20003fc4070 */
[----:B------:R-:W-:Y:S01]  /*34a0*/  VIADD R12, R20, 0x30 ;  /* 0x00000030140c7836 */ /* 0x000fe20000000000 */
[----:B------:R-:W-:Y:S01]  /*34b0*/  ISETP.GE.AND P3, PT, R22, RZ, PT ;  /* 0x000000ff1600720c */ /* 0x000fe20003f66270 */
[----:B------:R-:W-:Y:S01]  /*34c0*/  @!P1 IMAD.MOV R35, RZ, RZ, -R35 ;  /* 0x000000ffff239224 */ /* 0x000fe200078e0a23 */
[----:B------:R-:W-:Y:S01]  /*34d0*/  ISETP.GE.AND P1, PT, R2, RZ, PT ;  /* 0x000000ff0200720c */ /* 0x000fe20003f26270 */
[----:B------:R-:W-:Y:S01]  /*34e0*/  IMAD.HI.U32 R2, R9, R45, RZ ;  /* 0x0000002d09027227 */ /* 0x000fe200078e00ff */
[----:B------:R-:W-:-:S02]  /*34f0*/  IABS R47, R10 ;  /* 0x0000000a002f7213 */ /* 0x000fc40000000000 */
[----:B------:R-:W-:Y:S01]  /*3500*/  IABS R49, R12 ;  /* 0x0000000c00317213 */ /* 0x000fe20000000000 */
[----:B------:R-:W-:Y:S01]  /*3510*/  @!P4 IMAD.MOV R33, RZ, RZ, -R33 ;  /* 0x000000ffff21c224 */ /* 0x000fe200078e0a21 */
[----:B------:R-:W-:Y:S01]  /*3520*/  ISETP.GE.AND P4, PT, R16, RZ, PT ;  /* 0x000000ff1000720c */ /* 0x000fe20003f86270 */
[--C-:B------:R-:W-:Y:S01]  /*3530*/  @!P5 IMAD.IADD R37, R37, 0x1, -R8.reuse ;  /* 0x000000012525d824 */ /* 0x100fe200078e0a08 */
[----:B------:R-:W-:Y:S01]  /*3540*/  ISETP.GE.AND P5, PT, R10, RZ, PT ;  /* 0x000000ff0a00720c */ /* 0x000fe20003fa6270 */
[----:B------:R-:W-:Y:S01]  /*3550*/  @!P6 IMAD.IADD R41, R41, 0x1, -R8 ;  /* 0x000000012929e824 */ /* 0x000fe200078e0a08 */
[----:B------:R-:W-:Y:S01]  /*3560*/  ISETP.GT.U32.AND P6, PT, R8, R43, PT ;  /* 0x0000002b0800720c */ /* 0x000fe20003fc4070 */
[----:B------:R-:W-:-:S04]  /*3570*/  IMAD.HI.U32 R10, R9, R47, RZ ;  /* 0x0000002f090a7227 */ /* 0x000fc800078e00ff */
[----:B------:R-:W-:Y:S02]  /*3580*/  IMAD.MOV R16, RZ, RZ, -R2 ;  /* 0x000000ffff107224 */ /* 0x000fe400078e0a02 */
[----:B------:R-:W-:Y:S02]  /*3590*/  VIADD R14, R20, 0x2c ;  /* 0x0000002c140e7836 */ /* 0x000fe40000000000 */
[----:B------:R-:W-:Y:S02]  /*35a0*/  IMAD.MOV R10, RZ, RZ, -R10 ;  /* 0x000000ffff0a7224 */ /* 0x000fe400078e0a0a */
[----:B------:R-:W-:Y:S01]  /*35b0*/  IMAD R45, R8, R16, R45 ;  /* 0x00000010082d7224 */ /* 0x000fe200078e022d */
[----:B------:R-:W-:Y:S01]  /*35c0*/  IABS R51, R14 ;  /* 0x0000000e00337213 */ /* 0x000fe20000000000 */
[----:B------:R-:W-:Y:S02]  /*35d0*/  @!P6 IMAD.IADD R43, R43, 0x1, -R8 ;  /* 0x000000012b2be824 */ /* 0x000fe400078e0a08 */
[----:B------:R-:W-:Y:S01]  /*35e0*/  @!P3 IMAD.MOV R37, RZ, RZ, -R37 ;  /* 0x000000ffff25b224 */ /* 0x000fe200078e0a25 */
[----:B------:R-:W-:Y:S01]  /*35f0*/  ISETP.GE.AND P3, PT, R12, RZ, PT ;  /* 0x000000ff0c00720c */ /* 0x000fe20003f66270 */
[----:B------:R-:W-:Y:S01]  /*3600*/  IMAD.HI.U32 R12, R9, R49, RZ ;  /* 0x00000031090c7227 */ /* 0x000fe200078e00ff */
[----:B------:R-:W-:-:S03]  /*3610*/  ISETP.GT.U32.AND P6, PT, R8, R43, PT ;  /* 0x0000002b0800720c */ /* 0x000fc60003fc4070 */
[C---:B------:R-:W-:Y:S02]  /*3620*/  IMAD R47, R8.reuse, R10, R47 ;  /* 0x0000000a082f7224 */ /* 0x040fe400078e022f */
[----:B------:R-:W-:Y:S01]  /*3630*/  @!P0 IMAD.MOV R41, RZ, RZ, -R41 ;  /* 0x000000ffff298224 */ /* 0x000fe200078e0a29 */
[----:B------:R-:W-:Y:S01]  /*3640*/  ISETP.GT.U32.AND P0, PT, R8, R45, PT ;  /* 0x0000002d0800720c */ /* 0x000fe20003f04070 */
[----:B------:R-:W-:Y:S01]  /*3650*/  @!P2 IMAD.MOV R39, RZ, RZ, -R39 ;  /* 0x000000ffff27a224 */ /* 0x000fe200078e0a27 */
[----:B------:R-:W-:Y:S01]  /*3660*/  ISETP.GE.AND P2, PT, R14, RZ, PT ;  /* 0x000000ff0e00720c */ /* 0x000fe20003f46270 */
[----:B------:R-:W-:Y:S02]  /*3670*/  IMAD.MOV R12, RZ, RZ, -R12 ;  /* 0x000000ffff0c7224 */ /* 0x000fe400078e0a0c */
[----:B------:R-:W-:-:S04]  /*3680*/  IMAD.HI.U32 R14, R9, R51, RZ ;  /* 0x00000033090e7227 */ /* 0x000fc800078e00ff */
[----:B------:R-:W-:Y:S01]  /*3690*/  @!P6 IMAD.IADD R43, R43, 0x1, -R8 ;  /* 0x000000012b2be824 */ /* 0x000fe200078e0a08 */
[C---:B------:R-:W-:Y:S01]  /*36a0*/  ISETP.GT.U32.AND P6, PT, R8.reuse, R47, PT ;  /* 0x0000002f0800720c */ /* 0x040fe20003fc4070 */
[C---:B------:R-:W-:Y:S02]  /*36b0*/  IMAD R49, R8.reuse, R12, R49 ;  /* 0x0000000c08317224 */ /* 0x040fe400078e0231 */
[----:B------:R-:W-:Y:S02]  /*36c0*/  IMAD.MOV R14, RZ, RZ, -R14 ;  /* 0x000000ffff0e7224 */ /* 0x000fe400078e0a0e */
[----:B------:R-:W-:Y:S01]  /*36d0*/  @!P4 IMAD.MOV R43, RZ, RZ, -R43 ;  /* 0x000000ffff2bc224 */ /* 0x000fe200078e0a2b */
[C---:B------:R-:W-:Y:S01]  /*36e0*/  ISETP.GT.U32.AND P4, PT, R8.reuse, R49, PT ;  /* 0x000000310800720c */ /* 0x040fe20003f84070 */
[----:B------:R-:W-:Y:S02]  /*36f0*/  IMAD R51, R8, R14, R51 ;  /* 0x0000000e08337224 */ /* 0x000fe400078e0233 */
[----:B------:R-:W-:-:S02]  /*3700*/  @!P0 IMAD.IADD R45, R45, 0x1, -R8 ;  /* 0x000000012d2d8824 */ /* 0x000fc400078e0a08 */
[----:B------:R-:W-:Y:S02]  /*3710*/  VIADD R16, R20, 0x24 ;  /* 0x0000002414107836 */ /* 0x000fe40000000000 */
[----:B------:R-:W-:Y:S01]  /*3720*/  @!P6 IMAD.IADD R47, R47, 0x1, -R8 ;  /* 0x000000012f2fe824 */ /* 0x000fe200078e0a08 */
[C---:B------:R-:W-:Y:S01]  /*3730*/  ISETP.GT.U32.AND P0, PT, R8.reuse, R45, PT ;  /* 0x0000002d0800720c */ /* 0x040fe20003f04070 */
[----:B------:R-:W-:Y:S01]  /*3740*/  IMAD.HI.U32 R2, R9, R53, RZ ;  /* 0x0000003509027227 */ /* 0x000fe200078e00ff */
[C---:B------:R-:W-:Y:S02]  /*3750*/  ISETP.GT.U32.AND P6, PT, R8.reuse, R51, PT ;  /* 0x000000330800720c */ /* 0x040fe40003fc4070 */
[----:B------:R-:W-:Y:S01]  /*3760*/  IABS R55, R16 ;  /* 0x0000001000377213 */ /* 0x000fe20000000000 */
[----:B------:R-:W-:Y:S02]  /*3770*/  IMAD.MOV R2, RZ, RZ, -R2 ;  /* 0x000000ffff027224 */ /* 0x000fe400078e0a02 */
[----:B------:R-:W-:Y:S01]  /*3780*/  @!P4 IMAD.IADD R49, R49, 0x1, -R8 ;  /* 0x000000013131c824 */ /* 0x000fe200078e0a08 */
[C---:B------:R-:W-:Y:S01]  /*3790*/  ISETP.GT.U32.AND P4, PT, R8.reuse, R47, PT ;  /* 0x0000002f0800720c */ /* 0x040fe20003f84070 */
[----:B------:R-:W-:-:S02]  /*37a0*/  IMAD R53, R8, R2, R53 ;  /* 0x0000000208357224 */ /* 0x000fc400078e0235 */
[----:B------:R-:W-:Y:S02]  /*37b0*/  VIADD R22, R20, 0x20 ;  /* 0x0000002014167836 */ /* 0x000fe40000000000 */
[----:B------:R-:W-:-:S03]  /*37c0*/  IMAD.HI.U32 R2, R9, R55, RZ ;  /* 0x0000003709027227 */ /* 0x000fc600078e00ff */
[----:B------:R-:W-:Y:S01]  /*37d0*/  IABS R57, R22 ;  /* 0x0000001600397213 */ /* 0x000fe20000000000 */
[C---:B------:R-:W-:Y:S02]  /*37e0*/  VIADD R24, R20.reuse, 0x1c ;  /* 0x0000001c14187836 */ /* 0x040fe40000000000 */
[--C-:B------:R-:W-:Y:S01]  /*37f0*/  @!P0 IMAD.IADD R45, R45, 0x1, -R8.reuse ;  /* 0x000000012d2d8824 */ /* 0x100fe200078e0a08 */
[----:B------:R-:W-:Y:S01]  /*3800*/  ISETP.GE.AND P0, PT, R20, RZ, PT ;  /* 0x000000ff1400720c */ /* 0x000fe20003f06270 */
[----:B------:R-:W-:Y:S01]  /*3810*/  @!P6 IMAD.IADD R51, R51, 0x1, -R8 ;  /* 0x000000013333e824 */ /* 0x000fe200078e0a08 */
[C---:B------:R-:W-:Y:S01]  /*3820*/  ISETP.GT.U32.AND P6, PT, R8.reuse, R49, PT ;  /* 0x000000310800720c */ /* 0x040fe20003fc4070 */
[----:B------:R-:W-:Y:S01]  /*3830*/  IMAD.MOV R2, RZ, RZ, -R2 ;  /* 0x000000ffff027224 */ /* 0x000fe200078e0a02 */
[----:B------:R-:W-:Y:S01]  /*3840*/  IABS R59, R24 ;  /* 0x00000018003b7213 */ /* 0x000fe20000000000 */
[----:B------:R-:W-:Y:S01]  /*3850*/  @!P1 IMAD.MOV R45, RZ, RZ, -R45 ;  /* 0x000000ffff2d9224 */ /* 0x000fe200078e0a2d */
[C---:B------:R-:W-:Y:S01]  /*3860*/  ISETP.GT.U32.AND P1, PT, R8.reuse, R51, PT ;  /* 0x000000330800720c */ /* 0x040fe20003f24070 */
[----:B------:R-:W-:-:S02]  /*3870*/  IMAD R55, R8, R2, R55 ;  /* 0x0000000208377224 */ /* 0x000fc400078e0237 */
[----:B------:R-:W-:-:S04]  /*3880*/  IMAD.HI.U32 R2, R9, R57, RZ ;  /* 0x0000003909027227 */ /* 0x000fc800078e00ff */
[----:B------:R-:W-:Y:S01]  /*3890*/  @!P4 IMAD.IADD R47, R47, 0x1, -R8 ;  /* 0x000000012f2fc824 */ /* 0x000fe200078e0a08 */
[----:B------:R-:W-:Y:S01]  /*38a0*/  ISETP.GT.U32.AND P4, PT, R8, R53, PT ;  /* 0x000000350800720c */ /* 0x000fe20003f84070 */
[----:B------:R-:W-:-:S04]  /*38b0*/  IMAD.HI.U32 R10, R9, R59, RZ ;  /* 0x0000003b090a7227 */ /* 0x000fc800078e00ff */
[----:B------:R-:W-:Y:S02]  /*38c0*/  IMAD.MOV R2, RZ, RZ, -R2 ;  /* 0x000000ffff027224 */ /* 0x000fe400078e0a02 */
[----:B------:R-:W-:Y:S02]  /*38d0*/  IMAD.MOV R10, RZ, RZ, -R10 ;  /* 0x000000ffff0a7224 */ /* 0x000fe400078e0a0a */
[C---:B------:R-:W-:Y:S02]  /*38e0*/  IMAD R57, R8.reuse, R2, R57 ;  /* 0x0000000208397224 */ /* 0x040fe400078e0239 */
[--C-:B------:R-:W-:Y:S01]  /*38f0*/  @!P6 IMAD.IADD R49, R49, 0x1, -R8.reuse ;  /* 0x000000013131e824 */ /* 0x100fe200078e0a08 */
[C---:B------:R-:W-:Y:S01]  /*3900*/  ISETP.GT.U32.AND P6, PT, R8.reuse, R55, PT ;  /* 0x000000370800720c */ /* 0x040fe20003fc4070 */
[C---:B------:R-:W-:Y:S02]  /*3910*/  IMAD R59, R8.reuse, R10, R59 ;  /* 0x0000000a083b7224 */ /* 0x040fe400078e023b */
[----:B------:R-:W-:Y:S01]  /*3920*/  @!P1 IMAD.IADD R51, R51, 0x1, -R8 ;  /* 0x0000000133339824 */ /* 0x000fe200078e0a08 */
[----:B------:R-:W-:Y:S01]  /*3930*/  ISETP.GT.U32.AND P1, PT, R8, R57, PT ;  /* 0x000000390800720c */ /* 0x000fe20003f24070 */
[----:B------:R-:W-:-:S04]  /*3940*/  IMAD.HI.U32 R12, R9, R61, RZ ;  /* 0x0000003d090c7227 */ /* 0x000fc800078e00ff */
[----:B------:R-:W-:-:S04]  /*3950*/  IMAD.HI.U32 R14, R9, R63, RZ ;  /* 0x0000003f090e7227 */ /* 0x000fc800078e00ff */
[----:B------:R-:W-:Y:S01]  /*3960*/  @!P4 IMAD.IADD R53, R53, 0x1, -R8 ;  /* 0x000000013535c824 */ /* 0x000fe200078e0a08 */
[C---:B------:R-:W-:Y:S01]  /*3970*/  ISETP.GT.U32.AND P4, PT, R8.reuse, R59, PT ;  /* 0x0000003b0800720c */ /* 0x040fe20003f84070 */
[----:B------:R-:W-:Y:S02]  /*3980*/  IMAD.MOV R12, RZ, RZ, -R12 ;  /* 0x000000ffff0c7224 */ /* 0x000fe400078e0a0c */
[----:B------:R-:W-:Y:S02]  /*3990*/  IMAD.MOV R14, RZ, RZ, -R14 ;  /* 0x000000ffff0e7224 */ /* 0x000fe400078e0a0e */
[C---:B------:R-:W-:Y:S02]  /*39a0*/  IMAD R61, R8.reuse, R12, R61 ;  /* 0x0000000c083d7224 */ /* 0x040fe400078e023d */
[C---:B------:R-:W-:Y:S02]  /*39b0*/  IMAD R63, R8.reuse, R14, R63 ;  /* 0x0000000e083f7224 */ /* 0x040fe400078e023f */
[--C-:B------:R-:W-:Y:S01]  /*39c0*/  @!P6 IMAD.IADD R55, R55, 0x1, -R8.reuse ;  /* 0x000000013737e824 */ /* 0x100fe200078e0a08 */
[C---:B------:R-:W-:Y:S01]  /*39d0*/  ISETP.GT.U32.AND P6, PT, R8.reuse, R61, PT ;  /* 0x0000003d0800720c */ /* 0x040fe20003fc4070 */
[--C-:B------:R-:W-:Y:S01]  /*39e0*/  @!P1 IMAD.IADD R57, R57, 0x1, -R8.reuse ;  /* 0x0000000139399824 */ /* 0x100fe200078e0a08 */
[C---:B------:R-:W-:Y:S01]  /*39f0*/  ISETP.GT.U32.AND P1, PT, R8.reuse, R63, PT ;  /* 0x0000003f0800720c */ /* 0x040fe20003f24070 */
[----:B------:R-:W-:Y:S01]  /*3a00*/  @!P4 IMAD.IADD R59, R59, 0x1, -R8 ;  /* 0x000000013b3bc824 */ /* 0x000fe200078e0a08 */
[C---:B------:R-:W-:Y:S01]  /*3a10*/  ISETP.GT.U32.AND P4, PT, R8.reuse, R53, PT ;  /* 0x000000350800720c */ /* 0x040fe20003f84070 */
[----:B------:R-:W-:Y:S01]  /*3a20*/  @!P3 IMAD.MOV R49, RZ, RZ, -R49 ;  /* 0x000000ffff31b224 */ /* 0x000fe200078e0a31 */
[----:B------:R-:W-:Y:S01]  /*3a30*/  ISETP.GT.U32.AND P3, PT, R8, R57, PT ;  /* 0x000000390800720c */ /* 0x000fe20003f64070 */
[----:B------:R-:W-:-:S04]  /*3a40*/  IMAD.HI.U32 R2, R9, R65, RZ ;  /* 0x0000004109027227 */ /* 0x000fc800078e00ff */
[----:B------:R-:W-:-:S04]  /*3a50*/  IMAD.HI.U32 R12, R9, R69, RZ ;  /* 0x00000045090c7227 */ /* 0x000fc800078e00ff */
[----:B------:R-:W-:Y:S02]  /*3a60*/  IMAD.MOV R2, RZ, RZ, -R2 ;  /* 0x000000ffff027224 */ /* 0x000fe400078e0a02 */
[----:B------:R-:W-:Y:S02]  /*3a70*/  IMAD.MOV R12, RZ, RZ, -R12 ;  /* 0x000000ffff0c7224 */ /* 0x000fe400078e0a0c */
[--C-:B------:R-:W-:Y:S01]  /*3a80*/  @!P6 IMAD.IADD R61, R61, 0x1, -R8.reuse ;  /* 0x000000013d3de824 */ /* 0x100fe200078e0a08 */
[C---:B------:R-:W-:Y:S01]  /*3a90*/  ISETP.GT.U32.AND P6, PT, R8.reuse, R59, PT ;  /* 0x0000003b0800720c */ /* 0x040fe20003fc4070 */
[C---:B------:R-:W-:Y:S02]  /*3aa0*/  IMAD R65, R8.reuse, R2, R65 ;  /* 0x0000000208417224 */ /* 0x040fe400078e0241 */
[C---:B------:R-:W-:Y:S02]  /*3ab0*/  IMAD R69, R8.reuse, R12, R69 ;  /* 0x0000000c08457224 */ /* 0x040fe400078e0245 */
[----:B------:R-:W-:Y:S01]  /*3ac0*/  @!P5 IMAD.MOV R47, RZ, RZ, -R47 ;  /* 0x000000ffff2fd224 */ /* 0x000fe200078e0a2f */
[----:B------:R-:W-:Y:S01]  /*3ad0*/  ISETP.GT.U32.AND P5, PT, R8, R55, PT ;  /* 0x000000370800720c */ /* 0x000fe20003fa4070 */
[----:B------:R-:W-:-:S02]  /*3ae0*/  @!P1 IMAD.IADD R63, R63, 0x1, -R8 ;  /* 0x000000013f3f9824 */ /* 0x000fc400078e0a08 */
[----:B------:R-:W-:-:S03]  /*3af0*/  IMAD.HI.U32 R14, R9, R71, RZ ;  /* 0x00000047090e7227 */ /* 0x000fc600078e00ff */
[----:B------:R-:W-:Y:S01]  /*3b00*/  ISETP.GT.U32.AND P1, PT, R8, R63, PT ;  /* 0x0000003f0800720c */ /* 0x000fe20003f24070 */
[----:B------:R-:W-:-:S04]  /*3b10*/  IMAD.HI.U32 R10, R9, R67, RZ ;  /* 0x00000043090a7227 */ /* 0x000fc800078e00ff */
[----:B------:R-:W-:Y:S01]  /*3b20*/  @!P2 IMAD.MOV R51, RZ, RZ, -R51 ;  /* 0x000000ffff33a224 */ /* 0x000fe200078e0a33 */
[C---:B------:R-:W-:Y:S01]  /*3b30*/  ISETP.GT.U32.AND P2, PT, R8.reuse, R61, PT ;  /* 0x0000003d0800720c */ /* 0x040fe20003f44070 */
[--C-:B------:R-:W-:Y:S01]  /*3b40*/  @!P4 IMAD.IADD R53, R53, 0x1, -R8.reuse ;  /* 0x000000013535c824 */ /* 0x100fe200078e0a08 */
[C---:B------:R-:W-:Y:S01]  /*3b50*/  ISETP.GT.U32.AND P4, PT, R8.reuse, R65, PT ;  /* 0x000000410800720c */ /* 0x040fe20003f84070 */
[----:B------:R-:W-:Y:S01]  /*3b60*/  @!P3 IMAD.IADD R57, R57, 0x1, -R8 ;  /* 0x000000013939b824 */ /* 0x000fe200078e0a08 */
[----:B------:R-:W-:Y:S01]  /*3b70*/  ISETP.GT.U32.AND P3, PT, R8, R69, PT ;  /* 0x000000450800720c */ /* 0x000fe20003f64070 */
[----:B------:R-:W-:Y:S02]  /*3b80*/  IMAD.MOV R14, RZ, RZ, -R14 ;  /* 0x000000ffff0e7224 */ /* 0x000fe400078e0a0e */
[----:B------:R-:W-:Y:S02]  /*3b90*/  IMAD.MOV R10, RZ, RZ, -R10 ;  /* 0x000000ffff0a7224 */ /* 0x000fe400078e0a0a */
[----:B------:R-:W-:-:S04]  /*3ba0*/  IMAD.HI.U32 R9, R9, R73, RZ ;  /* 0x0000004909097227 */ /* 0x000fc800078e00ff */
[C---:B------:R-:W-:Y:S02]  /*3bb0*/  IMAD R71, R8.reuse, R14, R71 ;  /* 0x0000000e08477224 */ /* 0x040fe400078e0247 */
[C---:B------:R-:W-:Y:S02]  /*3bc0*/  IMAD R67, R8.reuse, R10, R67 ;  /* 0x0000000a08437224 */ /* 0x040fe400078e0243 */
[----:B------:R-:W-:Y:S02]  /*3bd0*/  IMAD.MOV R9, RZ, RZ, -R9 ;  /* 0x000000ffff097224 */ /* 0x000fe400078e0a09 */
[----:B------:R-:W-:Y:S01]  /*3be0*/  @!P6 IMAD.IADD R59, R59, 0x1, -R8 ;  /* 0x000000013b3be824 */ /* 0x000fe200078e0a08 */
[C---:B------:R-:W-:Y:S01]  /*3bf0*/  ISETP.GT.U32.AND P6, PT, R8.reuse, R71, PT ;  /* 0x000000470800720c */ /* 0x040fe20003fc4070 */
[C---:B------:R-:W-:Y:S01]  /*3c00*/  IMAD R73, R8.reuse, R9, R73 ;  /* 0x0000000908497224 */ /* 0x040fe200078e0249 */
[----:B------:R-:W-:Y:S01]  /*3c10*/  SHF.R.S32.HI R9, RZ, 0x1f, R0 ;  /* 0x0000001fff097819 */ /* 0x000fe20000011400 */
[--C-:B------:R-:W-:Y:S01]  /*3c20*/  @!P5 IMAD.IADD R55, R55, 0x1, -R8.reuse ;  /* 0x000000013737d824 */ /* 0x100fe200078e0a08 */
[C---:B------:R-:W-:Y:S01]  /*3c30*/  ISETP.GT.U32.AND P5, PT, R8.reuse, R67, PT ;  /* 0x000000430800720c */ /* 0x040fe20003fa4070 */
[--C-:B------:R-:W-:Y:S01]  /*3c40*/  @!P2 IMAD.IADD R61, R61, 0x1, -R8.reuse ;  /* 0x000000013d3da824 */ /* 0x100fe200078e0a08 */
[----:B------:R-:W-:Y:S01]  /*3c50*/  ISETP.GT.U32.AND P2, PT, R8, R73, PT ;  /* 0x000000490800720c */ /* 0x000fe20003f44070 */
[--C-:B------:R-:W-:Y:S01]  /*3c60*/  @!P1 IMAD.IADD R63, R63, 0x1, -R8.reuse ;  /* 0x000000013f3f9824 */ /* 0x100fe200078e0a08 */
[----:B------:R-:W-:Y:S01]  /*3c70*/  ISETP.GE.AND P1, PT, R18, RZ, PT ;  /* 0x000000ff1200720c */ /* 0x000fe20003f26270 */
[--C-:B------:R-:W-:Y:S01]  /*3c80*/  @!P4 IMAD.IADD R65, R65, 0x1, -R8.reuse ;  /* 0x000000014141c824 */ /* 0x100fe200078e0a08 */
[----:B------:R-:W-:Y:S01]  /*3c90*/  ISETP.GE.AND P4, PT, R16, RZ, PT ;  /* 0x000000ff1000720c */ /* 0x000fe20003f86270 */
[--C-:B------:R-:W-:Y:S01]  /*3ca0*/  @!P3 IMAD.IADD R69, R69, 0x1, -R8.reuse ;  /* 0x000000014545b824 */ /* 0x100fe200078e0a08 */
[----:B------:R-:W-:Y:S01]  /*3cb0*/  ISETP.GE.AND P3, PT, R24, RZ, PT ;  /* 0x000000ff1800720c */ /* 0x000fe20003f66270 */
[--C-:B------:R-:W-:Y:S01]  /*3cc0*/  @!P6 IMAD.IADD R71, R71, 0x1, -R8.reuse ;  /* 0x000000014747e824 */ /* 0x100fe200078e0a08 */
[----:B------:R-:W-:Y:S01]  /*3cd0*/  ISETP.GE.AND P6, PT, R26, RZ, PT ;  /* 0x000000ff1a00720c */ /* 0x000fe20003fc6270 */
[----:B------:R-:W-:Y:S01]  /*3ce0*/  IMAD R4, R4, UR11, RZ ;  /* 0x0000000b04047c24 */ /* 0x000fe2000f8e02ff */
[----:B------:R-:W-:Y:S01]  /*3cf0*/  LEA.HI R2, R9, R0, RZ, 0x5 ;  /* 0x0000000009027211 */ /* 0x000fe200078f28ff */
[--C-:B------:R-:W-:Y:S01]  /*3d00*/  @!P5 IMAD.IADD R67, R67, 0x1, -R8.reuse ;  /* 0x000000014343d824 */ /* 0x100fe200078e0a08 */
[----:B------:R-:W-:Y:S01]  /*3d10*/  ISETP.GE.AND P5, PT, R22, RZ, PT ;  /* 0x000000ff1600720c */ /* 0x000fe20003fa6270 */
[----:B------:R-:W-:Y:S01]  /*3d20*/  @!P2 IMAD.IADD R73, R73, 0x1, -R8 ;  /* 0x000000014949a824 */ /* 0x000fe200078e0a08 */
[----:B------:R-:W-:Y:S01]  /*3d30*/  SHF.R.S32.HI R0, RZ, 0x2, R246 ;  /* 0x00000002ff007819 */ /* 0x000fe200000114f6 */
[----:B------:R-:W-:Y:S01]  /*3d40*/  @!P1 IMAD.MOV R53, RZ, RZ, -R53 ;  /* 0x000000ffff359224 */ /* 0x000fe200078e0a35 */
[C---:B------:R-:W-:Y:S01]  /*3d50*/  ISETP.GT.U32.AND P1, PT, R8.reuse, R65, PT ;  /* 0x000000410800720c */ /* 0x040fe20003f24070 */
[----:B------:R-:W-:Y:S01]  /*3d60*/  @!P4 IMAD.MOV R55, RZ, RZ, -R55 ;  /* 0x000000ffff37c224 */ /* 0x000fe200078e0a37 */
[C---:B------:R-:W-:Y:S01]  /*3d70*/  ISETP.GT.U32.AND P2, PT, R8.reuse, R67, PT ;  /* 0x000000430800720c */ /* 0x040fe20003f44070 */
[----:B------:R-:W-:Y:S01]  /*3d80*/  @!P3 IMAD.MOV R59, RZ, RZ, -R59 ;  /* 0x000000ffff3bb224 */ /* 0x000fe200078e0a3b */
[C---:B------:R-:W-:Y:S01]  /*3d90*/  ISETP.GT.U32.AND P4, PT, R8.reuse, R69, PT ;  /* 0x000000450800720c */ /* 0x040fe20003f84070 */
[----:B------:R-:W-:Y:S01]  /*3da0*/  @!P6 IMAD.MOV R61, RZ, RZ, -R61 ;  /* 0x000000ffff3de224 */ /* 0x000fe200078e0a3d */
[C---:B------:R-:W-:Y:S01]  /*3db0*/  ISETP.GT.U32.AND P3, PT, R8.reuse, R71, PT ;  /* 0x000000470800720c */ /* 0x040fe20003f64070 */
[----:B------:R-:W-:Y:S01]  /*3dc0*/  IMAD R5, R5, UR11, RZ ;  /* 0x0000000b05057c24 */ /* 0x000fe2000f8e02ff */
[----:B------:R-:W-:Y:S01]  /*3dd0*/  ISETP.GT.U32.AND P6, PT, R8, R73, PT ;  /* 0x000000490800720c */ /* 0x000fe20003fc4070 */
[----:B------:R-:W-:Y:S01]  /*3de0*/  @!P5 IMAD.MOV R57, RZ, RZ, -R57 ;  /* 0x000000ffff39d224 */ /* 0x000fe200078e0a39 */
[----:B------:R-:W-:Y:S01]  /*3df0*/  ISETP.GE.AND P5, PT, R28, RZ, PT ;  /* 0x000000ff1c00720c */ /* 0x000fe20003fa6270 */
[----:B------:R-:W-:Y:S01]  /*3e00*/  IMAD R6, R6, UR11, RZ ;  /* 0x0000000b06067c24 */ /* 0x000fe2000f8e02ff */
[----:B------:R-:W-:Y:S01]  /*3e10*/  SGXT R0, R0, 0x1 ;  /* 0x000000010000781a */ /* 0x000fe20000000200 */
        /* <DEDUP_REMOVED lines=8> */
[----:B------:R-:W-:Y:S01]  /*3ea0*/  @!P6 IMAD.IADD R73, R73, 0x1, -R8 ;  /* 0x000000014949e824 */ /* 0x000fe200078e0a08 */
[----:B------:R-:W-:Y:S01]  /*3eb0*/  LOP3.LUT R9, R0, 0x90, RZ, 0xc0, !PT ;  /* 0x0000009000097812 */ /* 0x000fe200078ec0ff */
[----:B------:R-:W-:Y:S01]  /*3ec0*/  @!P5 IMAD.MOV R63, RZ, RZ, -R63 ;  /* 0x000000ffff3fd224 */ /* 0x000fe200078e0a3f */
[----:B------:R-:W-:Y:S01]  /*3ed0*/  ISETP.NE.AND P6, PT, R3, RZ, PT ;  /* 0x000000ff0300720c */ /* 0x000fe20003fc5270 */
[----:B------:R-:W-:Y:S01]  /*3ee0*/  @!P0 IMAD.MOV R73, RZ, RZ, -R73 ;  /* 0x000000ffff498224 */ /* 0x000fe200078e0a49 */
[----:B------:R-:W-:Y:S01]  /*3ef0*/  LOP3.LUT R0, RZ, R3, RZ, 0x33, !PT ;  /* 0x00000003ff007212 */ /* 0x000fe200078e33ff */
[----:B------:R-:W-:Y:S01]  /*3f00*/  @!P1 IMAD.MOV R65, RZ, RZ, -R65 ;  /* 0x000000ffff419224 */ /* 0x000fe200078e0a41 */
[----:B------:R-:W-:Y:S01]  /*3f10*/  LOP3.LUT R222, R9, 0xf60, R222, 0xf8, !PT ;  /* 0x00000f6009de7812 */ /* 0x000fe200078ef8de */
[----:B------:R-:W-:Y:S01]  /*3f20*/  @!P2 IMAD.MOV R67, RZ, RZ, -R67 ;  /* 0x000000ffff43a224 */ /* 0x000fe200078e0a43 */
[C---:B------:R-:W-:Y:S01]  /*3f30*/  SEL R11, R0.reuse, R11, !P6 ;  /* 0x0000000b000b7207 */ /* 0x040fe20007000000 */
[----:B------:R-:W-:Y:S01]  /*3f40*/  @!P4 IMAD.MOV R69, RZ, RZ, -R69 ;  /* 0x000000ffff45c224 */ /* 0x000fe200078e0a45 */
[C---:B------:R-:W-:Y:S01]  /*3f50*/  SEL R13, R0.reuse, R13, !P6 ;  /* 0x0000000d000d7207 */ /* 0x040fe20007000000 */
[----:B------:R-:W-:Y:S01]  /*3f60*/  @!P3 IMAD.MOV R71, RZ, RZ, -R71 ;  /* 0x000000ffff47b224 */ /* 0x000fe200078e0a47 */
[C---:B------:R-:W-:Y:S01]  /*3f70*/  SEL R15, R0.reuse, R15, !P6 ;  /* 0x0000000f000f7207 */ /* 0x040fe20007000000 */
[----:B------:R-:W-:Y:S01]  /*3f80*/  IMAD R11, R11, UR4, RZ ;  /* 0x000000040b0b7c24 */ /* 0x000fe2000f8e02ff */
        /* <DEDUP_REMOVED lines=56> */
[----:B------:R-:W-:Y:S01]  /*4310*/  SEL R0, R0, R73, !P6 ;  /* 0x0000004900007207 */ /* 0x000fe20007000000 */
[----:B------:R-:W-:Y:S01]  /*4320*/  IMAD R69, R69, UR4, RZ ;  /* 0x0000000445457c24 */ /* 0x000fe2000f8e02ff */
[----:B------:R-:W-:Y:S01]  /*4330*/  IADD3 R8, P4, R11, UR14, RZ ;  /* 0x0000000e0b087c10 */ /* 0x000fe2000ff9e0ff */
[----:B------:R-:W-:Y:S01]  /*4340*/  IMAD R71, R71, UR4, RZ ;  /* 0x0000000447477c24 */ /* 0x000fe2000f8e02ff */
[----:B------:R-:W-:Y:S01]  /*4350*/  IADD3 R9, P3, R13, UR14, RZ ;  /* 0x0000000e0d097c10 */ /* 0x000fe2000ff7e0ff */
[----:B------:R-:W-:Y:S01]  /*4360*/  IMAD R14, R0, UR4, RZ ;  /* 0x00000004000e7c24 */ /* 0x000fe2000f8e02ff */
[----:B------:R-:W-:Y:S01]  /*4370*/  SHF.R.S32.HI R0, RZ, 0x1f, R11 ;  /* 0x0000001fff007819 */ /* 0x000fe2000001140b */
[----:B------:R0:W-:Y:S01]  /*4380*/  STL [R1+0x6ac], R8 ;  /* 0x0006ac0801007387 */ /* 0x0001e20000100800 */
[----:B------:R-:W-:Y:S01]  /*4390*/  IADD3 R10, P2, R15, UR14, RZ ;  /* 0x0000000e0f0a7c10 */ /* 0x000fe2000ff5e0ff */
[----:B------:R-:W-:Y:S01]  /*43a0*/  IMAD R7, R7, UR11, RZ ;  /* 0x0000000b07077c24 */ /* 0x000fe2000f8e02ff */
[----:B------:R-:W-:Y:S01]  /*43b0*/  IADD3 R11, P1, R17, UR14, RZ ;  /* 0x0000000e110b7c10 */ /* 0x000fe2000ff3e0ff */
[----:B------:R1:W-:Y:S01]  /*43c0*/  STL [R1+0x6b4], R9 ;  /* 0x0006b40901007387 */ /* 0x0003e20000100800 */
[----:B------:R-:W-:Y:S01]  /*43d0*/  SHF.R.S32.HI R3, RZ, 0x1f, R13 ;  /* 0x0000001fff037819 */ /* 0x000fe2000001140d */
[----:B------:R-:W-:Y:S01]  /*43e0*/  UMOV UR4, URZ ;  /* 0x0000003f00047c82 */ /* 0x000fe20008000000 */
[----:B------:R-:W-:Y:S01]  /*43f0*/  IADD3 R12, P0, R19, UR14, RZ ;  /* 0x0000000e130c7c10 */ /* 0x000fe2000ff1e0ff */
[----:B------:R3:W-:Y:S01]  /*4400*/  STL [R1+0x6bc], R10 ;  /* 0x0006bc0a01007387 */ /* 0x0007e20000100800 */
[----:B------:R-:W-:-:S02]  /*4410*/  IADD3 R13, P6, R21, UR14, RZ ;  /* 0x0000000e150d7c10 */ /* 0x000fc4000ffde0ff */
[----:B0-----:R-:W-:Y:S01]  /*4420*/  SHF.R.S32.HI R8, RZ, 0x1f, R15 ;  /* 0x0000001fff087819 */ /* 0x001fe2000001140f */
[----:B------:R0:W-:Y:S01]  /*4430*/  STL [R1+0x6c4], R11 ;  /* 0x0006c40b01007387 */ /* 0x0001e20000100800 */
[----:B------:R-:W-:Y:S02]  /*4440*/  IADD3 R16, P5, R23, UR14, RZ ;  /* 0x0000000e17107c10 */ /* 0x000fe4000ffbe0ff */
[----:B------:R-:W-:Y:S01]  /*4450*/  IADD3.X R15, R0, UR15, RZ, P4, !PT ;  /* 0x0000000f000f7c10 */ /* 0x000fe2000a7fe4ff */
[----:B------:R4:W-:Y:S01]  /*4460*/  STL [R1+0x6cc], R12 ;  /* 0x0006cc0c01007387 */ /* 0x0009e20000100800 */
[----:B-1----:R-:W-:Y:S02]  /*4470*/  SHF.R.S32.HI R9, RZ, 0x1f, R17 ;  /* 0x0000001fff097819 */ /* 0x002fe40000011411 */
[----:B---3--:R-:W-:Y:S01]  /*4480*/  SHF.R.S32.HI R10, RZ, 0x1f, R19 ;  /* 0x0000001fff0a7819 */ /* 0x008fe20000011413 */
[----:B------:R1:W-:Y:S01]  /*4490*/  STL [R1+0x6d4], R13 ;  /* 0x0006d40d01007387 */ /* 0x0003e20000100800 */
[----:B------:R-:W-:-:S02]  /*44a0*/  SHF.R.S32.HI R0, RZ, 0x1f, R27 ;  /* 0x0000001fff007819 */ /* 0x000fc4000001141b */
[----:B0-----:R-:W-:Y:S01]  /*44b0*/  SHF.R.S32.HI R11, RZ, 0x1f, R21 ;  /* 0x0000001fff0b7819 */ /* 0x001fe20000011415 */
[----:B------:R0:W-:Y:S01]  /*44c0*/  STL [R1+0x6dc], R16 ;  /* 0x0006dc1001007387 */ /* 0x0001e20000100800 */
[----:B------:R-:W-:Y:S02]  /*44d0*/  SHF.R.S32.HI R225, RZ, 0x1f, R4 ;  /* 0x0000001fffe17819 */ /* 0x000fe40000011404 */
[----:B----4-:R-:W-:Y:S01]  /*44e0*/  SHF.R.S32.HI R12, RZ, 0x1f, R23 ;  /* 0x0000001fff0c7819 */ /* 0x010fe20000011417 */
[----:B------:R3:W-:Y:S01]  /*44f0*/  STL [R1+0x6a8], R15 ;  /* 0x0006a80f01007387 */ /* 0x0007e20000100800 */
[----:B------:R-:W-:Y:S02]  /*4500*/  SHF.R.S32.HI R224, RZ, 0x1f, R5 ;  /* 0x0000001fffe07819 */ /* 0x000fe40000011405 */
[----:B-1----:R-:W-:Y:S02]  /*4510*/  SHF.R.S32.HI R13, RZ, 0x1f, R25 ;  /* 0x0000001fff0d7819 */ /* 0x002fe40000011419 */
[----:B------:R-:W-:-:S02]  /*4520*/  SHF.R.S32.HI R223, RZ, 0x1f, R6 ;  /* 0x0000001fffdf7819 */ /* 0x000fc40000011406 */
[----:B0-----:R-:W-:Y:S02]  /*4530*/  IADD3 R16, P4, R25, UR14, RZ ;  /* 0x0000000e19107c10 */ /* 0x001fe4000ff9e0ff */
[----:B------:R-:W-:Y:S02]  /*4540*/  CS2R R24, SRZ ;  /* 0x0000000000187805 */ /* 0x000fe4000001ff00 */
[----:B------:R-:W-:Y:S02]  /*4550*/  SHF.R.S32.HI R221, RZ, 0x1f, R7 ;  /* 0x0000001fffdd7819 */ /* 0x000fe40000011407 */
[----:B---3--:R-:W-:Y:S01]  /*4560*/  IADD3.X R15, R3, UR15, RZ, P3, !PT ;  /* 0x0000000f030f7c10 */ /* 0x008fe20009ffe4ff */
[----:B------:R0:W-:Y:S01]  /*4570*/  STL [R1+0x6e4], R16 ;  /* 0x0006e41001007387 */ /* 0x0001e20000100800 */
[----:B------:R-:W-:Y:S02]  /*4580*/  SHF.R.S32.HI R3, RZ, 0x1f, R29 ;  /* 0x0000001fff037819 */ /* 0x000fe4000001141d */
[----:B------:R-:W-:Y:S01]  /*4590*/  LOP3.LUT R246, R246, 0x1f, RZ, 0xc0, !PT ;  /* 0x0000001ff6f67812 */ /* 0x000fe200078ec0ff */
[----:B------:R1:W-:Y:S01]  /*45a0*/  STL [R1+0x6b0], R15 ;  /* 0x0006b00f01007387 */ /* 0x0003e20000100800 */
[----:B0-----:R-:W-:-:S02]  /*45b0*/  IADD3 R16, P3, R27, UR14, RZ ;  /* 0x0000000e1b107c10 */ /* 0x001fc4000ff7e0ff */
[----:B------:R-:W-:Y:S02]  /*45c0*/  CS2R R26, SRZ ;  /* 0x00000000001a7805 */ /* 0x000fe4000001ff00 */
[----:B-1----:R-:W-:Y:S01]  /*45d0*/  IADD3.X R15, R8, UR15, RZ, P2, !PT ;  /* 0x0000000f080f7c10 */ /* 0x002fe200097fe4ff */
[----:B------:R0:W-:Y:S01]  /*45e0*/  STL [R1+0x6ec], R16 ;  /* 0x0006ec1001007387 */ /* 0x0001e20000100800 */
[----:B------:R-:W-:-:S03]  /*45f0*/  SHF.R.S32.HI R8, RZ, 0x1f, R31 ;  /* 0x0000001fff087819 */ /* 0x000fc6000001141f */
[----:B------:R1:W-:Y:S01]  /*4600*/  STL [R1+0x6b8], R15 ;  /* 0x0006b80f01007387 */ /* 0x0003e20000100800 */
[----:B0-----:R-:W-:Y:S02]  /*4610*/  IADD3 R16, P2, R29, UR14, RZ ;  /* 0x0000000e1d107c10 */ /* 0x001fe4000ff5e0ff */
        /* <DEDUP_REMOVED lines=48> */
[----:B-1----:R-:W-:-:S03]  /*4920*/  IADD3.X R15, R9, UR15, RZ, P0, !PT ;  /* 0x0000000f090f7c10 */ /* 0x002fc600087fe4ff */
        /* <DEDUP_REMOVED lines=46> */
[----:B------:R-:W-:Y:S02]  /*4c10*/  SHF.R.S32.HI R10, RZ, 0x1f, R67 ;  /* 0x0000001fff0a7819 */ /* 0x000fe40000011443 */
[----:B------:R-:W-:Y:S01]  /*4c20*/  IADD3.X R8, R8, UR15, RZ, P6, !PT ;  /* 0x0000000f08087c10 */ /* 0x000fe2000b7fe4ff */
        /* <DEDUP_REMOVED lines=18> */
[----:B------:R-:W-:Y:S01]  /*4d50*/  STL [R1+0x79c], R16 ;  /* 0x00079c1001007387 */ /* 0x000fe20000100800 */
[----:B------:R-:W-:Y:S01]  /*4d60*/  IADD3 R14, P1, R14, UR14, RZ ;  /* 0x0000000e0e0e7c10 */ /* 0x000fe2000ff3e0ff */
[----:B------:R-:W-:Y:S01]  /*4d70*/  USGXT.U32 UR14, UR5, 0xe ;  /* 0x0000000e050e789a */ /* 0x000fe20008000000 */
[----:B------:R-:W-:Y:S01]  /*4d80*/  IADD3.X R0, R3, UR15, RZ, P0, !PT ;  /* 0x0000000f03007c10 */ /* 0x000fe200087fe4ff */
[----:B------:R-:W-:Y:S01]  /*4d90*/  STL [R1+0x768], R15 ;  /* 0x0007680f01007387 */ /* 0x000fe20000100800 */
[----:B------:R-:W-:Y:S01]  /*4da0*/  IADD3.X R3, R9, UR15, RZ, P5, !PT ;  /* 0x0000000f09037c10 */ /* 0x000fe2000affe4ff */
[----:B------:R-:W-:Y:S02]  /*4db0*/  UIADD3.X UR5, UR4, -0x3ffffff0, URZ, UP0, !UPT ;  /* 0xc000001004057890 */ /* 0x000fe400087fe43f */
[----:B------:R-:W-:Y:S01]  /*4dc0*/  STL [R1+0x7a4], R14 ;  /* 0x0007a40e01007387 */ /* 0x000fe20000100800 */
[----:B------:R-:W-:Y:S02]  /*4dd0*/  UMOV UR4, UR6 ;  /* 0x0000000600047c82 */ /* 0x000fe40008000000 */
[----:B------:R-:W-:Y:S01]  /*4de0*/  UIADD3.64 UR40, UR4, 0x80, URZ ;  /* 0x0000008004287897 */ /* 0x000fe2000fffe03f */
[----:B------:R0:W-:Y:S01]  /*4df0*/  STL [R1+0x770], R0 ;  /* 0x0007700001007387 */ /* 0x0001e20000100800 */
[----:B------:R-:W-:-:S02]  /*4e00*/  UIADD3.64 UR36, UR4, 0x100, URZ ;  /* 0x0000010004247897 */ /* 0x000fc4000fffe03f */
[----:B------:R-:W-:Y:S01]  /*4e10*/  UIADD3.64 UR28, UR4, 0x180, URZ ;  /* 0x00000180041c7897 */ /* 0x000fe2000fffe03f */
[----:B------:R1:W-:Y:S01]  /*4e20*/  STL [R1+0x778], R8 ;  /* 0x0007780801007387 */ /* 0x0003e20000100800 */
[----:B------:R-:W-:Y:S02]  /*4e30*/  UIADD3.64 UR24, UR4, 0x200, URZ ;  /* 0x0000020004187897 */ /* 0x000fe4000fffe03f */
[----:B------:R-:W-:Y:S01]  /*4e40*/  UIADD3.64 UR20, UR4, 0x280, URZ ;  /* 0x0000028004147897 */ /* 0x000fe2000fffe03f */
[----:B------:R3:W-:Y:S01]  /*4e50*/  STL [R1+0x780], R3 ;  /* 0x0007800301007387 */ /* 0x0007e20000100800 */
[----:B------:R-:W-:Y:S01]  /*4e60*/  UIADD3.64 UR16, UR4, 0x300, URZ ;  /* 0x0000030004107897 */ /* 0x000fe2000fffe03f */
[----:B0-----:R-:W-:Y:S02]  /*4e70*/  IADD3.X R0, R10, UR15, RZ, P4, !PT ;  /* 0x0000000f0a007c10 */ /* 0x001fe4000a7fe4ff */
[----:B-1----:R-:W-:-:S03]  /*4e80*/  IADD3.X R8, R11, UR15, RZ, P3, !PT ;  /* 0x0000000f0b087c10 */ /* 0x002fc60009ffe4ff */
[----:B------:R0:W-:Y:S01]  /*4e90*/  STL [R1+0x788], R0 ;  /* 0x0007880001007387 */ /* 0x0001e20000100800 */
[----:B---3--:R-:W-:-:S03]  /*4ea0*/  IADD3.X R3, R12, UR15, RZ, P2, !PT ;  /* 0x0000000f0c037c10 */ /* 0x008fc600097fe4ff */
[----:B------:R1:W-:Y:S01]  /*4eb0*/  STL [R1+0x790], R8 ;  /* 0x0007900801007387 */ /* 0x0003e20000100800 */
[----:B------:R-:W-:-:S03]  /*4ec0*/  IADD3 R226, P2, R5, UR19, RZ ;  /* 0x0000001305e27c10 */ /* 0x000fc6000ff5e0ff */
[----:B------:R3:W-:Y:S01]  /*4ed0*/  STL [R1+0x798], R3 ;  /* 0x0007980301007387 */ /* 0x0007e20000100800 */
[----:B0-----:R-:W-:Y:S01]  /*4ee0*/  IADD3.X R0, R13, UR15, RZ, P1, !PT ;  /* 0x0000000f0d007c10 */ /* 0x001fe20008ffe4ff */
[----:B------:R-:W-:Y:S02]  /*4ef0*/  ULDC UR15, c[0x0][0x238] ;  /* 0x00008e00000f7ab9 */ /* 0x000fe40000000800 */
[----:B------:R-:W-:Y:S01]  /*4f00*/  IADD3 R227, P3, R4, UR15, RZ ;  /* 0x0000000f04e37c10 */ /* 0x000fe2000ff7e0ff */
[----:B------:R-:W-:Y:S01]  /*4f10*/  UMOV UR15, 0xc0000010 ;  /* 0xc0000010000f7882 */ /* 0x000fe20000000000 */
[----:B------:R0:W-:Y:S01]  /*4f20*/  STL [R1+0x7a0], R0 ;  /* 0x0007a00001007387 */ /* 0x0001e20000100800 */
[----:B-1----:R-:W-:Y:S01]  /*4f30*/  SHF.R.S32.HI R8, RZ, 0x5, R2 ;  /* 0x00000005ff087819 */ /* 0x002fe20000011402 */
[----:B---3--:R-:W1:Y:S02]  /*4f40*/  LDC R3, c[0x0][0x238] ;  /* 0x00008e00ff037b82 */ /* 0x008e640000000800 */
[----:B------:R-:W-:Y:S04]  /*4f50*/  STL [R1+0x400], RZ ;  /* 0x000400ff01007387 */ /* 0x000fe80000100800 */
[----:B------:R-:W-:Y:S02]  /*4f60*/  STL [R1+0x404], RZ ;  /* 0x000404ff01007387 */ /* 0x000fe40000100800 */
[----:B0-----:R-:W0:Y:S02]  /*4f70*/  LDC R0, c[0x0][0x214] ;  /* 0x00008500ff007b82 */ /* 0x001e240000000800 */
[----:B------:R-:W-:Y:S04]  /*4f80*/  STL [R1+0x408], RZ ;  /* 0x000408ff01007387 */ /* 0x000fe80000100800 */
[----:B------:R-:W-:Y:S04]  /*4f90*/  STL [R1+0x40c], RZ ;  /* 0x00040cff01007387 */ /* 0x000fe80000100800 */
[----:B------:R-:W-:Y:S04]  /*4fa0*/  STL [R1+0x410], RZ ;  /* 0x000410ff01007387 */ /* 0x000fe80000100800 */
[----:B------:R-:W-:Y:S01]  /*4fb0*/  STL [R1+0x414], RZ ;  /* 0x000414ff01007387 */ /* 0x000fe20000100800 */
[----:B-1----:R-:W-:-:S03]  /*4fc0*/  IMAD R20, R3, 0x1f, RZ ;  /* 0x0000001f03147824 */ /* 0x002fc600078e02ff */
[----:B------:R-:W-:Y:S01]  /*4fd0*/  STL [R1+0x418], RZ ;  /* 0x000418ff01007387 */ /* 0x000fe20000100800 */
[C---:B------:R-:W-:Y:S01]  /*4fe0*/  IMAD R23, R3.reuse, 0x1e, RZ ;  /* 0x0000001e03177824 */ /* 0x040fe200078e02ff */
[----:B------:R-:W-:Y:S01]  /*4ff0*/  SHF.R.S32.HI R87, RZ, 0x1f, R3 ;  /* 0x0000001fff577819 */ /* 0x000fe20000011403 */
[C---:B------:R-:W-:Y:S01]  /*5000*/  IMAD R46, R3.reuse, 0x1d, RZ ;  /* 0x0000001d032e7824 */ /* 0x040fe200078e02ff */
[----:B------:R-:W-:Y:S01]  /*5010*/  STL [R1+0x41c], RZ ;  /* 0x00041cff01007387 */ /* 0x000fe20000100800 */
[----:B------:R-:W-:Y:S01]  /*5020*/  SHF.R.S32.HI R2, RZ, 0x1f, R20 ;  /* 0x0000001fff027819 */ /* 0x000fe20000011414 */
[C---:B------:R-:W-:Y:S01]  /*5030*/  IMAD R48, R3.reuse, 0x1c, RZ ;  /* 0x0000001c03307824 */ /* 0x040fe200078e02ff */
[----:B------:R-:W-:Y:S01]  /*5040*/  IADD3 R228, P6, R6, R20, RZ ;  /* 0x0000001406e47210 */ /* 0x000fe20007fde0ff */
[----:B------:R-:W-:Y:S01]  /*5050*/  STL [R1+0x420], RZ ;  /* 0x000420ff01007387 */ /* 0x000fe20000100800 */
[C---:B------:R-:W-:Y:S02]  /*5060*/  IMAD R50, R3.reuse, 0x1b, RZ ;  /* 0x0000001b03327824 */ /* 0x040fe400078e02ff */
[C---:B------:R-:W-:Y:S01]  /*5070*/  IMAD R53, R3.reuse, 0x1a, RZ ;  /* 0x0000001a03357824 */ /* 0x040fe200078e02ff */
[----:B------:R-:W-:Y:S01]  /*5080*/  STL [R1+0x424], RZ ;  /* 0x000424ff01007387 */ /* 0x000fe20000100800 */
[C---:B------:R-:W-:Y:S01]  /*5090*/  IMAD R55, R3.reuse, 0x19, RZ ;  /* 0x0000001903377824 */ /* 0x040fe200078e02ff */
[----:B------:R-:W-:Y:S01]  /*50a0*/  SHF.R.S32.HI R9, RZ, 0x1f, R48 ;  /* 0x0000001fff097819 */ /* 0x000fe20000011430 */
        /* <DEDUP_REMOVED lines=16> */
[C---:B------:R-:W-:Y:S01]  /*51b0*/  IMAD.SHL.U32 R72, R3.reuse, 0x10, RZ ;  /* 0x0000001003487824 */ /* 0x040fe200078e00ff */
        /* <DEDUP_REMOVED lines=27> */
[----:B------:R-:W-:Y:S01]  /*5370*/  IMAD.SHL.U32 R86, R3, 0x2, RZ ;  /* 0x0000000203567824 */ /* 0x000fe200078e00ff */
[----:B------:R-:W-:Y:S01]  /*5380*/  STL [R1+0x454], RZ ;  /* 0x000454ff01007387 */ /* 0x000fe20000100800 */
[----:B------:R-:W-:-:S02]  /*5390*/  SHF.R.S32.HI R3, RZ, 0x1f, R23 ;  /* 0x0000001fff037819 */ /* 0x000fc40000011417 */
[----:B------:R-:W-:Y:S01]  /*53a0*/  SHF.R.S32.HI R22, RZ, 0x1f, R72 ;  /* 0x0000001fff167819 */ /* 0x000fe20000011448 */
[----:B------:R-:W-:Y:S01]  /*53b0*/  STL [R1+0x458], RZ ;  /* 0x000458ff01007387 */ /* 0x000fe20000100800 */
[----:B------:R-:W-:Y:S02]  /*53c0*/  SHF.R.S32.HI R45, RZ, 0x1f, R73 ;  /* 0x0000001fff2d7819 */ /* 0x000fe40000011449 */
[----:B------:R-:W-:Y:S01]  /*53d0*/  SHF.R.S32.HI R47, RZ, 0x1f, R74 ;  /* 0x0000001fff2f7819 */ /* 0x000fe2000001144a */
[----:B------:R-:W-:Y:S01]  /*53e0*/  STL [R1+0x45c], RZ ;  /* 0x00045cff01007387 */ /* 0x000fe20000100800 */
[----:B------:R-:W-:Y:S02]  /*53f0*/  SHF.R.S32.HI R49, RZ, 0x1f, R75 ;  /* 0x0000001fff317819 */ /* 0x000fe4000001144b */
[----:B------:R-:W-:Y:S01]  /*5400*/  SHF.R.S32.HI R51, RZ, 0x1f, R76 ;  /* 0x0000001fff337819 */ /* 0x000fe2000001144c */
        /* <DEDUP_REMOVED lines=15> */
[----:B------:R-:W-:Y:S04]  /*5500*/  STL [R1+0x474], RZ ;  /* 0x000474ff01007387 */ /* 0x000fe80000100800 */
        /* <DEDUP_REMOVED lines=226> */
[----:B------:R-:W-:Y:S04]  /*6330*/  STL [R1], RZ ;  /* 0x000000ff01007387 */ /* 0x000fe80000100800 */
        /* <DEDUP_REMOVED lines=63> */
[----:B------:R1:W-:Y:S04]  /*6730*/  STL [R1+0x694], R8 ;  /* 0x0006940801007387 */ /* 0x0003e80000100800 */
[----:B------:R-:W-:Y:S04]  /*6740*/  STL [R1+0x6a4], R4 ;  /* 0x0006a40401007387 */ /* 0x000fe80000100800 */
[----:B------:R-:W-:Y:S01]  /*6750*/  STL [R1+0x6a0], R5 ;  /* 0x0006a00501007387 */ /* 0x000fe20000100800 */
[----:B-1----:R-:W-:-:S03]  /*6760*/  SHF.R.S32.HI R8, RZ, 0x1f, R46 ;  /* 0x0000001fff087819 */ /* 0x002fc6000001142e */
[----:B------:R-:W-:Y:S04]  /*6770*/  STL [R1+0x69c], R6 ;  /* 0x00069c0601007387 */ /* 0x000fe80000100800 */
[----:B------:R-:W-:Y:S04]  /*6780*/  STL [R1+0x698], R7 ;  /* 0x0006980701007387 */ /* 0x000fe80000100800 */
[----:B------:R-:W-:Y:S04]  /*6790*/  STL [R1+0x7b4], R225 ;  /* 0x0007b4e101007387 */ /* 0x000fe80000100800 */
[----:B------:R-:W-:Y:S04]  /*67a0*/  STL [R1+0x7b0], R224 ;  /* 0x0007b0e001007387 */ /* 0x000fe80000100800 */
[----:B------:R1:W-:Y:S04]  /*67b0*/  STL [R1+0x7e0], R227 ;  /* 0x0007e0e301007387 */ /* 0x0003e80000100800 */
[----:B------:R-:W-:Y:S04]  /*67c0*/  STL [R1+0x7ac], R223 ;  /* 0x0007acdf01007387 */ /* 0x000fe80000100800 */
[----:B------:R3:W-:Y:S01]  /*67d0*/  STL [R1+0x7d8], R226 ;  /* 0x0007d8e201007387 */ /* 0x0007e20000100800 */
[----:B-1----:R-:W-:-:S03]  /*67e0*/  IADD3 R227, P1, R6, UR22, RZ ;  /* 0x0000001606e37c10 */ /* 0x002fc6000ff3e0ff */
[----:B------:R-:W-:Y:S04]  /*67f0*/  STL [R1+0x7a8], R221 ;  /* 0x0007a8dd01007387 */ /* 0x000fe80000100800 */
[----:B------:R1:W-:Y:S01]  /*6800*/  STL [R1+0x7d0], R227 ;  /* 0x0007d0e301007387 */ /* 0x0003e20000100800 */
[----:B---3--:R-:W-:-:S05]  /*6810*/  IADD3 R226, P0, R4, R20, RZ ;  /* 0x0000001404e27210 */ /* 0x008fca0007f1e0ff */
[----:B------:R3:W-:Y:S01]  /*6820*/  STL [R1+0xba0], R226 ;  /* 0x000ba0e201007387 */ /* 0x0007e20000100800 */
[----:B-1----:R-:W-:-:S05]  /*6830*/  IADD3 R227, P4, R5, R20, RZ ;  /* 0x0000001405e37210 */ /* 0x002fca0007f9e0ff */
[----:B------:R1:W-:Y:S01]  /*6840*/  STL [R1+0xb98], R227 ;  /* 0x000b98e301007387 */ /* 0x0003e20000100800 */
[----:B---3--:R-:W-:-:S03]  /*6850*/  IADD3 R226, P5, R7, R20, RZ ;  /* 0x0000001407e27210 */ /* 0x008fc60007fbe0ff */
[----:B------:R-:W-:Y:S04]  /*6860*/  STL [R1+0xb90], R228 ;  /* 0x000b90e401007387 */ /* 0x000fe80000100800 */
[----:B------:R3:W-:Y:S01]  /*6870*/  STL [R1+0xb88], R226 ;  /* 0x000b88e201007387 */ /* 0x0007e20000100800 */
[----:B-1----:R-:W-:Y:S01]  /*6880*/  IMAD.X R227, R225, 0x1, R2, P0 ;  /* 0x00000001e1e37824 */ /* 0x002fe200000e0602 */
[----:B------:R-:W-:-:S04]  /*6890*/  IADD3 R20, P0, R4, R23, RZ ;  /* 0x0000001704147210 */ /* 0x000fc80007f1e0ff */
[----:B------:R1:W-:Y:S01]  /*68a0*/  STL [R1+0xb9c], R227 ;  /* 0x000b9ce301007387 */ /* 0x0003e20000100800 */
[----:B---3--:R-:W-:-:S03]  /*68b0*/  IMAD.X R226, R224, 0x1, R2, P4 ;  /* 0x00000001e0e27824 */ /* 0x008fc600020e0602 */
[----:B------:R3:W-:Y:S04]  /*68c0*/  STL [R1+0xb80], R20 ;  /* 0x000b801401007387 */ /* 0x0007e80000100800 */
[----:B------:R4:W-:Y:S01]  /*68d0*/  STL [R1+0xb94], R226 ;  /* 0x000b94e201007387 */ /* 0x0009e20000100800 */
[----:B-1----:R-:W-:Y:S01]  /*68e0*/  IADD3 R227, P4, R5, R23, RZ ;  /* 0x0000001705e37210 */ /* 0x002fe20007f9e0ff */
[----:B---3--:R-:W-:-:S04]  /*68f0*/  IMAD.X R20, R223, 0x1, R2, P6 ;  /* 0x00000001df147824 */ /* 0x008fc800030e0602 */
[----:B------:R-:W-:Y:S01]  /*6900*/  STL [R1+0xb78], R227 ;  /* 0x000b78e301007387 */ /* 0x000fe20000100800 */
[----:B------:R-:W-:Y:S01]  /*6910*/  IMAD.X R2, R2, 0x1, R221, P5 ;  /* 0x0000000102027824 */ /* 0x000fe200028e06dd */
[-C--:B----4-:R-:W-:Y:S02]  /*6920*/  IADD3 R226, P6, R6, R23.reuse, RZ ;  /* 0x0000001706e27210 */ /* 0x090fe40007fde0ff */
[----:B------:R1:W-:Y:S04]  /*6930*/  STL [R1+0xb8c], R20 ;  /* 0x000b8c1401007387 */ /* 0x0003e80000100800 */
[----:B------:R-:W-:Y:S04]  /*6940*/  STL [R1+0xb70], R226 ;  /* 0x000b70e201007387 */ /* 0x000fe80000100800 */
[----:B------:R3:W-:Y:S01]  /*6950*/  STL [R1+0xb84], R2 ;  /* 0x000b840201007387 */ /* 0x0007e20000100800 */
[----:B-1----:R-:W-:Y:S01]  /*6960*/  IADD3 R20, P5, R7, R23, RZ ;  /* 0x0000001707147210 */ /* 0x002fe20007fbe0ff */
[----:B------:R-:W-:-:S04]  /*6970*/  IMAD.X R23, R225, 0x1, R3, P0 ;  /* 0x00000001e1177824 */ /* 0x000fc800000e0603 */
[----:B------:R1:W-:Y:S01]  /*6980*/  STL [R1+0xb68], R20 ;  /* 0x000b681401007387 */ /* 0x0003e20000100800 */
[----:B---3--:R-:W-:-:S03]  /*6990*/  IADD3 R2, P0, R4, R46, RZ ;  /* 0x0000002e04027210 */ /* 0x008fc60007f1e0ff */
[----:B------:R3:W-:Y:S04]  /*69a0*/  STL [R1+0xb7c], R23 ;  /* 0x000b7c1701007387 */ /* 0x0007e80000100800 */
[----:B------:R4:W-:Y:S01]  /*69b0*/  STL [R1+0xb60], R2 ;  /* 0x000b600201007387 */ /* 0x0009e20000100800 */
[----:B-1----:R-:W-:Y:S01]  /*69c0*/  IMAD.X R20, R224, 0x1, R3, P4 ;  /* 0x00000001e0147824 */ /* 0x002fe200020e0603 */
[----:B---3--:R-:W-:-:S04]  /*69d0*/  IADD3 R23, P4, R5, R46, RZ ;  /* 0x0000002e05177210 */ /* 0x008fc80007f9e0ff */
[----:B------:R1:W-:Y:S01]  /*69e0*/  STL [R1+0xb74], R20 ;  /* 0x000b741401007387 */ /* 0x0003e20000100800 */
[----:B----4-:R-:W-:-:S03]  /*69f0*/  IMAD.X R2, R223, 0x1, R3, P6 ;  /* 0x00000001df027824 */ /* 0x010fc600030e0603 */
[----:B------:R-:W-:Y:S01]  /*6a00*/  STL [R1+0xb58], R23 ;  /* 0x000b581701007387 */ /* 0x000fe20000100800 */
[----:B------:R-:W-:-:S03]  /*6a10*/  IMAD.X R3, R221, 0x1, R3, P5 ;  /* 0x00000001dd037824 */ /* 0x000fc600028e0603 */
[----:B------:R3:W-:Y:S01]  /*6a20*/  STL [R1+0xb6c], R2 ;  /* 0x000b6c0201007387 */ /* 0x0007e20000100800 */
[----:B-1----:R-:W-:-:S05]  /*6a30*/  IADD3 R20, P6, R6, R46, RZ ;  /* 0x0000002e06147210 */ /* 0x002fca0007fde0ff */
        /* <DEDUP_REMOVED lines=16> */
[----:B------:R3:W-:Y:S04]  /*6b40*/  STL [R1+0xb30], R2 ;  /* 0x000b300201007387 */ /* 0x0007e80000100800 */
[----:B------:R4:W-:Y:S01]  /*6b50*/  STL [R1+0xb44], R8 ;  /* 0x000b440801007387 */ /* 0x0009e20000100800 */
[----:B-1----:R-:W-:Y:S01]  /*6b60*/  IADD3 R3, P5, R7, R48, RZ ;  /* 0x0000003007037210 */ /* 0x002fe20007fbe0ff */
[----:B---3--:R-:W-:-:S04]  /*6b70*/  IMAD.X R2, R225, 0x1, R9, P0 ;  /* 0x00000001e1027824 */ /* 0x008fc800000e0609 */
[----:B------:R1:W-:Y:S01]  /*6b80*/  STL [R1+0xb28], R3 ;  /* 0x000b280301007387 */ /* 0x0003e20000100800 */
[----:B----4-:R-:W-:-:S03]  /*6b90*/  IADD3 R8, P0, R4, R50, RZ ;  /* 0x0000003204087210 */ /* 0x010fc60007f1e0ff */
        /* <DEDUP_REMOVED lines=173> */
[----:B------:R-:W-:Y:S01]  /*7670*/  CS2R R70, SRZ ;  /* 0x0000000000467805 */ /* 0x000fe2000001ff00 */
[--C-:B----4-:R-:W-:Y:S02]  /*7680*/  IMAD.X R8, R225, 0x1, R21.reuse, P0 ;  /* 0x00000001e1087824 */ /* 0x110fe400000e0615 */
        /* <DEDUP_REMOVED lines=30> */
[----:B------:R3:W-:Y:S01]  /*7870*/  STL [R1+0x9a4], R2 ;  /* 0x0009a40201007387 */ /* 0x0007e20000100800 */
[----:B------:R-:W-:-:S03]  /*7880*/  CS2R R72, SRZ ;  /* 0x0000000000487805 */ /* 0x000fc6000001ff00 */
        /* <DEDUP_REMOVED lines=14> */
[----:B------:R-:W-:Y:S02]  /*7970*/  CS2R R44, SRZ ;  /* 0x00000000002c7805 */ /* 0x000fe4000001ff00 */
[----:B---3--:R-:W-:Y:S02]  /*7980*/  IADD3 R2, P5, R7, R74, RZ ;  /* 0x0000004a07027210 */ /* 0x008fe40007fbe0ff */
        /* <DEDUP_REMOVED lines=14> */
[----:B------:R3:W-:Y:S01]  /*7a70*/  STL [R1+0x950], R2 ;  /* 0x0009500201007387 */ /* 0x0007e20000100800 */
[----:B------:R-:W-:-:S03]  /*7a80*/  CS2R R46, SRZ ;  /* 0x00000000002e7805 */ /* 0x000fc6000001ff00 */
[----:B------:R4:W-:Y:S01]  /*7a90*/  STL [R1+0x964], R8 ;  /* 0x0009640801007387 */ /* 0x0009e20000100800 */
[----:B-1----:R-:W-:Y:S02]  /*7aa0*/  IADD3 R3, P5, R7, R75, RZ ;  /* 0x0000004b07037210 */ /* 0x002fe40007fbe0ff */
[----:B------:R-:W-:Y:S01]  /*7ab0*/  CS2R R74, SRZ ;  /* 0x00000000004a7805 */ /* 0x000fe2000001ff00 */
[----:B---3--:R-:W-:Y:S02]  /*7ac0*/  IMAD.X R2, R225, 0x1, R49, P0 ;  /* 0x00000001e1027824 */ /* 0x008fe400000e0631 */
        /* <DEDUP_REMOVED lines=13> */
[----:B------:R-:W-:Y:S02]  /*7ba0*/  CS2R R48, SRZ ;  /* 0x0000000000307805 */ /* 0x000fe4000001ff00 */
[----:B----4-:R-:W-:Y:S01]  /*7bb0*/  IADD3 R8, P5, R7, R76, RZ ;  /* 0x0000004c07087210 */ /* 0x010fe20007fbe0ff */
        /* <DEDUP_REMOVED lines=18> */
[----:B------:R-:W-:Y:S01]  /*7ce0*/  CS2R R76, SRZ ;  /* 0x00000000004c7805 */ /* 0x000fe2000001ff00 */
[----:B----4-:R-:W-:-:S02]  /*7cf0*/  IMAD.X R8, R225, 0x1, R52, P0 ;  /* 0x00000001e1087824 */ /* 0x010fc400000e0634 */
        /* <DEDUP_REMOVED lines=138> */
[----:B------:R-:W-:Y:S01]  /*85a0*/  STL [R1+0x808], R8 ;  /* 0x0008080801007387 */ /* 0x000fe20000100800 */
[--C-:B-1----:R-:W-:Y:S01]  /*85b0*/  IMAD.X R3, R225, 0x1, R67.reuse, P0 ;  /* 0x00000001e1037824 */ /* 0x102fe200000e0643 */
[----:B---3--:R-:W-:Y:S01]  /*85c0*/  IADD3 R2, P0, R4, R86, RZ ;  /* 0x0000005604027210 */ /* 0x008fe20007f1e0ff */
[----:B------:R-:W-:-:S03]  /*85d0*/  IMAD.X R4, R224, 0x1, R67, P4 ;  /* 0x00000001e0047824 */ /* 0x000fc600020e0643 */
        /* <DEDUP_REMOVED lines=16> */
[----:B-1----:R-:W-:Y:S01]  /*86e0*/  IADD3 R3, P0, R7, UR23, RZ ;  /* 0x0000001707037c10 */ /* 0x002fe2000ff1e0ff */
[----:B---3--:R-:W-:-:S04]  /*86f0*/  IMAD.X R2, R224, 0x1, R68, P4 ;  /* 0x00000001e0027824 */ /* 0x008fc800020e0644 */
[----:B------:R1:W-:Y:S01]  /*8700*/  STL [R1+0x7c8], R3 ;  /* 0x0007c80301007387 */ /* 0x0003e20000100800 */
[----:B----4-:R-:W-:-:S03]  /*8710*/  IMAD.X R4, R223, 0x1, R68, P6 ;  /* 0x00000001df047824 */ /* 0x010fc600030e0644 */
[----:B------:R3:W-:Y:S04]  /*8720*/  STL [R1+0x7f4], R2 ;  /* 0x0007f40201007387 */ /* 0x0007e80000100800 */
[----:B------:R4:W-:Y:S01]  /*8730*/  STL [R1+0x7ec], R4 ;  /* 0x0007ec0401007387 */ /* 0x0009e20000100800 */
[----:B-1----:R-:W-:Y:S01]  /*8740*/  IMAD.X R3, R221, 0x1, R68, P5 ;  /* 0x00000001dd037824 */ /* 0x002fe200028e0644 */
[----:B------:R-:W-:Y:S01]  /*8750*/  CS2R R68, SRZ ;  /* 0x0000000000447805 */ /* 0x000fe2000001ff00 */
[----:B---3--:R-:W-:-:S03]  /*8760*/  IMAD.X R2, R225, 0x1, R87, P3 ;  /* 0x00000001e1027824 */ /* 0x008fc600018e0657 */
[----:B------:R1:W-:Y:S01]  /*8770*/  STL [R1+0x7e4], R3 ;  /* 0x0007e40301007387 */ /* 0x0003e20000100800 */
[----:B----4-:R-:W-:-:S03]  /*8780*/  IMAD.X R4, R224, 0x1, R87, P2 ;  /* 0x00000001e0047824 */ /* 0x010fc600010e0657 */
[----:B------:R3:W-:Y:S04]  /*8790*/  STL [R1+0x7dc], R2 ;  /* 0x0007dc0201007387 */ /* 0x0007e80000100800 */
[----:B------:R4:W-:Y:S01]  /*87a0*/  STL [R1+0x7d4], R4 ;  /* 0x0007d40401007387 */ /* 0x0009e20000100800 */
[--C-:B-1----:R-:W-:Y:S02]  /*87b0*/  IMAD.X R3, R223, 0x1, R87.reuse, P1 ;  /* 0x00000001df037824 */ /* 0x102fe400008e0657 */
[----:B---3--:R-:W-:-:S03]  /*87c0*/  IMAD.X R2, R221, 0x1, R87, P0 ;  /* 0x00000001dd027824 */ /* 0x008fc600000e0657 */
[----:B------:R1:W-:Y:S01]  /*87d0*/  STL [R1+0x7cc], R3 ;  /* 0x0007cc0301007387 */ /* 0x0003e20000100800 */
[----:B------:R-:W-:Y:S01]  /*87e0*/  IMAD R221, R246, UR7, RZ ;  /* 0x00000007f6dd7c24 */ /* 0x000fe2000f8e02ff */
[----:B------:R-:W-:Y:S02]  /*87f0*/  CS2R R86, SRZ ;  /* 0x0000000000567805 */ /* 0x000fe4000001ff00 */
[----:B----4-:R-:W-:Y:S01]  /*8800*/  LOP3.LUT R4, R222, 0x10, RZ, 0x3c, !PT ;  /* 0x00000010de047812 */ /* 0x010fe200078e3cff */
[----:B------:R3:W-:Y:S01]  /*8810*/  STL [R1+0x7c4], R2 ;  /* 0x0007c40201007387 */ /* 0x0007e20000100800 */
[----:B------:R-:W-:Y:S01]  /*8820*/  SHF.R.S32.HI R5, RZ, 0x1f, R221 ;  /* 0x0000001fff057819 */ /* 0x000fe200000114dd */
[----:B-1----:R-:W-:Y:S02]  /*8830*/  IMAD.U32 R3, RZ, RZ, UR13 ;  /* 0x0000000dff037e24 */ /* 0x002fe4000f8e00ff */
[----:B0--3--:R-:W-:-:S07]  /*8840*/  IMAD.U32 R2, RZ, RZ, UR18 ;  /* 0x00000012ff027e24 */ /* 0x009fce000f8e00ff */
.L_x_1:
[----:B------:R-:W3:Y:S04]  /*8850*/  LDL R4, [R1+0x6a0] ;  /* 0x0006a00001047983 */ /* 0x000ee80000100800 */
[----:B------:R-:W4:Y:S04]  /*8860*/  LDL R6, [R1+0x69c] ;  /* 0x00069c0001067983 */ /* 0x000f280000100800 */
[----:B------:R-:W2:Y:S04]  /*8870*/  LDL R9, [R1+0x7ac] ;  /* 0x0007ac0001097983 */ /* 0x000ea80000100800 */
[----:B------:R-:W2:Y:S04]  /*8880*/  LDL R8, [R1+0x698] ;  /* 0x0006980001087983 */ /* 0x000ea80000100800 */
[----:B------:R0:W-:Y:S04]  /*8890*/  STL.64 [R1+0x1440], R214 ;  /* 0x001440d601007387 */ /* 0x0001e80000100a00 */
[----:B0-----:R-:W2:Y:S04]  /*88a0*/  LDL R214, [R1+0x7d0] ;  /* 0x0007d00001d67983 */ /* 0x001ea80000100800 */
        /* <DEDUP_REMOVED lines=8> */
[----:B0-----:R-:W2:Y:S01]  /*8930*/  LDL R209, [R1+0x7b0] ;  /* 0x0007b00001d17983 */ /* 0x001ea20000100800 */
[----:B------:R-:W-:-:S03]  /*8940*/  ISETP.GT.AND P2, PT, R3, RZ, PT ;  /* 0x000000ff0300720c */ /* 0x000fc60003f44270 */
[----:B------:R-:W-:Y:S04]  /*8950*/  STL.64 [R1+0x1420], R206 ;  /* 0x001420ce01007387 */ /* 0x000fe80000100a00 */
        /* <DEDUP_REMOVED lines=38> */
[----:B------:R0:W-:Y:S04]  /*8bc0*/  STL.64 [R1+0x12e8], R128 ;  /* 0x0012e88001007387 */ /* 0x0001e80000100a00 */
        /* <DEDUP_REMOVED lines=12> */
[----:B------:R-:W-:Y:S01]  /*8c90*/  STL.64 [R1+0x1280], R102 ;  /* 0x0012806601007387 */ /* 0x000fe20000100a00 */
[----:B---3--:R-:W-:-:S03]  /*8ca0*/  IADD3 R4, P0, R4, R2, RZ ;  /* 0x0000000204047210 */ /* 0x008fc60007f1e0ff */
[----:B------:R-:W-:Y:S01]  /*8cb0*/  STL.64 [R1+0x1278], R100 ;  /* 0x0012786401007387 */ /* 0x000fe20000100a00 */
[----:B----4-:R-:W-:-:S03]  /*8cc0*/  IADD3 R6, P1, R6, R2, RZ ;  /* 0x0000000206067210 */ /* 0x010fc60007f3e0ff */
        /* <DEDUP_REMOVED lines=37> */
[----:B------:R-:W-:Y:S04]  /*8f20*/  STL.64 [R1+0x1148], R24 ;  /* 0x0011481801007387 */ /* 0x000fe80000100a00 */
[----:B-----5:R-:W-:Y:S04]  /*8f30*/  STL [R1+0x1128], R220 ;  /* 0x001128dc01007387 */ /* 0x020fe80000100800 */
[----:B------:R-:W-:Y:S04]  /*8f40*/  STL [R1+0x1124], R219 ;  /* 0x001124db01007387 */ /* 0x000fe80000100800 */
[----:B------:R-:W-:Y:S04]  /*8f50*/  STL [R1+0x1120], R218 ;  /* 0x001120da01007387 */ /* 0x000fe80000100800 */
[----:B------:R-:W-:Y:S04]  /*8f60*/  STL [R1+0x111c], R217 ;  /* 0x00111cd901007387 */ /* 0x000fe80000100800 */
[----:B------:R-:W-:Y:S04]  /*8f70*/  STL [R1+0x1118], R216 ;  /* 0x001118d801007387 */ /* 0x000fe80000100800 */
[----:B0-----:R-:W4:Y:S01]  /*8f80*/  LDL R128, [R1+0x7c8] ;  /* 0x0007c80001807983 */ /* 0x001f220000100800 */
[----:B-1----:R-:W-:Y:S01]  /*8f90*/  PRMT R108, RZ, 0x7610, R108 ;  /* 0x00007610ff6c7816 */ /* 0x002fe2000000006c */
[----:B--2---:R-:W-:-:S02]  /*8fa0*/  IMAD.X R5, R209, 0x1, R0, P0 ;  /* 0x00000001d1057824 */ /* 0x004fc400000e0600 */
[----:B------:R-:W2:Y:S01]  /*8fb0*/  LDL R127, [R1+0x7cc] ;  /* 0x0007cc00017f7983 */ /* 0x000ea20000100800 */
[----:B------:R-:W-:-:S03]  /*8fc0*/  IMAD.X R7, R9, 0x1, R0, P1 ;  /* 0x0000000109077824 */ /* 0x000fc600008e0600 */
[----:B------:R-:W2:Y:S01]  /*8fd0*/  LDL R134, [R1+0x7c4] ;  /* 0x0007c40001867983 */ /* 0x000ea20000100800 */
[----:B------:R-:W-:-:S03]  /*8fe0*/  PRMT R126, RZ, 0x7610, R126 ;  /* 0x00007610ff7e7816 */ /* 0x000fc6000000007e */
[----:B------:R-:W2:Y:S04]  /*8ff0*/  LDL R131, [R1+0x7e0] ;  /* 0x0007e00001837983 */ /* 0x000ea80000100800 */
[----:B------:R-:W2:Y:S04]  /*9000*/  LDL R124, [R1+0x7f8] ;  /* 0x0007f800017c7983 */ /* 0x000ea80000100800 */
[----:B------:R-:W2:Y:S04]  /*9010*/  LDL R135, [R1+0x7dc] ;  /* 0x0007dc0001877983 */ /* 0x000ea80000100800 */
[----:B------:R-:W2:Y:S04]  /*9020*/  LDL R113, [R1+0x7f4] ;  /* 0x0007f40001717983 */ /* 0x000ea80000100800 */
[----:B------:R-:W2:Y:S04]  /*9030*/  LDL R133, [R1+0x7f0] ;  /* 0x0007f00001857983 */ /* 0x000ea80000100800 */
[----:B------:R-:W2:Y:S01]  /*9040*/  LDL R130, [R1+0x7e8] ;  /* 0x0007e80001827983 */ /* 0x000ea20000100800 */
[----:B------:R-:W-:-:S03]  /*9050*/  IADD3 R8, P0, R8, R2, RZ ;  /* 0x0000000208087210 */ /* 0x000fc60007f1e0ff */
[----:B------:R0:W2:Y:S01]  /*9060*/  @P2 LDG.E.U8 R108, desc[UR32][R4.64] ;  /* 0x00000020046c2981 */ /* 0x0000a2000c1e1100 */
[----:B------:R-:W-:-:S03]  /*9070*/  PRMT R237, RZ, 0x7610, R237 ;  /* 0x00007610ffed7816 */ /* 0x000fc600000000ed */
[----:B------:R-:W2:Y:S01]  /*9080*/  LDL R132, [R1+0x7ec] ;  /* 0x0007ec0001847983 */ /* 0x000ea20000100800 */
[----:B---3--:R-:W-:-:S03]  /*9090*/  PRMT R92, RZ, 0x7610, R92 ;  /* 0x00007610ff5c7816 */ /* 0x008fc6000000005c */
[----:B------:R1:W3:Y:S01]  /*90a0*/  @P2 LDG.E.U8 R126, desc[UR32][R6.64] ;  /* 0x00000020067e2981 */ /* 0x0002e2000c1e1100 */
[----:B0-----:R-:W-:Y:S01]  /*90b0*/  IADD3 R4, P1, R210, R2, RZ ;  /* 0x00000002d2047210 */ /* 0x001fe20007f3e0ff */
[--C-:B------:R-:W-:Y:S02]  /*90c0*/  IMAD.X R9, R211, 0x1, R0.reuse, P0 ;  /* 0x00000001d3097824 */ /* 0x100fe400000e0600 */
[----:B------:R-:W3:Y:S02]  /*90d0*/  LDL R129, [R1+0x800] ;  /* 0x0008000001817983 */ /* 0x000ee40000100800 */
[----:B------:R-:W-:Y:S02]  /*90e0*/  IMAD.X R5, R212, 0x1, R0, P1 ;  /* 0x00000001d4057824 */ /* 0x000fe400008e0600 */
[----:B------:R-:W3:Y:S01]  /*90f0*/  @P2 LDG.E.U8 R237, desc[UR32][R8.64] ;  /* 0x0000002008ed2981 */ /* 0x000ee2000c1e1100 */
[----:B-1----:R-:W-:-:S03]  /*9100*/  IADD3 R6, P1, R2, R213, RZ ;  /* 0x000000d502067210 */ /* 0x002fc60007f3e0ff */
[----:B------:R0:W3:Y:S02]  /*9110*/  @P2 LDG.E.U8 R92, desc[UR32][R4.64] ;  /* 0x00000020045c2981 */ /* 0x0000e4000c1e1100 */
[----:B------:R-:W-:Y:S01]  /*9120*/  IMAD.X R7, R0, 0x1, R215, P1 ;  /* 0x0000000100077824 */ /* 0x000fe200008e06d7 */
[----:B0-----:R-:W-:Y:S02]  /*9130*/  IADD3 R4, P2, R2, R214, RZ ;  /* 0x000000d602047210 */ /* 0x001fe40007f5e0ff */
[----:B------:R-:W-:Y:S02]  /*9140*/  ISETP.GT.AND P0, PT, R3, 0x1, PT ;  /* 0x000000010300780c */ /* 0x000fe40003f04270 */
[----:B------:R-:W-:Y:S02]  /*9150*/  PRMT R107, RZ, 0x7610, R107 ;  /* 0x00007610ff6b7816 */ /* 0x000fe4000000006b */
[----:B------:R-:W-:Y:S02]  /*9160*/  PRMT R125, RZ, 0x7610, R125 ;  /* 0x00007610ff7d7816 */ /* 0x000fe4000000007d */
[----:B------:R-:W-:-:S07]  /*9170*/  PRMT R236, RZ, 0x7610, R236 ;  /* 0x00007610ffec7816 */ /* 0x000fce00000000ec */
[----:B------:R0:W3:Y:S01]  /*9180*/  @P0 LDG.E.U8 R107, desc[UR32][R6.64] ;  /* 0x00000020066b0981 */ /* 0x0000e2000c1e1100 */
[----:B----4-:R-:W-:Y:S02]  /*9190*/  PRMT R59, RZ, 0x7610, R59 ;  /* 0x00007610ff3b7816 */ /* 0x010fe4000000003b */
[----:B------:R-:W-:Y:S02]  /*91a0*/  PRMT R97, RZ, 0x7610, R97 ;  /* 0x00007610ff617816 */ /* 0x000fe40000000061 */
[----:B------:R-:W-:Y:S02]  /*91b0*/  IADD3 R8, P1, R2, R128, RZ ;  /* 0x0000008002087210 */ /* 0x000fe40007f3e0ff */
[----:B------:R-:W4:Y:S01]  /*91c0*/  LDL R128, [R1+0x7e4] ;  /* 0x0007e40001807983 */ /* 0x000f220000100800 */
[----:B--2---:R-:W-:-:S03]  /*91d0*/  IMAD.X R5, R0, 0x1, R127, P2 ;  /* 0x0000000100057824 */ /* 0x004fc600010e067f */
[----:B------:R-:W2:Y:S01]  /*91e0*/  LDL R127, [R1+0x7fc] ;  /* 0x0007fc00017f7983 */ /* 0x000ea20000100800 */
[----:B------:R-:W-:-:S03]  /*91f0*/  IMAD.X R9, R0, 0x1, R134, P1 ;  /* 0x0000000100097824 */ /* 0x000fc600008e0686 */
[----:B------:R-:W2:Y:S01]  /*9200*/  LDL R134, [R1+0x818] ;  /* 0x0008180001867983 */ /* 0x000ea20000100800 */
[----:B0-----:R-:W-:-:S03]  /*9210*/  IADD3 R6, P3, R2, R131, RZ ;  /* 0x0000008302067210 */ /* 0x001fc60007f7e0ff */
[----:B------:R-:W2:Y:S01]  /*9220*/  LDL R131, [R1+0x810] ;  /* 0x0008100001837983 */ /* 0x000ea20000100800 */
[----:B------:R-:W-:-:S03]  /*9230*/  ISETP.GT.AND P1, PT, R3, 0x2, PT ;  /* 0x000000020300780c */ /* 0x000fc60003f24270 */
[----:B------:R0:W2:Y:S01]  /*9240*/  @P0 LDG.E.U8 R125, desc[UR32][R4.64] ;  /* 0x00000020047d0981 */ /* 0x0000a2000c1e1100 */
[----:B------:R-:W-:-:S03]  /*9250*/  IMAD.X R7, R0, 0x1, R135, P3 ;  /* 0x0000000100077824 */ /* 0x000fc600018e0687 */
[----:B------:R1:W2:Y:S04]  /*9260*/  @P0 LDG.E.U8 R236, desc[UR32][R8.64] ;  /* 0x0000002008ec0981 */ /* 0x0002a8000c1e1100 */
[----:B------:R-:W2:Y:S01]  /*9270*/  @P0 LDG.E.U8 R59, desc[UR32][R6.64] ;  /* 0x00000020063b0981 */ /* 0x000ea2000c1e1100 */
[----:B0-----:R-:W-:-:S03]  /*9280*/  IADD3 R4, P2, R2, R124, RZ ;  /* 0x0000007c02047210 */ /* 0x001fc60007f5e0ff */
[----:B------:R-:W2:Y:S01]  /*9290*/  LDL R124, [R1+0x814] ;  /* 0x00081400017c7983 */ /* 0x000ea20000100800 */
[----:B-1----:R-:W-:Y:S01]  /*92a0*/  IADD3 R8, P3, R2, R133, RZ ;  /* 0x0000008502087210 */ /* 0x002fe20007f7e0ff */
[----:B------:R-:W-:Y:S02]  /*92b0*/  IMAD.X R5, R0, 0x1, R113, P2 ;  /* 0x0000000100057824 */ /* 0x000fe400010e0671 */
[----:B------:R-:W2:Y:S04]  /*92c0*/  LDL R133, [R1+0x808] ;  /* 0x0008080001857983 */ /* 0x000ea80000100800 */
[----:B------:R-:W2:Y:S04]  /*92d0*/  LDL R113, [R1+0x80c] ;  /* 0x00080c0001717983 */ /* 0x000ea80000100800 */
[----:B------:R0:W2:Y:S04]  /*92e0*/  @P1 LDG.E.U8 R97, desc[UR32][R4.64] ;  /* 0x0000002004611981 */ /* 0x0000a8000c1e1100 */
[----:B------:R-:W2:Y:S01]  /*92f0*/  LDL R135, [R1+0x81c] ;  /* 0x00081c0001877983 */ /* 0x000ea20000100800 */
[----:B0-----:R-:W-:-:S03]  /*9300*/  IADD3 R4, P0, R2, R130, RZ ;  /* 0x0000008202047210 */ /* 0x001fc60007f1e0ff */
[----:B------:R-:W2:Y:S01]  /*9310*/  LDL R130, [R1+0x820] ;  /* 0x0008200001827983 */ /* 0x000ea20000100800 */
[----:B------:R-:W-:-:S03]  /*9320*/  IMAD.X R9, R0, 0x1, R132, P3 ;  /* 0x0000000100097824 */ /* 0x000fc600018e0684 */
[----:B------:R-:W2:Y:S01]  /*9330*/  LDL R132, [R1+0x804] ;  /* 0x0008040001847983 */ /* 0x000ea20000100800 */
[----:B---3--:R-:W-:-:S03]  /*9340*/  IADD3 R6, P2, R2, R129, RZ ;  /* 0x0000008102067210 */ /* 0x008fc60007f5e0ff */
[----:B------:R-:W3:Y:S01]  /*9350*/  LDL R129, [R1+0x838] ;  /* 0x0008380001817983 */ /* 0x000ee20000100800 */
[----:B------:R-:W-:Y:S02]  /*9360*/  PRMT R123, RZ, 0x7610, R123 ;  /* 0x00007610ff7b7816 */ /* 0x000fe4000000007b */
[----:B------:R-:W-:Y:S02]  /*9370*/  PRMT R235, RZ, 0x7610, R235 ;  /* 0x00007610ffeb7816 */ /* 0x000fe400000000eb */
[----:B------:R-:W-:Y:S02]  /*9380*/  PRMT R91, RZ, 0x7610, R91 ;  /* 0x00007610ff5b7816 */ /* 0x000fe4000000005b */
[----:B------:R-:W3:Y:S01]  /*9390*/  @P1 LDG.E.U8 R123, desc[UR32][R8.64] ;  /* 0x00000020087b1981 */ /* 0x000ee2000c1e1100 */
[----:B------:R-:W-:Y:S01]  /*93a0*/  PRMT R122, RZ, 0x7610, R122 ;  /* 0x00007610ff7a7816 */ /* 0x000fe2000000007a */
[C---:B----4-:R-:W-:Y:S02]  /*93b0*/  IMAD.X R5, R0.reuse, 0x1, R128, P0 ;  /* 0x0000000100057824 */ /* 0x050fe400000e0680 */
[----:B------:R-:W4:Y:S01]  /*93c0*/  LDL R128, [R1+0x830] ;  /* 0x0008300001807983 */ /* 0x000f220000100800 */
[----:B--2---:R-:W-:-:S03]  /*93d0*/  IMAD.X R7, R0, 0x1, R127, P2 ;  /* 0x0000000100077824 */ /* 0x004fc600010e067f */
[----:B------:R-:W2:Y:S04]  /*93e0*/  LDL R127, [R1+0x834] ;  /* 0x00083400017f7983 */ /* 0x000ea80000100800 */
[----:B------:R0:W2:Y:S04]  /*93f0*/  @P1 LDG.E.U8 R235, desc[UR32][R4.64] ;  /* 0x0000002004eb1981 */ /* 0x0000a8000c1e1100 */
[----:B------:R1:W2:Y:S01]  /*9400*/  @P1 LDG.E.U8 R91, desc[UR32][R6.64] ;  /* 0x00000020065b1981 */ /* 0x0002a2000c1e1100 */
[----:B------:R-:W-:Y:S02]  /*9410*/  ISETP.GT.AND P0, PT, R3, 0x3, PT ;  /* 0x000000030300780c */ /* 0x000fe40003f04270 */
[----:B0-----:R-:W-:-:S02]  /*9420*/  IADD3 R4, P2, R2, R134, RZ ;  /* 0x0000008602047210 */ /* 0x001fc40007f5e0ff */
[----:B------:R-:W2:Y:S01]  /*9430*/  LDL R134, [R1+0x82c] ;  /* 0x00082c0001867983 */ /* 0x000ea20000100800 */
[----:B-1----:R-:W-:-:S03]  /*9440*/  IADD3 R6, P1, R2, R131, RZ ;  /* 0x0000008302067210 */ /* 0x002fc60007f3e0ff */
[----:B------:R-:W2:Y:S01]  /*9450*/  LDL R131, [R1+0x828] ;  /* 0x0008280001837983 */ /* 0x000ea20000100800 */
[----:B------:R-:W-:-:S03]  /*9460*/  IMAD.X R5, R0, 0x1, R124, P2 ;  /* 0x0000000100057824 */ /* 0x000fc600010e067c */
[----:B------:R-:W2:Y:S01]  /*9470*/  LDL R124, [R1+0x840] ;  /* 0x00084000017c7983 */ /* 0x000ea20000100800 */
[----:B------:R-:W-:-:S03]  /*9480*/  IADD3 R8, P2, R2, R133, RZ ;  /* 0x0000008502087210 */ /* 0x000fc60007f5e0ff */
[----:B------:R-:W2:Y:S01]  /*9490*/  LDL R133, [R1+0x824] ;  /* 0x0008240001857983 */ /* 0x000ea20000100800 */
[----:B------:R-:W-:-:S03]  /*94a0*/  IMAD.X R7, R0, 0x1, R113, P1 ;  /* 0x0000000100077824 */ /* 0x000fc600008e0671 */
[----:B------:R-:W2:Y:S04]  /*94b0*/  LDL R113, [R1+0x83c] ;  /* 0x00083c0001717983 */ /* 0x000ea80000100800 */
[----:B------:R0:W2:Y:S02]  /*94c0*/  @P0 LDG.E.U8 R122, desc[UR32][R6.64] ;  /* 0x00000020067a0981 */ /* 0x0000a4000c1e1100 */
[----:B0-----:R-:W-:Y:S02]  /*94d0*/  IADD3 R6, P3, R2, R130, RZ ;  /* 0x0000008202067210 */ /* 0x001fe40007f7e0ff */
[----:B------:R-:W2:Y:S01]  /*94e0*/  LDL R130, [R1+0x850] ;  /* 0x0008500001827983 */ /* 0x000ea20000100800 */
[----:B------:R-:W-:Y:S01]  /*94f0*/  PRMT R96, RZ, 0x7610, R96 ;  /* 0x00007610ff607816 */ /* 0x000fe20000000060 */
[----:B------:R-:W-:-:S02]  /*9500*/  IMAD.X R9, R0, 0x1, R132, P2 ;  /* 0x0000000100097824 */ /* 0x000fc400010e0684 */
[----:B------:R-:W2:Y:S01]  /*9510*/  LDL R132, [R1+0x858] ;  /* 0x0008580001847983 */ /* 0x000ea20000100800 */
[----:B------:R-:W-:-:S03]  /*9520*/  PRMT R234, RZ, 0x7610, R234 ;  /* 0x00007610ffea7816 */ /* 0x000fc600000000ea */
[----:B------:R3:W2:Y:S01]  /*9530*/  @P0 LDG.E.U8 R96, desc[UR32][R4.64] ;  /* 0x0000002004600981 */ /* 0x0006a2000c1e1100 */
[----:B------:R-:W-:-:S03]  /*9540*/  IMAD.X R7, R0, 0x1, R135, P3 ;  /* 0x0000000100077824 */ /* 0x000fc600018e0687 */
[----:B------:R4:W2:Y:S01]  /*9550*/  @P0 LDG.E.U8 R234, desc[UR32][R8.64] ;  /* 0x0000002008ea0981 */ /* 0x0008a2000c1e1100 */
[----:B------:R-:W-:Y:S02]  /*9560*/  ISETP.GT.AND P1, PT, R3, 0x4, PT ;  /* 0x000000040300780c */ /* 0x000fe40003f24270 */
[----:B------:R-:W-:Y:S01]  /*9570*/  PRMT R90, RZ, 0x7610, R90 ;  /* 0x00007610ff5a7816 */ /* 0x000fe2000000005a */
[----:B------:R-:W2:Y:S01]  /*9580*/  LDL R135, [R1+0x85c] ;  /* 0x00085c0001877983 */ /* 0x000ea20000100800 */
[----:B---3--:R-:W-:-:S03]  /*9590*/  IADD3 R4, P2, R2, R129, RZ ;  /* 0x0000008102047210 */ /* 0x008fc60007f5e0ff */
[----:B------:R-:W3:Y:S01]  /*95a0*/  LDL R129, [R1+0x854] ;  /* 0x0008540001817983 */ /* 0x000ee20000100800 */
[----:B------:R-:W-:-:S03]  /*95b0*/  PRMT R106, RZ, 0x7610, R106 ;  /* 0x00007610ff6a7816 */ /* 0x000fc6000000006a */
[----:B------:R-:W3:Y:S01]  /*95c0*/  @P0 LDG.E.U8 R90, desc[UR32][R6.64] ;  /* 0x00000020065a0981 */ /* 0x000ee2000c1e1100 */
[----:B------:R-:W-:Y:S02]  /*95d0*/  PRMT R121, RZ, 0x7610, R121 ;  /* 0x00007610ff797816 */ /* 0x000fe40000000079 */
[----:B------:R-:W-:Y:S02]  /*95e0*/  PRMT R233, RZ, 0x7610, R233 ;  /* 0x00007610ffe97816 */ /* 0x000fe400000000e9 */
[----:B------:R-:W-:Y:S02]  /*95f0*/  PRMT R60, RZ, 0x7610, R60 ;  /* 0x00007610ff3c7816 */ /* 0x000fe4000000003c */
[----:B----4-:R-:W-:Y:S02]  /*9600*/  IADD3 R8, P3, R2, R128, RZ ;  /* 0x0000008002087210 */ /* 0x010fe40007f7e0ff */
[----:B------:R-:W4:Y:S01]  /*9610*/  LDL R128, [R1+0x848] ;  /* 0x0008480001807983 */ /* 0x000f220000100800 */
[----:B--2---:R-:W-:-:S03]  /*9620*/  IMAD.X R5, R0, 0x1, R127, P2 ;  /* 0x0000000100057824 */ /* 0x004fc600010e067f */
[----:B------:R-:W2:Y:S04]  /*9630*/  LDL R127, [R1+0x84c] ;  /* 0x00084c00017f7983 */ /* 0x000ea80000100800 */
[----:B------:R0:W2:Y:S01]  /*9640*/  @P1 LDG.E.U8 R106, desc[UR32][R4.64] ;  /* 0x00000020046a1981 */ /* 0x0000a2000c1e1100 */
[----:B------:R-:W-:-:S03]  /*9650*/  IMAD.X R9, R0, 0x1, R134, P3 ;  /* 0x0000000100097824 */ /* 0x000fc600018e0686 */
[----:B------:R-:W2:Y:S01]  /*9660*/  LDL R134, [R1+0x844] ;  /* 0x0008440001867983 */ /* 0x000ea20000100800 */
[----:B0-----:R-:W-:-:S03]  /*9670*/  IADD3 R4, P0, R2, R131, RZ ;  /* 0x0000008302047210 */ /* 0x001fc60007f1e0ff */
[----:B------:R-:W2:Y:S01]  /*9680*/  LDL R131, [R1+0x860] ;  /* 0x0008600001837983 */ /* 0x000ea20000100800 */
[----:B------:R-:W-:-:S03]  /*9690*/  IADD3 R6, P2, R2, R124, RZ ;  /* 0x0000007c02067210 */ /* 0x000fc60007f5e0ff */
[----:B------:R-:W2:Y:S01]  /*96a0*/  LDL R124, [R1+0x878] ;  /* 0x00087800017c7983 */ /* 0x000ea20000100800 */
[----:B------:R-:W-:-:S03]  /*96b0*/  IMAD.X R5, R0, 0x1, R133, P0 ;  /* 0x0000000100057824 */ /* 0x000fc600000e0685 */
[----:B------:R-:W2:Y:S01]  /*96c0*/  LDL R133, [R1+0x870] ;  /* 0x0008700001857983 */ /* 0x000ea20000100800 */
[----:B------:R-:W-:-:S03]  /*96d0*/  IMAD.X R7, R0, 0x1, R113, P2 ;  /* 0x0000000100077824 */ /* 0x000fc600010e0671 */
[----:B------:R-:W2:Y:S04]  /*96e0*/  LDL R113, [R1+0x874] ;  /* 0x0008740001717983 */ /* 0x000ea80000100800 */
[----:B------:R-:W2:Y:S04]  /*96f0*/  @P1 LDG.E.U8 R121, desc[UR32][R8.64] ;  /* 0x0000002008791981 */ /* 0x000ea8000c1e1100 */
[----:B------:R-:W2:Y:S04]  /*9700*/  @P1 LDG.E.U8 R233, desc[UR32][R4.64] ;  /* 0x0000002004e91981 */ /* 0x000ea8000c1e1100 */
[----:B------:R0:W2:Y:S02]  /*9710*/  @P1 LDG.E.U8 R60, desc[UR32][R6.64] ;  /* 0x00000020063c1981 */ /* 0x0000a4000c1e1100 */
[----:B0-----:R-:W-:-:S02]  /*9720*/  IADD3 R6, P1, R2, R130, RZ ;  /* 0x0000008202067210 */ /* 0x001fc40007f3e0ff */
[----:B------:R-:W2:Y:S01]  /*9730*/  LDL R130, [R1+0x868] ;  /* 0x0008680001827983 */ /* 0x000ea20000100800 */
[----:B------:R-:W-:-:S03]  /*9740*/  IADD3 R4, P2, R2, R132, RZ ;  /* 0x0000008402047210 */ /* 0x000fc60007f5e0ff */
[----:B------:R-:W2:Y:S02]  /*9750*/  LDL R132, [R1+0x86c] ;  /* 0x00086c0001847983 */ /* 0x000ea40000100800 */
[----:B---3--:R-:W-:Y:S02]  /*9760*/  IMAD.X R5, R0, 0x1, R129, P2 ;  /* 0x0000000100057824 */ /* 0x008fe400010e0681 */
[----:B------:R-:W3:Y:S01]  /*9770*/  LDL R129, [R1+0x880] ;  /* 0x0008800001817983 */ /* 0x000ee20000100800 */
[----:B------:R-:W-:Y:S02]  /*9780*/  ISETP.GT.AND P0, PT, R3, 0x5, PT ;  /* 0x000000050300780c */ /* 0x000fe40003f04270 */
[----:B------:R-:W-:Y:S02]  /*9790*/  PRMT R111, RZ, 0x7610, R111 ;  /* 0x00007610ff6f7816 */ /* 0x000fe4000000006f */
[----:B------:R-:W-:Y:S02]  /*97a0*/  PRMT R105, RZ, 0x7610, R105 ;  /* 0x00007610ff697816 */ /* 0x000fe40000000069 */
[----:B------:R-:W-:-:S07]  /*97b0*/  PRMT R232, RZ, 0x7610, R232 ;  /* 0x00007610ffe87816 */ /* 0x000fce00000000e8 */
[----:B------:R-:W3:Y:S01]  /*97c0*/  @P0 LDG.E.U8 R105, desc[UR32][R4.64] ;  /* 0x0000002004690981 */ /* 0x000ee2000c1e1100 */
[----:B------:R-:W-:Y:S02]  /*97d0*/  PRMT R57, RZ, 0x7610, R57 ;  /* 0x00007610ff397816 */ /* 0x000fe40000000039 */
[----:B------:R-:W-:Y:S02]  /*97e0*/  PRMT R95, RZ, 0x7610, R95 ;  /* 0x00007610ff5f7816 */ /* 0x000fe4000000005f */
[----:B----4-:R-:W-:Y:S02]  /*97f0*/  IADD3 R8, P2, R2, R128, RZ ;  /* 0x0000008002087210 */ /* 0x010fe40007f5e0ff */
[----:B------:R-:W4:Y:S01]  /*9800*/  LDL R128, [R1+0x864] ;  /* 0x0008640001807983 */ /* 0x000f220000100800 */
[----:B--2---:R-:W-:-:S03]  /*9810*/  IMAD.X R7, R0, 0x1, R127, P1 ;  /* 0x0000000100077824 */ /* 0x004fc600008e067f */
[----:B------:R-:W2:Y:S04]  /*9820*/  LDL R127, [R1+0x87c] ;  /* 0x00087c00017f7983 */ /* 0x000ea80000100800 */
[----:B------:R0:W2:Y:S01]  /*9830*/  @P0 LDG.E.U8 R111, desc[UR32][R6.64] ;  /* 0x00000020066f0981 */ /* 0x0000a2000c1e1100 */
[----:B------:R-:W-:Y:S01]  /*9840*/  ISETP.GT.AND P1, PT, R3, 0x6, PT ;  /* 0x000000060300780c */ /* 0x000fe20003f24270 */
[----:B------:R-:W-:Y:S02]  /*9850*/  IMAD.X R9, R0, 0x1, R134, P2 ;  /* 0x0000000100097824 */ /* 0x000fe400010e0686 */
[----:B------:R-:W2:Y:S01]  /*9860*/  LDL R134, [R1+0x898] ;  /* 0x0008980001867983 */ /* 0x000ea20000100800 */
[----:B0-----:R-:W-:-:S03]  /*9870*/  IADD3 R6, P3, R2, R131, RZ ;  /* 0x0000008302067210 */ /* 0x001fc60007f7e0ff */
[----:B------:R-:W2:Y:S01]  /*9880*/  LDL R131, [R1+0x890] ;  /* 0x0008900001837983 */ /* 0x000ea20000100800 */
[----:B------:R-:W-:-:S03]  /*9890*/  IADD3 R4, P2, R2, R124, RZ ;  /* 0x0000007c02047210 */ /* 0x000fc60007f5e0ff */
[----:B------:R-:W2:Y:S01]  /*98a0*/  LDL R124, [R1+0x894] ;  /* 0x00089400017c7983 */ /* 0x000ea20000100800 */
[----:B------:R-:W-:-:S03]  /*98b0*/  IMAD.X R7, R0, 0x1, R135, P3 ;  /* 0x0000000100077824 */ /* 0x000fc600018e0687 */
[----:B------:R0:W2:Y:S01]  /*98c0*/  @P0 LDG.E.U8 R232, desc[UR32][R8.64] ;  /* 0x0000002008e80981 */ /* 0x0000a2000c1e1100 */
[----:B------:R-:W-:-:S03]  /*98d0*/  IMAD.X R5, R0, 0x1, R113, P2 ;  /* 0x0000000100057824 */ /* 0x000fc600010e0671 */
[----:B------:R-:W2:Y:S04]  /*98e0*/  LDL R113, [R1+0x88c] ;  /* 0x00088c0001717983 */ /* 0x000ea80000100800 */
[----:B------:R-:W2:Y:S01]  /*98f0*/  @P0 LDG.E.U8 R57, desc[UR32][R6.64] ;  /* 0x0000002006390981 */ /* 0x000ea2000c1e1100 */
[----:B0-----:R-:W-:-:S03]  /*9900*/  IADD3 R8, P3, R2, R133, RZ ;  /* 0x0000008502087210 */ /* 0x001fc60007f7e0ff */
        /* <DEDUP_REMOVED lines=27> */
[----:B------:R-:W-:-:S03]  /*9ac0*/  IMAD.X R7, R0, 0x1, R113, P1 ;  /* 0x0000000100077824 */ /* 0x000fc600008e0671 */
[----:B------:R-:W2:Y:S04]  /*9ad0*/  LDL R113, [R1+0x8bc] ;  /* 0x0008bc0001717983 */ /* 0x000ea80000100800 */
[----:B------:R0:W2:Y:S01]  /*9ae0*/  @P0 LDG.E.U8 R112, desc[UR32][R6.64] ;  /* 0x0000002006700981 */ /* 0x0000a2000c1e1100 */
[----:B------:R-:W-:-:S03]  /*9af0*/  IADD3 R8, P2, R2, R133, RZ ;  /* 0x0000008502087210 */ /* 0x000fc60007f5e0ff */
[----:B------:R-:W2:Y:S01]  /*9b00*/  LDL R133, [R1+0x8a4] ;  /* 0x0008a40001857983 */ /* 0x000ea20000100800 */
[----:B0-----:R-:W-:-:S03]  /*9b10*/  IADD3 R6, P3, R2, R130, RZ ;  /* 0x0000008202067210 */ /* 0x001fc60007f7e0ff */
[----:B------:R-:W2:Y:S01]  /*9b20*/  LDL R130, [R1+0x8d0] ;  /* 0x0008d00001827983 */ /* 0x000ea20000100800 */
[----:B------:R-:W-:Y:S01]  /*9b30*/  PRMT R94, RZ, 0x7610, R94 ;  /* 0x00007610ff5e7816 */ /* 0x000fe2000000005e */
[----:B------:R-:W-:Y:S02]  /*9b40*/  IMAD.X R9, R0, 0x1, R132, P2 ;  /* 0x0000000100097824 */ /* 0x000fe400010e0684 */
        /* <DEDUP_REMOVED lines=25> */
[----:B------:R-:W2:Y:S04]  /*9ce0*/  LDL R124, [R1+0x8f8] ;  /* 0x0008f800017c7983 */ /* 0x000ea80000100800 */
[----:B------:R-:W2:Y:S01]  /*9cf0*/  @P1 LDG.E.U8 R119, desc[UR32][R8.64] ;  /* 0x0000002008771981 */ /* 0x000ea2000c1e1100 */
[----:B------:R-:W-:-:S03]  /*9d00*/  IMAD.X R7, R0, 0x1, R113, P2 ;  /* 0x0000000100077824 */ /* 0x000fc600010e0671 */
[----:B------:R-:W2:Y:S04]  /*9d10*/  LDL R113, [R1+0x8f0] ;  /* 0x0008f00001717983 */ /* 0x000ea80000100800 */
[----:B------:R0:W2:Y:S01]  /*9d20*/  @P1 LDG.E.U8 R58, desc[UR32][R6.64] ;  /* 0x00000020063a1981 */ /* 0x0000a2000c1e1100 */
[----:B------:R-:W-:-:S03]  /*9d30*/  IMAD.X R5, R0, 0x1, R133, P0 ;  /* 0x0000000100057824 */ /* 0x000fc600000e0685 */
[----:B------:R-:W2:Y:S04]  /*9d40*/  LDL R133, [R1+0x8f4] ;  /* 0x0008f40001857983 */ /* 0x000ea80000100800 */
[----:B------:R1:W2:Y:S01]  /*9d50*/  @P1 LDG.E.U8 R229, desc[UR32][R4.64] ;  /* 0x0000002004e51981 */ /* 0x0002a2000c1e1100 */
[----:B0-----:R-:W-:-:S03]  /*9d60*/  IADD3 R6, P1, R2, R130, RZ ;  /* 0x0000008202067210 */ /* 0x001fc60007f3e0ff */
[----:B------:R-:W2:Y:S01]  /*9d70*/  LDL R130, [R1+0x8e8] ;  /* 0x0008e80001827983 */ /* 0x000ea20000100800 */
[----:B-1----:R-:W-:-:S03]  /*9d80*/  IADD3 R4, P2, R2, R132, RZ ;  /* 0x0000008402047210 */ /* 0x002fc60007f5e0ff */
[----:B------:R-:W2:Y:S02]  /*9d90*/  LDL R132, [R1+0x8ec] ;  /* 0x0008ec0001847983 */ /* 0x000ea40000100800 */
[----:B---3--:R-:W-:Y:S02]  /*9da0*/  IMAD.X R5, R0, 0x1, R129, P2 ;  /* 0x0000000100057824 */ /* 0x008fe400010e0681 */
[----:B------:R-:W3:Y:S01]  /*9db0*/  LDL R129, [R1+0x900] ;  /* 0x0009000001817983 */ /* 0x000ee20000100800 */
[----:B------:R-:W-:Y:S02]  /*9dc0*/  ISETP.GT.AND P0, PT, R3, 0x9, PT ;  /* 0x000000090300780c */ /* 0x000fe40003f04270 */
[----:B------:R-:W-:Y:S02]  /*9dd0*/  PRMT R109, RZ, 0x7610, R109 ;  /* 0x00007610ff6d7816 */ /* 0x000fe4000000006d */
[----:B------:R-:W-:Y:S02]  /*9de0*/  PRMT R103, RZ, 0x7610, R103 ;  /* 0x00007610ff677816 */ /* 0x000fe40000000067 */
[----:B------:R-:W-:-:S02]  /*9df0*/  PRMT R228, RZ, 0x7610, R228 ;  /* 0x00007610ffe47816 */ /* 0x000fc400000000e4 */
[----:B------:R-:W-:-:S05]  /*9e00*/  PRMT R55, RZ, 0x7610, R55 ;  /* 0x00007610ff377816 */ /* 0x000fca0000000037 */
[----:B------:R-:W3:Y:S01]  /*9e10*/  @P0 LDG.E.U8 R103, desc[UR32][R4.64] ;  /* 0x0000002004670981 */ /* 0x000ee2000c1e1100 */
        /* <DEDUP_REMOVED lines=14> */
[----:B------:R0:W2:Y:S04]  /*9f00*/  @P0 LDG.E.U8 R228, desc[UR32][R8.64] ;  /* 0x0000002008e40981 */ /* 0x0000a8000c1e1100 */
[----:B------:R-:W2:Y:S04]  /*9f10*/  @P0 LDG.E.U8 R55, desc[UR32][R6.64] ;  /* 0x0000002006370981 */ /* 0x000ea8000c1e1100 */
[----:B------:R-:W2:Y:S01]  /*9f20*/  LDL R135, [R1+0x91c] ;  /* 0x00091c0001877983 */ /* 0x000ea20000100800 */
[----:B0-----:R-:W-:Y:S01]  /*9f30*/  IADD3 R8, P3, R2, R113, RZ ;  /* 0x0000007102087210 */ /* 0x001fe20007f7e0ff */
[----:B------:R-:W-:-:S02]  /*9f40*/  IMAD.X R5, R0, 0x1, R133, P2 ;  /* 0x0000000100057824 */ /* 0x000fc400010e0685 */
[----:B------:R-:W2:Y:S04]  /*9f50*/  LDL R113, [R1+0x908] ;  /* 0x0009080001717983 */ /* 0x000ea80000100800 */
[----:B------:R-:W2:Y:S04]  /*9f60*/  LDL R133, [R1+0x90c] ;  /* 0x00090c0001857983 */ /* 0x000ea80000100800 */
[----:B------:R0:W2:Y:S02]  /*9f70*/  @P1 LDG.E.U8 R102, desc[UR32][R4.64] ;  /* 0x0000002004661981 */ /* 0x0000a4000c1e1100 */
[----:B0-----:R-:W-:-:S02]  /*9f80*/  IADD3 R4, P0, R2, R130, RZ ;  /* 0x0000008202047210 */ /* 0x001fc40007f1e0ff */
        /* <DEDUP_REMOVED lines=51> */
[----:B------:R0:W2:Y:S02]  /*a2c0*/  @P1 LDG.E.U8 R101, desc[UR32][R4.64] ;  /* 0x0000002004651981 */ /* 0x0000a4000c1e1100 */
[C---:B0-----:R-:W-:Y:S02]  /*a2d0*/  IADD3 R4, P0, R2.reuse, R131, RZ ;  /* 0x0000008302047210 */ /* 0x041fe40007f1e0ff */
[----:B------:R-:W2:Y:S01]  /*a2e0*/  LDL R131, [R1+0x960] ;  /* 0x0009600001837983 */ /* 0x000ea20000100800 */
[----:B------:R-:W-:-:S03]  /*a2f0*/  IADD3 R6, P2, R2, R124, RZ ;  /* 0x0000007c02067210 */ /* 0x000fc60007f5e0ff */
[----:B------:R-:W2:Y:S01]  /*a300*/  LDL R124, [R1+0x978] ;  /* 0x00097800017c7983 */ /* 0x000ea20000100800 */
[----:B------:R-:W-:-:S03]  /*a310*/  IMAD.X R9, R0, 0x1, R134, P3 ;  /* 0x0000000100097824 */ /* 0x000fc600018e0686 */
[----:B------:R-:W2:Y:S04]  /*a320*/  LDL R134, [R1+0x970] ;  /* 0x0009700001867983 */ /* 0x000ea80000100800 */
[----:B------:R-:W2:Y:S01]  /*a330*/  @P1 LDG.E.U8 R117, desc[UR32][R8.64] ;  /* 0x0000002008751981 */ /* 0x000ea2000c1e1100 */
[----:B------:R-:W-:-:S03]  /*a340*/  IMAD.X R5, R0, 0x1, R113, P0 ;  /* 0x0000000100057824 */ /* 0x000fc600000e0671 */
[----:B------:R-:W2:Y:S01]  /*a350*/  LDL R113, [R1+0x95c] ;  /* 0x00095c0001717983 */ /* 0x000ea20000100800 */
[----:B------:R-:W-:-:S03]  /*a360*/  IMAD.X R7, R0, 0x1, R133, P2 ;  /* 0x0000000100077824 */ /* 0x000fc600010e0685 */
[----:B------:R-:W2:Y:S04]  /*a370*/  LDL R133, [R1+0x974] ;  /* 0x0009740001857983 */ /* 0x000ea80000100800 */
[----:B------:R-:W2:Y:S04]  /*a380*/  @P1 LDG.E.U8 R225, desc[UR32][R4.64] ;  /* 0x0000002004e11981 */ /* 0x000ea8000c1e1100 */
[----:B------:R0:W2:Y:S02]  /*a390*/  @P1 LDG.E.U8 R56, desc[UR32][R6.64] ;  /* 0x0000002006381981 */ /* 0x0000a4000c1e1100 */
[----:B0-----:R-:W-:-:S02]  /*a3a0*/  IADD3 R6, P1, R2, R130, RZ ;  /* 0x0000008202067210 */ /* 0x001fc40007f3e0ff */
[----:B------:R-:W2:Y:S01]  /*a3b0*/  LDL R130, [R1+0x968] ;  /* 0x0009680001827983 */ /* 0x000ea20000100800 */
[----:B------:R-:W-:Y:S02]  /*a3c0*/  IADD3 R4, P2, R2, R132, RZ ;  /* 0x0000008402047210 */ /* 0x000fe40007f5e0ff */
[----:B------:R-:W-:Y:S01]  /*a3d0*/  ISETP.GT.AND P0, PT, R3, 0xd, PT ;  /* 0x0000000d0300780c */ /* 0x000fe20003f04270 */
[----:B------:R-:W2:Y:S02]  /*a3e0*/  LDL R132, [R1+0x96c] ;  /* 0x00096c0001847983 */ /* 0x000ea40000100800 */
[----:B---3--:R-:W-:Y:S02]  /*a3f0*/  IMAD.X R5, R0, 0x1, R129, P2 ;  /* 0x0000000100057824 */ /* 0x008fe400010e0681 */
[----:B------:R-:W3:Y:S01]  /*a400*/  LDL R129, [R1+0x980] ;  /* 0x0009800001817983 */ /* 0x000ee20000100800 */
[----:B------:R-:W-:Y:S02]  /*a410*/  PRMT R116, RZ, 0x7610, R116 ;  /* 0x00007610ff747816 */ /* 0x000fe40000000074 */
[----:B------:R-:W-:-:S02]  /*a420*/  PRMT R100, RZ, 0x7610, R100 ;  /* 0x00007610ff647816 */ /* 0x000fc40000000064 */
[----:B------:R-:W-:-:S04]  /*a430*/  PRMT R224, RZ, 0x7610, R224 ;  /* 0x00007610ffe07816 */ /* 0x000fc800000000e0 */
        /* <DEDUP_REMOVED lines=10> */
[----:B------:R-:W2:Y:S04]  /*a4e0*/  LDL R135, [R1+0x990] ;  /* 0x0009900001877983 */ /* 0x000ea80000100800 */
[----:B------:R1:W2:Y:S01]  /*a4f0*/  @P0 LDG.E.U8 R224, desc[UR32][R8.64] ;  /* 0x0000002008e00981 */ /* 0x0002a2000c1e1100 */
[----:B0-----:R-:W-:-:S03]  /*a500*/  IADD3 R6, P3, R2, R131, RZ ;  /* 0x0000008302067210 */ /* 0x001fc60007f7e0ff */
[----:B------:R-:W2:Y:S01]  /*a510*/  LDL R131, [R1+0x998] ;  /* 0x0009980001837983 */ /* 0x000ea20000100800 */
[----:B------:R-:W-:-:S03]  /*a520*/  IADD3 R4, P2, R2, R124, RZ ;  /* 0x0000007c02047210 */ /* 0x000fc60007f5e0ff */
[----:B------:R-:W2:Y:S01]  /*a530*/  LDL R124, [R1+0x994] ;  /* 0x00099400017c7983 */ /* 0x000ea20000100800 */
[----:B------:R-:W-:Y:S01]  /*a540*/  IMAD.X R7, R0, 0x1, R113, P3 ;  /* 0x0000000100077824 */ /* 0x000fe200018e0671 */
[----:B-1----:R-:W-:Y:S02]  /*a550*/  IADD3 R8, P3, R2, R134, RZ ;  /* 0x0000008602087210 */ /* 0x002fe40007f7e0ff */
[----:B------:R-:W2:Y:S01]  /*a560*/  LDL R113, [R1+0x988] ;  /* 0x0009880001717983 */ /* 0x000ea20000100800 */
[----:B------:R-:W-:-:S03]  /*a570*/  IMAD.X R5, R0, 0x1, R133, P2 ;  /* 0x0000000100057824 */ /* 0x000fc600010e0685 */
[----:B------:R-:W2:Y:S04]  /*a580*/  LDL R134, [R1+0x98c] ;  /* 0x00098c0001867983 */ /* 0x000ea80000100800 */
[----:B------:R-:W2:Y:S04]  /*a590*/  @P0 LDG.E.U8 R53, desc[UR32][R6.64] ;  /* 0x0000002006350981 */ /* 0x000ea8000c1e1100 */
[----:B------:R0:W2:Y:S04]  /*a5a0*/  @P1 LDG.E.U8 R99, desc[UR32][R4.64] ;  /* 0x0000002004631981 */ /* 0x0000a8000c1e1100 */
[----:B------:R-:W2:Y:S01]  /*a5b0*/  LDL R133, [R1+0x984] ;  /* 0x0009840001857983 */ /* 0x000ea20000100800 */
[----:B0-----:R-:W-:-:S03]  /*a5c0*/  IADD3 R4, P0, R2, R130, RZ ;  /* 0x0000008202047210 */ /* 0x001fc60007f1e0ff */
[----:B------:R-:W2:Y:S01]  /*a5d0*/  LDL R130, [R1+0x9a0] ;  /* 0x0009a00001827983 */ /* 0x000ea20000100800 */
[----:B---3--:R-:W-:-:S03]  /*a5e0*/  IADD3 R6, P2, R2, R129, RZ ;  /* 0x0000008102067210 */ /* 0x008fc60007f5e0ff */
[----:B------:R-:W3:Y:S01]  /*a5f0*/  LDL R129, [R1+0x9b8] ;  /* 0x0009b80001817983 */ /* 0x000ee20000100800 */
[----:B------:R-:W-:Y:S01]  /*a600*/  PRMT R223, RZ, 0x7610, R223 ;  /* 0x00007610ffdf7816 */ /* 0x000fe200000000df */
[----:B------:R-:W-:Y:S02]  /*a610*/  IMAD.X R9, R0, 0x1, R132, P3 ;  /* 0x0000000100097824 */ /* 0x000fe400018e0684 */
[----:B------:R-:W3:Y:S01]  /*a620*/  LDL R132, [R1+0x9b4] ;  /* 0x0009b40001847983 */ /* 0x000ee20000100800 */
[----:B------:R-:W-:Y:S02]  /*a630*/  PRMT R115, RZ, 0x7610, R115 ;  /* 0x00007610ff737816 */ /* 0x000fe40000000073 */
[----:B------:R-:W-:-:S04]  /*a640*/  PRMT R85, RZ, 0x7610, R85 ;  /* 0x00007610ff557816 */ /* 0x000fc80000000055 */
[----:B------:R-:W3:Y:S01]  /*a650*/  @P1 LDG.E.U8 R115, desc[UR32][R8.64] ;  /* 0x0000002008731981 */ /* 0x000ee2000c1e1100 */
[----:B------:R-:W-:Y:S01]  /*a660*/  PRMT R114, RZ, 0x7610, R114 ;  /* 0x00007610ff727816 */ /* 0x000fe20000000072 */
[C---:B----4-:R-:W-:Y:S02]  /*a670*/  IMAD.X R5, R0.reuse, 0x1, R128, P0 ;  /* 0x0000000100057824 */ /* 0x050fe400000e0680 */
[----:B------:R-:W4:Y:S01]  /*a680*/  LDL R128, [R1+0x99c] ;  /* 0x00099c0001807983 */ /* 0x000f220000100800 */
[----:B--2---:R-:W-:-:S03]  /*a690*/  IMAD.X R7, R0, 0x1, R127, P2 ;  /* 0x0000000100077824 */ /* 0x004fc600010e067f */
[----:B------:R-:W2:Y:S04]  /*a6a0*/  LDL R127, [R1+0x9b0] ;  /* 0x0009b000017f7983 */ /* 0x000ea80000100800 */
[----:B------:R0:W2:Y:S01]  /*a6b0*/  @P1 LDG.E.U8 R223, desc[UR32][R4.64] ;  /* 0x0000002004df1981 */ /* 0x0000a2000c1e1100 */
[----:B------:R-:W-:-:S03]  /*a6c0*/  ISETP.GT.AND P0, PT, R3, 0xf, PT ;  /* 0x0000000f0300780c */ /* 0x000fc60003f04270 */
[----:B------:R1:W2:Y:S01]  /*a6d0*/  @P1 LDG.E.U8 R85, desc[UR32][R6.64] ;  /* 0x0000002006551981 */ /* 0x0002a2000c1e1100 */
[----:B0-----:R-:W-:-:S03]  /*a6e0*/  IADD3 R4, P2, R2, R131, RZ ;  /* 0x0000008302047210 */ /* 0x001fc60007f5e0ff */
[----:B------:R-:W2:Y:S01]  /*a6f0*/  LDL R131, [R1+0x9ac] ;  /* 0x0009ac0001837983 */ /* 0x000ea20000100800 */
[----:B-1----:R-:W-:Y:S01]  /*a700*/  IADD3 R6, P1, R2, R135, RZ ;  /* 0x0000008702067210 */ /* 0x002fe20007f3e0ff */
[----:B------:R-:W-:Y:S02]  /*a710*/  IMAD.X R5, R0, 0x1, R124, P2 ;  /* 0x0000000100057824 */ /* 0x000fe400010e067c */
[----:B------:R-:W2:Y:S04]  /*a720*/  LDL R135, [R1+0x9c0] ;  /* 0x0009c00001877983 */ /* 0x000ea80000100800 */
        /* <DEDUP_REMOVED lines=10> */
[----:B------:R-:W2:Y:S04]  /*a7d0*/  LDL R133, [R1+0x9d0] ;  /* 0x0009d00001857983 */ /* 0x000ea80000100800 */
[----:B------:R3:W2:Y:S01]  /*a7e0*/  @P0 LDG.E.U8 R98, desc[UR32][R4.64] ;  /* 0x0000002004620981 */ /* 0x0006a2000c1e1100 */
[----:B------:R-:W-:-:S06]  /*a7f0*/  PRMT R10, RZ, 0x7610, R10 ;  /* 0x00007610ff0a7816 */ /* 0x000fcc000000000a */
[----:B------:R2:W2:Y:S01]  /*a800*/  @P0 LDG.E.U8 R10, desc[UR32][R8.64] ;  /* 0x00000020080a0981 */ /* 0x0004a2000c1e1100 */
[----:B---3--:R-:W-:-:S03]  /*a810*/  IADD3 R4, P2, R2, R129, RZ ;  /* 0x0000008102047210 */ /* 0x008fc60007f5e0ff */
[----:B------:R-:W3:Y:S01]  /*a820*/  LDL R129, [R1+0x9d4] ;  /* 0x0009d40001817983 */ /* 0x000ee20000100800 */
[----:B------:R-:W-:Y:S01]  /*a830*/  ISETP.GT.AND P1, PT, R3, 0x10, PT ;  /* 0x000000100300780c */ /* 0x000fe20003f24270 */
[----:B------:R-:W-:Y:S02]  /*a840*/  IMAD.X R5, R0, 0x1, R132, P2 ;  /* 0x0000000100057824 */ /* 0x000fe400010e0684 */
[----:B------:R-:W3:Y:S01]  /*a850*/  LDL R132, [R1+0x9c4] ;  /* 0x0009c40001847983 */ /* 0x000ee20000100800 */
[----:B------:R-:W-:Y:S02]  /*a860*/  PRMT R84, RZ, 0x7610, R84 ;  /* 0x00007610ff547816 */ /* 0x000fe40000000054 */
[----:B------:R-:W-:-:S07]  /*a870*/  PRMT R54, RZ, 0x7610, R54 ;  /* 0x00007610ff367816 */ /* 0x000fce0000000036 */
[----:B------:R-:W3:Y:S01]  /*a880*/  @P1 LDG.E.U8 R54, desc[UR32][R4.64] ;  /* 0x0000002004361981 */ /* 0x000ee2000c1e1100 */
[----:B------:R-:W-:Y:S01]  /*a890*/  PRMT R82, RZ, 0x7610, R82 ;  /* 0x00007610ff527816 */ /* 0x000fe20000000052 */
[----:B----4-:R-:W-:Y:S02]  /*a8a0*/  IMAD.X R7, R0, 0x1, R128, P3 ;  /* 0x0000000100077824 */ /* 0x010fe400018e0680 */
[----:B------:R-:W4:Y:S01]  /*a8b0*/  LDL R128, [R1+0x9c8] ;  /* 0x0009c80001807983 */ /* 0x000f220000100800 */
[----:B--2---:R-:W-:-:S03]  /*a8c0*/  IADD3 R8, P3, R2, R127, RZ ;  /* 0x0000007f02087210 */ /* 0x004fc60007f7e0ff */
[----:B------:R-:W2:Y:S04]  /*a8d0*/  LDL R127, [R1+0x9cc] ;  /* 0x0009cc00017f7983 */ /* 0x000ea80000100800 */
[----:B------:R0:W2:Y:S01]  /*a8e0*/  @P0 LDG.E.U8 R84, desc[UR32][R6.64] ;  /* 0x0000002006540981 */ /* 0x0000a2000c1e1100 */
[----:B------:R-:W-:-:S03]  /*a8f0*/  IMAD.X R9, R0, 0x1, R131, P3 ;  /* 0x0000000100097824 */ /* 0x000fc600018e0683 */
[----:B------:R-:W2:Y:S01]  /*a900*/  LDL R131, [R1+0x9e0] ;  /* 0x0009e00001837983 */ /* 0x000ea20000100800 */
[C---:B0-----:R-:W-:Y:S02]  /*a910*/  IADD3 R6, P2, R2.reuse, R135, RZ ;  /* 0x0000008702067210 */ /* 0x041fe40007f5e0ff */
[----:B------:R-:W-:Y:S01]  /*a920*/  PRMT R83, RZ, 0x7610, R83 ;  /* 0x00007610ff537816 */ /* 0x000fe20000000053 */
[----:B------:R-:W2:Y:S01]  /*a930*/  LDL R135, [R1+0x9f4] ;  /* 0x0009f40001877983 */ /* 0x000ea20000100800 */
[----:B------:R-:W-:-:S03]  /*a940*/  IADD3 R4, P0, R2, R124, RZ ;  /* 0x0000007c02047210 */ /* 0x000fc60007f1e0ff */
[----:B------:R-:W2:Y:S01]  /*a950*/  LDL R124, [R1+0x9dc] ;  /* 0x0009dc00017c7983 */ /* 0x000ea20000100800 */
[----:B------:R-:W-:-:S03]  /*a960*/  PRMT R81, RZ, 0x7610, R81 ;  /* 0x00007610ff517816 */ /* 0x000fc60000000051 */
[----:B------:R-:W2:Y:S01]  /*a970*/  @P1 LDG.E.U8 R83, desc[UR32][R8.64] ;  /* 0x0000002008531981 */ /* 0x000ea2000c1e1100 */
[----:B------:R-:W-:-:S03]  /*a980*/  IMAD.X R5, R0, 0x1, R113, P0 ;  /* 0x0000000100057824 */ /* 0x000fc600000e0671 */
[----:B------:R-:W2:Y:S01]  /*a990*/  LDL R113, [R1+0x9f8] ;  /* 0x0009f80001717983 */ /* 0x000ea20000100800 */
[----:B------:R-:W-:-:S03]  /*a9a0*/  IMAD.X R7, R0, 0x1, R134, P2 ;  /* 0x0000000100077824 */ /* 0x000fc600010e0686 */
[----:B------:R-:W2:Y:S04]  /*a9b0*/  LDL R134, [R1+0x9f0] ;  /* 0x0009f00001867983 */ /* 0x000ea80000100800 */
[----:B------:R0:W2:Y:S04]  /*a9c0*/  @P1 LDG.E.U8 R82, desc[UR32][R4.64] ;  /* 0x0000002004521981 */ /* 0x0000a8000c1e1100 */
[----:B------:R1:W2:Y:S01]  /*a9d0*/  @P1 LDG.E.U8 R81, desc[UR32][R6.64] ;  /* 0x0000002006511981 */ /* 0x0002a2000c1e1100 */
[----:B0-----:R-:W-:-:S03]  /*a9e0*/  IADD3 R4, P2, R2, R130, RZ ;  /* 0x0000008202047210 */ /* 0x001fc60007f5e0ff */
[----:B------:R-:W2:Y:S01]  /*a9f0*/  LDL R130, [R1+0x9ec] ;  /* 0x0009ec0001827983 */ /* 0x000ea20000100800 */
[----:B-1----:R-:W-:-:S03]  /*aa00*/  IADD3 R6, P1, R2, R133, RZ ;  /* 0x0000008502067210 */ /* 0x002fc60007f3e0ff */
[----:B------:R-:W2:Y:S01]  /*aa10*/  LDL R133, [R1+0x9e8] ;  /* 0x0009e80001857983 */ /* 0x000ea20000100800 */
[----:B---3--:R-:W-:-:S03]  /*aa20*/  IMAD.X R5, R0, 0x1, R129, P2 ;  /* 0x0000000100057824 */ /* 0x008fc600010e0681 */
[----:B------:R-:W3:Y:S01]  /*aa30*/  LDL R129, [R1+0x9e4] ;  /* 0x0009e40001817983 */ /* 0x000ee20000100800 */
[----:B------:R-:W-:Y:S02]  /*aa40*/  ISETP.GT.AND P0, PT, R3, 0x11, PT ;  /* 0x000000110300780c */ /* 0x000fe40003f04270 */
[----:B------:R-:W-:Y:S02]  /*aa50*/  PRMT R52, RZ, 0x7610, R52 ;  /* 0x00007610ff347816 */ /* 0x000fe40000000034 */
[----:B------:R-:W-:Y:S02]  /*aa60*/  PRMT R50, RZ, 0x7610, R50 ;  /* 0x00007610ff327816 */ /* 0x000fe40000000032 */
[----:B------:R-:W-:-:S07]  /*aa70*/  PRMT R48, RZ, 0x7610, R48 ;  /* 0x00007610ff307816 */ /* 0x000fce0000000030 */
[----:B------:R0:W3:Y:S01]  /*aa80*/  @P0 LDG.E.U8 R52, desc[UR32][R4.64] ;  /* 0x0000002004340981 */ /* 0x0000e2000c1e1100 */
[----:B------:R-:W-:Y:S02]  /*aa90*/  PRMT R80, RZ, 0x7610, R80 ;  /* 0x00007610ff507816 */ /* 0x000fe40000000050 */
[----:B----4-:R-:W-:Y:S02]  /*aaa0*/  IADD3 R8, P2, R2, R128, RZ ;  /* 0x0000008002087210 */ /* 0x010fe40007f5e0ff */
[----:B------:R-:W4:Y:S01]  /*aab0*/  LDL R128, [R1+0xa00] ;  /* 0x000a000001807983 */ /* 0x000f220000100800 */
[----:B--2---:R-:W-:-:S03]  /*aac0*/  IMAD.X R7, R0, 0x1, R127, P1 ;  /* 0x0000000100077824 */ /* 0x004fc600008e067f */
[----:B------:R-:W2:Y:S01]  /*aad0*/  LDL R127, [R1+0x9fc] ;  /* 0x0009fc00017f7983 */ /* 0x000ea20000100800 */
[----:B------:R-:W-:-:S03]  /*aae0*/  IMAD.X R9, R0, 0x1, R132, P2 ;  /* 0x0000000100097824 */ /* 0x000fc600010e0684 */
[----:B------:R-:W2:Y:S04]  /*aaf0*/  LDL R132, [R1+0xa18] ;  /* 0x000a180001847983 */ /* 0x000ea80000100800 */
[----:B------:R1:W2:Y:S04]  /*ab00*/  @P0 LDG.E.U8 R50, desc[UR32][R6.64] ;  /* 0x0000002006320981 */ /* 0x0002a8000c1e1100 */
[----:B------:R-:W2:Y:S01]  /*ab10*/  @P0 LDG.E.U8 R48, desc[UR32][R8.64] ;  /* 0x0000002008300981 */ /* 0x000ea2000c1e1100 */
[----:B0-----:R-:W-:-:S03]  /*ab20*/  IADD3 R4, P1, R2, R131, RZ ;  /* 0x0000008302047210 */ /* 0x001fc60007f3e0ff */
[----:B------:R-:W2:Y:S04]  /*ab30*/  LDL R131, [R1+0xa14] ;  /* 0x000a140001837983 */ /* 0x000ea80000100800 */
[----:B------:R-:W2:Y:S01]  /*ab40*/  LDL R9, [R1+0xa04] ;  /* 0x000a040001097983 */ /* 0x000ea20000100800 */
[----:B------:R-:W-:-:S03]  /*ab50*/  IMAD.X R5, R0, 0x1, R124, P1 ;  /* 0x0000000100057824 */ /* 0x000fc600008e067c */
[----:B------:R-:W2:Y:S04]  /*ab60*/  LDL R8, [R1+0xa20] ;  /* 0x000a200001087983 */ /* 0x000ea80000100800 */
[----:B------:R-:W2:Y:S04]  /*ab70*/  LDL R124, [R1+0xa10] ;  /* 0x000a1000017c7983 */ /* 0x000ea80000100800 */
[----:B------:R0:W2:Y:S01]  /*ab80*/  @P0 LDG.E.U8 R80, desc[UR32][R4.64] ;  /* 0x0000002004500981 */ /* 0x0000a2000c1e1100 */
[----:B-1----:R-:W-:-:S03]  /*ab90*/  IADD3 R6, P1, R2, R113, RZ ;  /* 0x0000007102067210 */ /* 0x002fc60007f3e0ff */
[----:B------:R-:W2:Y:S01]  /*aba0*/  LDL R113, [R1+0xa0c] ;  /* 0x000a0c0001717983 */ /* 0x000ea20000100800 */
[----:B0-----:R-:W-:Y:S02]  /*abb0*/  IADD3 R4, P0, R2, R134, RZ ;  /* 0x0000008602047210 */ /* 0x001fe40007f1e0ff */
[----:B------:R-:W-:Y:S01]  /*abc0*/  ISETP.GT.AND P2, PT, R3, 0x12, PT ;  /* 0x000000120300780c */ /* 0x000fe20003f44270 */
[C---:B------:R-:W-:Y:S01]  /*abd0*/  IMAD.X R7, R0.reuse, 0x1, R135, P1 ;  /* 0x0000000100077824 */ /* 0x040fe200008e0687 */
[----:B------:R-:W-:Y:S01]  /*abe0*/  PRMT R79, RZ, 0x7610, R79 ;  /* 0x00007610ff4f7816 */ /* 0x000fe2000000004f */
[----:B------:R-:W2:Y:S01]  /*abf0*/  LDL R135, [R1+0xb5c] ;  /* 0x000b5c0001877983 */ /* 0x000ea20000100800 */
[----:B------:R-:W-:Y:S02]  /*ac00*/  PRMT R78, RZ, 0x7610, R78 ;  /* 0x00007610ff4e7816 */ /* 0x000fe4000000004e */
[----:B------:R-:W-:Y:S01]  /*ac10*/  PRMT R77, RZ, 0x7610, R77 ;  /* 0x00007610ff4d7816 */ /* 0x000fe2000000004d */
[----:B------:R-:W2:Y:S06]  /*ac20*/  LDL R134, [R1+0xb78] ;  /* 0x000b780001867983 */ /* 0x000eac0000100800 */
[----:B------:R-:W2:Y:S01]  /*ac30*/  @P2 LDG.E.U8 R79, desc[UR32][R6.64] ;  /* 0x00000020064f2981 */ /* 0x000ea2000c1e1100 */
[----:B------:R-:W-:-:S03]  /*ac40*/  IMAD.X R5, R0, 0x1, R130, P0 ;  /* 0x0000000100057824 */ /* 0x000fc600000e0682 */
[----:B------:R-:W2:Y:S04]  /*ac50*/  LDL R130, [R1+0xa08] ;  /* 0x000a080001827983 */ /* 0x000ea80000100800 */
[----:B------:R0:W2:Y:S04]  /*ac60*/  @P2 LDG.E.U8 R78, desc[UR32][R4.64] ;  /* 0x00000020044e2981 */ /* 0x0000a8000c1e1100 */
[----:B------:R-:W2:Y:S04]  /*ac70*/  LDL R7, [R1+0xa1c] ;  /* 0x000a1c0001077983 */ /* 0x000ea80000100800 */
[----:B------:R-:W2:Y:S01]  /*ac80*/  LDL R6, [R1+0xa2c] ;  /* 0x000a2c0001067983 */ /* 0x000ea20000100800 */
[----:B0-----:R-:W-:-:S02]  /*ac90*/  IADD3 R4, P0, R2, R133, RZ ;  /* 0x0000008502047210 */ /* 0x001fc40007f1e0ff */
[----:B------:R-:W-:Y:S01]  /*aca0*/  PRMT R76, RZ, 0x7610, R76 ;  /* 0x00007610ff4c7816 */ /* 0x000fe2000000004c */
[----:B------:R-:W2:Y:S02]  /*acb0*/  LDL R133, [R1+0xb74] ;  /* 0x000b740001857983 */ /* 0x000ea40000100800 */
[----:B---3--:R-:W-:Y:S02]  /*acc0*/  IMAD.X R5, R0, 0x1, R129, P0 ;  /* 0x0000000100057824 */ /* 0x008fe400000e0681 */
[----:B------:R-:W3:Y:S04]  /*acd0*/  LDL R129, [R1+0xa38] ;  /* 0x000a380001817983 */ /* 0x000ee80000100800 */
[----:B------:R4:W3:Y:S01]  /*ace0*/  @P2 LDG.E.U8 R77, desc[UR32][R4.64] ;  /* 0x00000020044d2981 */ /* 0x0008e2000c1e1100 */
[----:B------:R-:W-:-:S02]  /*acf0*/  ISETP.GT.AND P1, PT, R3, 0x13, PT ;  /* 0x000000130300780c */ /* 0x000fc40003f24270 */
[----:B------:R-:W-:Y:S02]  /*ad00*/  PRMT R46, RZ, 0x7610, R46 ;  /* 0x00007610ff2e7816 */ /* 0x000fe4000000002e */
[----:B------:R-:W-:Y:S02]  /*ad10*/  PRMT R51, RZ, 0x7610, R51 ;  /* 0x00007610ff337816 */ /* 0x000fe40000000033 */
[----:B------:R-:W-:Y:S02]  /*ad20*/  PRMT R49, RZ, 0x7610, R49 ;  /* 0x00007610ff317816 */ /* 0x000fe40000000031 */
[----:B----4-:R-:W-:Y:S02]  /*ad30*/  IADD3 R4, P0, R2, R128, RZ ;  /* 0x0000008002047210 */ /* 0x010fe40007f1e0ff */
[----:B------:R-:W4:Y:S03]  /*ad40*/  LDL R128, [R1+0xa34] ;  /* 0x000a340001807983 */ /* 0x000f260000100800 */
[----:B--2---:R-:W-:-:S02]  /*ad50*/  IMAD.X R5, R0, 0x1, R127, P0 ;  /* 0x0000000100057824 */ /* 0x004fc400000e067f */
[----:B------:R-:W2:Y:S04]  /*ad60*/  LDL R127, [R1+0xa30] ;  /* 0x000a3000017f7983 */ /* 0x000ea80000100800 */
[----:B------:R0:W2:Y:S02]  /*ad70*/  @P2 LDG.E.U8 R76, desc[UR32][R4.64] ;  /* 0x00000020044c2981 */ /* 0x0000a4000c1e1100 */
[----:B0-----:R-:W-:Y:S02]  /*ad80*/  IADD3 R4, P0, R2, R132, RZ ;  /* 0x0000008402047210 */ /* 0x001fe40007f1e0ff */
[----:B------:R-:W2:Y:S03]  /*ad90*/  LDL R132, [R1+0xa28] ;  /* 0x000a280001847983 */ /* 0x000ea60000100800 */
[----:B------:R-:W-:-:S02]  /*ada0*/  IMAD.X R5, R0, 0x1, R131, P0 ;  /* 0x0000000100057824 */ /* 0x000fc400000e0683 */
        /* <DEDUP_REMOVED lines=13> */
[----:B------:R-:W2:Y:S01]  /*ae80*/  LDL R8, [R1+0xa50] ;  /* 0x000a500001087983 */ /* 0x000ea20000100800 */
[----:B------:R-:W-:Y:S02]  /*ae90*/  PRMT R75, RZ, 0x7610, R75 ;  /* 0x00007610ff4b7816 */ /* 0x000fe4000000004b */
[----:B------:R-:W-:-:S02]  /*aea0*/  IMAD.X R5, R0, 0x1, R7, P0 ;  /* 0x0000000100057824 */ /* 0x000fc400000e0607 */
[----:B------:R-:W2:Y:S04]  /*aeb0*/  LDL R7, [R1+0xa4c] ;  /* 0x000a4c0001077983 */ /* 0x000ea80000100800 */
[----:B------:R3:W2:Y:S01]  /*aec0*/  @P1 LDG.E.U8 R75, desc[UR32][R4.64] ;  /* 0x00000020044b1981 */ /* 0x0006a2000c1e1100 */
[----:B------:R-:W-:Y:S02]  /*aed0*/  ISETP.GT.AND P1, PT, R3, 0x14, PT ;  /* 0x000000140300780c */ /* 0x000fe40003f24270 */
[----:B------:R-:W-:Y:S02]  /*aee0*/  PRMT R47, RZ, 0x7610, R47 ;  /* 0x00007610ff2f7816 */ /* 0x000fe4000000002f */
[----:B---3--:R-:W-:Y:S02]  /*aef0*/  IADD3 R4, P0, R2, R129, RZ ;  /* 0x0000008102047210 */ /* 0x008fe40007f1e0ff */
[----:B------:R-:W3:Y:S01]  /*af00*/  LDL R129, [R1+0xa48] ;  /* 0x000a480001817983 */ /* 0x000ee20000100800 */
[----:B------:R-:W-:-:S02]  /*af10*/  PRMT R74, RZ, 0x7610, R74 ;  /* 0x00007610ff4a7816 */ /* 0x000fc4000000004a */
[----:B------:R-:W-:Y:S02]  /*af20*/  PRMT R73, RZ, 0x7610, R73 ;  /* 0x00007610ff497816 */ /* 0x000fe40000000049 */
[----:B------:R-:W-:Y:S02]  /*af30*/  PRMT R72, RZ, 0x7610, R72 ;  /* 0x00007610ff487816 */ /* 0x000fe40000000048 */
[----:B------:R-:W-:Y:S01]  /*af40*/  PRMT R45, RZ, 0x7610, R45 ;  /* 0x00007610ff2d7816 */ /* 0x000fe2000000002d */
[----:B----4-:R-:W-:Y:S02]  /*af50*/  IMAD.X R5, R0, 0x1, R128, P0 ;  /* 0x0000000100057824 */ /* 0x010fe400000e0680 */
[----:B------:R-:W4:Y:S04]  /*af60*/  LDL R128, [R1+0xa44] ;  /* 0x000a440001807983 */ /* 0x000f280000100800 */
[----:B------:R2:W4:Y:S02]  /*af70*/  @P1 LDG.E.U8 R47, desc[UR32][R4.64] ;  /* 0x00000020042f1981 */ /* 0x000524000c1e1100 */
[----:B--2---:R-:W-:-:S02]  /*af80*/  IADD3 R4, P0, R2, R127, RZ ;  /* 0x0000007f02047210 */ /* 0x004fc40007f1e0ff */
[----:B------:R-:W2:Y:S03]  /*af90*/  LDL R127, [R1+0xa60] ;  /* 0x000a6000017f7983 */ /* 0x000ea60000100800 */
[----:B------:R-:W-:Y:S02]  /*afa0*/  IMAD.X R5, R0, 0x1, R6, P0 ;  /* 0x0000000100057824 */ /* 0x000fe400000e0606 */
[----:B------:R-:W2:Y:S04]  /*afb0*/  LDL R6, [R1+0xa5c] ;  /* 0x000a5c0001067983 */ /* 0x000ea80000100800 */
[----:B------:R0:W2:Y:S02]  /*afc0*/  @P1 LDG.E.U8 R74, desc[UR32][R4.64] ;  /* 0x00000020044a1981 */ /* 0x0000a4000c1e1100 */
[----:B0-----:R-:W-:-:S02]  /*afd0*/  IADD3 R4, P0, R2, R132, RZ ;  /* 0x0000008402047210 */ /* 0x001fc40007f1e0ff */
        /* <DEDUP_REMOVED lines=8> */
[----:B------:R0:W2:Y:S01]  /*b060*/  @P1 LDG.E.U8 R72, desc[UR32][R4.64] ;  /* 0x0000002004481981 */ /* 0x0000a2000c1e1100 */
[----:B------:R-:W-:-:S02]  /*b070*/  ISETP.GT.AND P1, PT, R3, 0x15, PT ;  /* 0x000000150300780c */ /* 0x000fc40003f24270 */
[----:B0-----:R-:W-:Y:S02]  /*b080*/  IADD3 R4, P0, R2, R130, RZ ;  /* 0x0000008202047210 */ /* 0x001fe40007f1e0ff */
[----:B------:R-:W2:Y:S03]  /*b090*/  LDL R130, [R1+0xa64] ;  /* 0x000a640001827983 */ /* 0x000ea60000100800 */
[----:B------:R-:W-:Y:S02]  /*b0a0*/  IMAD.X R5, R0, 0x1, R9, P0 ;  /* 0x0000000100057824 */ /* 0x000fe400000e0609 */
[----:B------:R-:W2:Y:S04]  /*b0b0*/  LDL R9, [R1+0xa6c] ;  /* 0x000a6c0001097983 */ /* 0x000ea80000100800 */
[----:B------:R0:W2:Y:S02]  /*b0c0*/  @P1 LDG.E.U8 R45, desc[UR32][R4.64] ;  /* 0x00000020042d1981 */ /* 0x0000a4000c1e1100 */
[----:B0-----:R-:W-:-:S02]  /*b0d0*/  IADD3 R4, P0, R2, R8, RZ ;  /* 0x0000000802047210 */ /* 0x001fc40007f1e0ff */
[----:B------:R-:W2:Y:S01]  /*b0e0*/  LDL R8, [R1+0xa80] ;  /* 0x000a800001087983 */ /* 0x000ea20000100800 */
[----:B------:R-:W-:Y:S02]  /*b0f0*/  PRMT R43, RZ, 0x7610, R43 ;  /* 0x00007610ff2b7816 */ /* 0x000fe4000000002b */
[----:B------:R-:W-:Y:S01]  /*b100*/  IMAD.X R5, R0, 0x1, R7, P0 ;  /* 0x0000000100057824 */ /* 0x000fe200000e0607 */
[----:B------:R-:W-:Y:S01]  /*b110*/  PRMT R41, RZ, 0x7610, R41 ;  /* 0x00007610ff297816 */ /* 0x000fe20000000029 */
[----:B------:R-:W2:Y:S04]  /*b120*/  LDL R7, [R1+0xa7c] ;  /* 0x000a7c0001077983 */ /* 0x000ea80000100800 */
[----:B------:R3:W2:Y:S02]  /*b130*/  @P1 LDG.E.U8 R43, desc[UR32][R4.64] ;  /* 0x00000020042b1981 */ /* 0x0006a4000c1e1100 */
[----:B---3--:R-:W-:-:S02]  /*b140*/  IADD3 R4, P0, R2, R129, RZ ;  /* 0x0000008102047210 */ /* 0x008fc40007f1e0ff */
[----:B------:R-:W3:Y:S01]  /*b150*/  LDL R129, [R1+0xa98] ;  /* 0x000a980001817983 */ /* 0x000ee20000100800 */
[----:B------:R-:W-:Y:S02]  /*b160*/  PRMT R71, RZ, 0x7610, R71 ;  /* 0x00007610ff477816 */ /* 0x000fe40000000047 */
        /* <DEDUP_REMOVED lines=9> */
[----:B------:R-:W4:Y:S04]  /*b200*/  LDL R6, [R1+0xa94] ;  /* 0x000a940001067983 */ /* 0x000f280000100800 */
        /* <DEDUP_REMOVED lines=13> */
[----:B------:R-:W-:Y:S01]  /*b2e0*/  PRMT R67, RZ, 0x7610, R67 ;  /* 0x00007610ff437816 */ /* 0x000fe20000000043 */
[----:B------:R-:W2:Y:S02]  /*b2f0*/  LDL R132, [R1+0xad8] ;  /* 0x000ad80001847983 */ /* 0x000ea40000100800 */
        /* <DEDUP_REMOVED lines=8> */
[----:B---3--:R-:W-:-:S02]  /*b380*/  IADD3 R4, P0, R2, R129, RZ ;  /* 0x0000008102047210 */ /* 0x008fc40007f1e0ff */
[----:B------:R-:W-:Y:S01]  /*b390*/  ISETP.GT.AND P1, PT, R3, 0x17, PT ;  /* 0x000000170300780c */ /* 0x000fe20003f24270 */
[----:B------:R-:W3:Y:S01]  /*b3a0*/  LDL R129, [R1+0xaa8] ;  /* 0x000aa80001817983 */ /* 0x000ee20000100800 */
[----:B------:R-:W-:Y:S02]  /*b3b0*/  PRMT R39, RZ, 0x7610, R39 ;  /* 0x00007610ff277816 */ /* 0x000fe40000000027 */
[----:B------:R-:W-:Y:S02]  /*b3c0*/  PRMT R44, RZ, 0x7610, R44 ;  /* 0x00007610ff2c7816 */ /* 0x000fe4000000002c */
[----:B------:R-:W-:Y:S02]  /*b3d0*/  PRMT R42, RZ, 0x7610, R42 ;  /* 0x00007610ff2a7816 */ /* 0x000fe4000000002a */
[----:B------:R-:W-:Y:S01]  /*b3e0*/  PRMT R66, RZ, 0x7610, R66 ;  /* 0x00007610ff427816 */ /* 0x000fe20000000042 */
[----:B----4-:R-:W-:Y:S02]  /*b3f0*/  IMAD.X R5, R0, 0x1, R6, P0 ;  /* 0x0000000100057824 */ /* 0x010fe400000e0606 */
[----:B------:R-:W4:Y:S04]  /*b400*/  LDL R6, [R1+0xaac] ;  /* 0x000aac0001067983 */ /* 0x000f280000100800 */
[----:B------:R0:W3:Y:S02]  /*b410*/  @P1 LDG.E.U8 R39, desc[UR32][R4.64] ;  /* 0x0000002004271981 */ /* 0x0000e4000c1e1100 */
[----:B0-----:R-:W-:-:S02]  /*b420*/  IADD3 R4, P0, R2, R128, RZ ;  /* 0x0000008002047210 */ /* 0x001fc40007f1e0ff */
[----:B------:R-:W3:Y:S03]  /*b430*/  LDL R128, [R1+0xaa4] ;  /* 0x000aa40001807983 */ /* 0x000ee60000100800 */
[----:B--2---:R-:W-:Y:S02]  /*b440*/  IMAD.X R5, R0, 0x1, R127, P0 ;  /* 0x0000000100057824 */ /* 0x004fe400000e067f */
        /* <DEDUP_REMOVED lines=14> */
[----:B------:R-:W-:Y:S01]  /*b530*/  ISETP.GT.AND P1, PT, R3, 0x18, PT ;  /* 0x000000180300780c */ /* 0x000fe20003f24270 */
[----:B------:R-:W2:Y:S02]  /*b540*/  LDL R130, [R1+0xae0] ;  /* 0x000ae00001827983 */ /* 0x000ea40000100800 */
[----:B------:R-:W-:Y:S02]  /*b550*/  IMAD.X R5, R0, 0x1, R8, P0 ;  /* 0x0000000100057824 */ /* 0x000fe400000e0608 */
[----:B------:R-:W2:Y:S08]  /*b560*/  LDL R8, [R1+0xacc] ;  /* 0x000acc0001087983 */ /* 0x000eb00000100800 */
[----:B------:R0:W2:Y:S02]  /*b570*/  @P1 LDG.E.U8 R40, desc[UR32][R4.64] ;  /* 0x0000002004281981 */ /* 0x0000a4000c1e1100 */
[----:B0-----:R-:W-:-:S02]  /*b580*/  IADD3 R4, P0, R2, R7, RZ ;  /* 0x0000000702047210 */ /* 0x001fc40007f1e0ff */
[----:B------:R-:W2:Y:S01]  /*b590*/  LDL R7, [R1+0xac4] ;  /* 0x000ac40001077983 */ /* 0x000ea20000100800 */
[----:B------:R-:W-:Y:S02]  /*b5a0*/  PRMT R65, RZ, 0x7610, R65 ;  /* 0x00007610ff417816 */ /* 0x000fe40000000041 */
[----:B------:R-:W-:Y:S02]  /*b5b0*/  PRMT R64, RZ, 0x7610, R64 ;  /* 0x00007610ff407816 */ /* 0x000fe40000000040 */
[----:B------:R-:W-:Y:S02]  /*b5c0*/  PRMT R63, RZ, 0x7610, R63 ;  /* 0x00007610ff3f7816 */ /* 0x000fe4000000003f */
[----:B------:R-:W-:Y:S01]  /*b5d0*/  PRMT R37, RZ, 0x7610, R37 ;  /* 0x00007610ff257816 */ /* 0x000fe20000000025 */
[----:B----4-:R-:W-:Y:S02]  /*b5e0*/  IMAD.X R5, R0, 0x1, R6, P0 ;  /* 0x0000000100057824 */ /* 0x010fe400000e0606 */
[----:B------:R-:W4:Y:S04]  /*b5f0*/  LDL R6, [R1+0xadc] ;  /* 0x000adc0001067983 */ /* 0x000f280000100800 */
[----:B------:R3:W4:Y:S02]  /*b600*/  @P1 LDG.E.U8 R65, desc[UR32][R4.64] ;  /* 0x0000002004411981 */ /* 0x000724000c1e1100 */
[----:B---3--:R-:W-:-:S02]  /*b610*/  IADD3 R4, P0, R2, R129, RZ ;  /* 0x0000008102047210 */ /* 0x008fc40007f1e0ff */
[----:B------:R-:W3:Y:S03]  /*b620*/  LDL R129, [R1+0xaf8] ;  /* 0x000af80001817983 */ /* 0x000ee60000100800 */
[----:B------:R-:W-:Y:S02]  /*b630*/  IMAD.X R5, R0, 0x1, R128, P0 ;  /* 0x0000000100057824 */ /* 0x000fe400000e0680 */
[----:B------:R-:W3:Y:S04]  /*b640*/  LDL R128, [R1+0xaf4] ;  /* 0x000af40001807983 */ /* 0x000ee80000100800 */
[----:B------:R2:W3:Y:S02]  /*b650*/  @P1 LDG.E.U8 R64, desc[UR32][R4.64] ;  /* 0x0000002004401981 */ /* 0x0004e4000c1e1100 */
[----:B--2---:R-:W-:-:S02]  /*b660*/  IADD3 R4, P0, R2, R127, RZ ;  /* 0x0000007f02047210 */ /* 0x004fc40007f1e0ff */
[----:B------:R-:W2:Y:S03]  /*b670*/  LDL R127, [R1+0xaf0] ;  /* 0x000af000017f7983 */ /* 0x000ea60000100800 */
[----:B------:R-:W-:Y:S02]  /*b680*/  IMAD.X R5, R0, 0x1, R124, P0 ;  /* 0x0000000100057824 */ /* 0x000fe400000e067c */
[----:B------:R-:W2:Y:S04]  /*b690*/  LDL R124, [R1+0xaec] ;  /* 0x000aec00017c7983 */ /* 0x000ea80000100800 */
[----:B------:R0:W2:Y:S01]  /*b6a0*/  @P1 LDG.E.U8 R63, desc[UR32][R4.64] ;  /* 0x00000020043f1981 */ /* 0x0000a2000c1e1100 */
[----:B------:R-:W-:-:S02]  /*b6b0*/  ISETP.GT.AND P1, PT, R3, 0x19, PT ;  /* 0x000000190300780c */ /* 0x000fc40003f24270 */
[----:B0-----:R-:W-:Y:S02]  /*b6c0*/  IADD3 R4, P0, R2, R132, RZ ;  /* 0x0000008402047210 */ /* 0x001fe40007f1e0ff */
        /* <DEDUP_REMOVED lines=10> */
[----:B------:R-:W-:-:S02]  /*b770*/  PRMT R33, RZ, 0x7610, R33 ;  /* 0x00007610ff217816 */ /* 0x000fc40000000021 */
[----:B0-----:R-:W-:Y:S02]  /*b780*/  IADD3 R4, P0, R2, R131, RZ ;  /* 0x0000008302047210 */ /* 0x001fe40007f1e0ff */
[----:B------:R-:W-:Y:S01]  /*b790*/  PRMT R62, RZ, 0x7610, R62 ;  /* 0x00007610ff3e7816 */ /* 0x000fe2000000003e */
[----:B------:R-:W2:Y:S02]  /*b7a0*/  LDL R131, [R1+0xb1c] ;  /* 0x000b1c0001837983 */ /* 0x000ea40000100800 */
[----:B------:R-:W-:Y:S02]  /*b7b0*/  IMAD.X R5, R0, 0x1, R7, P0 ;  /* 0x0000000100057824 */ /* 0x000fe400000e0607 */
[----:B------:R-:W2:Y:S04]  /*b7c0*/  LDL R7, [R1+0xafc] ;  /* 0x000afc0001077983 */ /* 0x000ea80000100800 */
[----:B------:R0:W2:Y:S02]  /*b7d0*/  @P1 LDG.E.U8 R33, desc[UR32][R4.64] ;  /* 0x0000002004211981 */ /* 0x0000a4000c1e1100 */
[----:B0-----:R-:W-:-:S02]  /*b7e0*/  IADD3 R4, P0, R2, R130, RZ ;  /* 0x0000008202047210 */ /* 0x001fc40007f1e0ff */
[----:B------:R-:W2:Y:S01]  /*b7f0*/  LDL R130, [R1+0xb18] ;  /* 0x000b180001827983 */ /* 0x000ea20000100800 */
[----:B------:R-:W-:Y:S02]  /*b800*/  PRMT R38, RZ, 0x7610, R38 ;  /* 0x00007610ff267816 */ /* 0x000fe40000000026 */
[----:B------:R-:W-:Y:S02]  /*b810*/  PRMT R61, RZ, 0x7610, R61 ;  /* 0x00007610ff3d7816 */ /* 0x000fe4000000003d */
[----:B------:R-:W-:Y:S01]  /*b820*/  PRMT R36, RZ, 0x7610, R36 ;  /* 0x00007610ff247816 */ /* 0x000fe20000000024 */
[----:B----4-:R-:W-:Y:S02]  /*b830*/  IMAD.X R5, R0, 0x1, R6, P0 ;  /* 0x0000000100057824 */ /* 0x010fe400000e0606 */
[----:B------:R-:W4:Y:S04]  /*b840*/  LDL R6, [R1+0xb14] ;  /* 0x000b140001067983 */ /* 0x000f280000100800 */
[----:B------:R3:W4:Y:S01]  /*b850*/  @P1 LDG.E.U8 R62, desc[UR32][R4.64] ;  /* 0x00000020043e1981 */ /* 0x000722000c1e1100 */
[----:B------:R-:W-:-:S02]  /*b860*/  ISETP.GT.AND P1, PT, R3, 0x1a, PT ;  /* 0x0000001a0300780c */ /* 0x000fc40003f24270 */
[----:B---3--:R-:W-:Y:S02]  /*b870*/  IADD3 R4, P0, R2, R129, RZ ;  /* 0x0000008102047210 */ /* 0x008fe40007f1e0ff */
        /* <DEDUP_REMOVED lines=15> */
[----:B------:R-:W2:Y:S01]  /*b970*/  LDL R8, [R1+0xb30] ;  /* 0x000b300001087983 */ /* 0x000ea20000100800 */
[----:B------:R-:W-:Y:S02]  /*b980*/  PRMT R30, RZ, 0x7610, R30 ;  /* 0x00007610ff1e7816 */ /* 0x000fe4000000001e */
[----:B------:R-:W-:Y:S02]  /*b990*/  IMAD.X R5, R0, 0x1, R7, P0 ;  /* 0x0000000100057824 */ /* 0x000fe400000e0607 */
[----:B------:R-:W2:Y:S04]  /*b9a0*/  LDL R7, [R1+0xb2c] ;  /* 0x000b2c0001077983 */ /* 0x000ea80000100800 */
[----:B------:R0:W2:Y:S02]  /*b9b0*/  @P1 LDG.E.U8 R30, desc[UR32][R4.64] ;  /* 0x00000020041e1981 */ /* 0x0000a4000c1e1100 */
[----:B0-----:R-:W-:-:S02]  /*b9c0*/  IADD3 R4, P0, R2, R130, RZ ;  /* 0x0000008202047210 */ /* 0x001fc40007f1e0ff */
[----:B------:R-:W2:Y:S01]  /*b9d0*/  LDL R130, [R1+0xb28] ;  /* 0x000b280001827983 */ /* 0x000ea20000100800 */
[----:B------:R-:W-:Y:S02]  /*b9e0*/  ISETP.GT.AND P1, PT, R3, 0x1b, PT ;  /* 0x0000001b0300780c */ /* 0x000fe40003f24270 */
[----:B------:R-:W-:Y:S02]  /*b9f0*/  PRMT R32, RZ, 0x7610, R32 ;  /* 0x00007610ff207816 */ /* 0x000fe40000000020 */
[----:B------:R-:W-:Y:S02]  /*ba00*/  PRMT R34, RZ, 0x7610, R34 ;  /* 0x00007610ff227816 */ /* 0x000fe40000000022 */
[----:B------:R-:W-:Y:S02]  /*ba10*/  PRMT R31, RZ, 0x7610, R31 ;  /* 0x00007610ff1f7816 */ /* 0x000fe4000000001f */
[----:B------:R-:W-:Y:S02]  /*ba20*/  PRMT R29, RZ, 0x7610, R29 ;  /* 0x00007610ff1d7816 */ /* 0x000fe4000000001d */
[----:B------:R-:W-:Y:S01]  /*ba30*/  PRMT R28, RZ, 0x7610, R28 ;  /* 0x00007610ff1c7816 */ /* 0x000fe2000000001c */
[----:B----4-:R-:W-:-:S02]  /*ba40*/  IMAD.X R5, R0, 0x1, R6, P0 ;  /* 0x0000000100057824 */ /* 0x010fc400000e0606 */
[----:B------:R-:W4:Y:S04]  /*ba50*/  LDL R6, [R1+0xb24] ;  /* 0x000b240001067983 */ /* 0x000f280000100800 */
[----:B------:R3:W4:Y:S02]  /*ba60*/  @P1 LDG.E.U8 R32, desc[UR32][R4.64] ;  /* 0x0000002004201981 */ /* 0x000724000c1e1100 */
[----:B---3--:R-:W-:Y:S02]  /*ba70*/  IADD3 R4, P0, R2, R129, RZ ;  /* 0x0000008102047210 */ /* 0x008fe40007f1e0ff */
[----:B------:R-:W3:Y:S03]  /*ba80*/  LDL R129, [R1+0xb40] ;  /* 0x000b400001817983 */ /* 0x000ee60000100800 */
[----:B------:R-:W-:-:S02]  /*ba90*/  IMAD.X R5, R0, 0x1, R128, P0 ;  /* 0x0000000100057824 */ /* 0x000fc400000e0680 */
[----:B------:R-:W3:Y:S04]  /*baa0*/  LDL R128, [R1+0xb3c] ;  /* 0x000b3c0001807983 */ /* 0x000ee80000100800 */
[----:B------:R0:W3:Y:S02]  /*bab0*/  @P1 LDG.E.U8 R34, desc[UR32][R4.64] ;  /* 0x0000002004221981 */ /* 0x0000e4000c1e1100 */
[----:B0-----:R-:W-:Y:S02]  /*bac0*/  IADD3 R4, P0, R2, R132, RZ ;  /* 0x0000008402047210 */ /* 0x001fe40007f1e0ff */
[----:B------:R-:W-:Y:S01]  /*bad0*/  PRMT R26, RZ, 0x7610, R26 ;  /* 0x00007610ff1a7816 */ /* 0x000fe2000000001a */
[----:B------:R-:W3:Y:S02]  /*bae0*/  LDL R132, [R1+0xb70] ;  /* 0x000b700001847983 */ /* 0x000ee40000100800 */
[----:B--2---:R-:W-:-:S02]  /*baf0*/  IMAD.X R5, R0, 0x1, R127, P0 ;  /* 0x0000000100057824 */ /* 0x004fc400000e067f */
[----:B------:R-:W2:Y:S04]  /*bb00*/  LDL R127, [R1+0xb58] ;  /* 0x000b5800017f7983 */ /* 0x000ea80000100800 */
[----:B------:R0:W2:Y:S02]  /*bb10*/  @P1 LDG.E.U8 R31, desc[UR32][R4.64] ;  /* 0x00000020041f1981 */ /* 0x0000a4000c1e1100 */
[----:B0-----:R-:W-:Y:S02]  /*bb20*/  IADD3 R4, P0, R2, R124, RZ ;  /* 0x0000007c02047210 */ /* 0x001fe40007f1e0ff */
[----:B------:R-:W2:Y:S03]  /*bb30*/  LDL R124, [R1+0xb54] ;  /* 0x000b5400017c7983 */ /* 0x000ea60000100800 */
[----:B------:R-:W-:-:S02]  /*bb40*/  IMAD.X R5, R0, 0x1, R131, P0 ;  /* 0x0000000100057824 */ /* 0x000fc400000e0683 */
[----:B------:R-:W2:Y:S04]  /*bb50*/  LDL R131, [R1+0xb6c] ;  /* 0x000b6c0001837983 */ /* 0x000ea80000100800 */
[----:B------:R0:W2:Y:S01]  /*bb60*/  @P1 LDG.E.U8 R29, desc[UR32][R4.64] ;  /* 0x00000020041d1981 */ /* 0x0000a2000c1e1100 */
[----:B------:R-:W-:Y:S02]  /*bb70*/  ISETP.GT.AND P1, PT, R3, 0x1c, PT ;  /* 0x0000001c0300780c */ /* 0x000fe40003f24270 */
        /* <DEDUP_REMOVED lines=11> */
[----:B------:R-:W-:Y:S01]  /*bc30*/  PRMT R23, RZ, 0x7610, R23 ;  /* 0x00007610ff177816 */ /* 0x000fe20000000017 */
[----:B------:R-:W2:Y:S01]  /*bc40*/  LDL R130, [R1+0xb68] ;  /* 0x000b680001827983 */ /* 0x000ea20000100800 */
[----:B------:R-:W-:-:S02]  /*bc50*/  PRMT R22, RZ, 0x7610, R22 ;  /* 0x00007610ff167816 */ /* 0x000fc40000000016 */
        /* <DEDUP_REMOVED lines=9> */
[----:B------:R2:W3:Y:S01]  /*bcf0*/  @P1 LDG.E.U8 R22, desc[UR32][R4.64] ;  /* 0x0000002004161981 */ /* 0x0004e2000c1e1100 */
[----:B------:R-:W-:-:S02]  /*bd00*/  ISETP.GT.AND P1, PT, R3, 0x1d, PT ;  /* 0x0000001d0300780c */ /* 0x000fc40003f24270 */
[----:B--2---:R-:W-:Y:S02]  /*bd10*/  IADD3 R4, P0, R2, R127, RZ ;  /* 0x0000007f02047210 */ /* 0x004fe40007f1e0ff */
        /* <DEDUP_REMOVED lines=12> */
[----:B------:R-:W-:Y:S01]  /*bde0*/  PRMT R18, RZ, 0x7610, R18 ;  /* 0x00007610ff127816 */ /* 0x000fe20000000012 */
[----:B------:R-:W-:Y:S01]  /*bdf0*/  IMAD.X R5, R0, 0x1, R7, P0 ;  /* 0x0000000100057824 */ /* 0x000fe200000e0607 */
[----:B------:R-:W-:Y:S01]  /*be00*/  PRMT R17, RZ, 0x7610, R17 ;  /* 0x00007610ff117816 */ /* 0x000fe20000000011 */
[----:B------:R-:W2:Y:S04]  /*be10*/  LDL R7, [R1+0xb88] ;  /* 0x000b880001077983 */ /* 0x000ea80000100800 */
[----:B------:R4:W2:Y:S01]  /*be20*/  @P1 LDG.E.U8 R19, desc[UR32][R4.64] ;  /* 0x0000002004131981 */ /* 0x0008a2000c1e1100 */
[----:B------:R-:W-:-:S02]  /*be30*/  PRMT R16, RZ, 0x7610, R16 ;  /* 0x00007610ff107816 */ /* 0x000fc40000000010 */
[----:B------:R-:W-:Y:S02]  /*be40*/  PRMT R15, RZ, 0x7610, R15 ;  /* 0x00007610ff0f7816 */ /* 0x000fe4000000000f */
[----:B------:R-:W-:Y:S02]  /*be50*/  PRMT R14, RZ, 0x7610, R14 ;  /* 0x00007610ff0e7816 */ /* 0x000fe4000000000e */
[----:B------:R-:W-:Y:S02]  /*be60*/  PRMT R13, RZ, 0x7610, R13 ;  /* 0x00007610ff0d7816 */ /* 0x000fe4000000000d */
[----:B----4-:R-:W-:Y:S02]  /*be70*/  IADD3 R4, P0, R2, R6, RZ ;  /* 0x0000000602047210 */ /* 0x010fe40007f1e0ff */
[----:B------:R-:W4:Y:S03]  /*be80*/  LDL R6, [R1+0xb84] ;  /* 0x000b840001067983 */ /* 0x000f260000100800 */
[----:B------:R-:W-:-:S02]  /*be90*/  IMAD.X R5, R0, 0x1, R135, P0 ;  /* 0x0000000100057824 */ /* 0x000fc400000e0687 */
[----:B------:R-:W4:Y:S04]  /*bea0*/  LDL R135, [R1+0x6b0] ;  /* 0x0006b00001877983 */ /* 0x000f280000100800 */
[----:B------:R0:W4:Y:S01]  /*beb0*/  @P1 LDG.E.U8 R18, desc[UR32][R4.64] ;  /* 0x0000002004121981 */ /* 0x000122000c1e1100 */
[----:B------:R-:W-:Y:S02]  /*bec0*/  ISETP.GT.AND P1, PT, R3, 0x1e, PT ;  /* 0x0000001e0300780c */ /* 0x000fe40003f24270 */
[----:B0-----:R-:W-:Y:S02]  /*bed0*/  IADD3 R4, P0, R2, R134, RZ ;  /* 0x0000008602047210 */ /* 0x001fe40007f1e0ff */
[----:B------:R-:W4:Y:S03]  /*bee0*/  LDL R134, [R1+0x6c4] ;  /* 0x0006c40001867983 */ /* 0x000f260000100800 */
[----:B------:R-:W-:-:S06]  /*bef0*/  IMAD.X R5, R0, 0x1, R133, P0 ;  /* 0x0000000100057824 */ /* 0x000fcc00000e0685 */
[----:B------:R0:W4:Y:S02]  /*bf00*/  @P1 LDG.E.U8 R17, desc[UR32][R4.64] ;  /* 0x0000002004111981 */ /* 0x000124000c1e1100 */
[----:B0-----:R-:W-:Y:S02]  /*bf10*/  IADD3 R4, P0, R2, R132, RZ ;  /* 0x0000008402047210 */ /* 0x001fe40007f1e0ff */
[----:B------:R-:W4:Y:S03]  /*bf20*/  LDL R132, [R1+0x6bc] ;  /* 0x0006bc0001847983 */ /* 0x000f260000100800 */
[----:B------:R-:W-:-:S05]  /*bf30*/  IMAD.X R5, R0, 0x1, R131, P0 ;  /* 0x0000000100057824 */ /* 0x000fca00000e0683 */
[----:B------:R0:W4:Y:S02]  /*bf40*/  @P1 LDG.E.U8 R16, desc[UR32][R4.64] ;  /* 0x0000002004101981 */ /* 0x000124000c1e1100 */
[----:B0-----:R-:W-:-:S05]  /*bf50*/  IADD3 R4, P0, R2, R130, RZ ;  /* 0x0000008202047210 */ /* 0x001fca0007f1e0ff */
[----:B---3--:R-:W-:Y:S02]  /*bf60*/  IMAD.X R5, R0, 0x1, R129, P0 ;  /* 0x0000000100057824 */ /* 0x008fe400000e0681 */
[----:B------:R-:W3:Y:S04]  /*bf70*/  LDL R129, [R1+0x6b8] ;  /* 0x0006b80001817983 */ /* 0x000ee80000100800 */
[----:B------:R0:W3:Y:S02]  /*bf80*/  @P1 LDG.E.U8 R15, desc[UR32][R4.64] ;  /* 0x00000020040f1981 */ /* 0x0000e4000c1e1100 */
[----:B0-----:R-:W-:Y:S02]  /*bf90*/  IADD3 R4, P0, R2, R128, RZ ;  /* 0x0000008002047210 */ /* 0x001fe40007f1e0ff */
[----:B------:R-:W3:Y:S03]  /*bfa0*/  LDL R128, [R1+0x6c0] ;  /* 0x0006c00001807983 */ /* 0x000ee60000100800 */
[----:B--2---:R-:W-:-:S05]  /*bfb0*/  IMAD.X R5, R0, 0x1, R127, P0 ;  /* 0x0000000100057824 */ /* 0x004fca00000e067f */
[----:B------:R0:W2:Y:S01]  /*bfc0*/  @P1 LDG.E.U8 R14, desc[UR32][R4.64] ;  /* 0x00000020040e1981 */ /* 0x0000a2000c1e1100 */
[----:B------:R-:W-:Y:S02]  /*bfd0*/  ISETP.GT.AND P1, PT, R3, 0x1f, PT ;  /* 0x0000001f0300780c */ /* 0x000fe40003f24270 */
[----:B0-----:R-:W-:Y:S02]  /*bfe0*/  IADD3 R4, P0, R2, R124, RZ ;  /* 0x0000007c02047210 */ /* 0x001fe40007f1e0ff */
[----:B------:R-:W3:Y:S03]  /*bff0*/  LDL R124, [R1+0x6b4] ;  /* 0x0006b400017c7983 */ /* 0x000ee60000100800 */
[----:B------:R-:W-:Y:S02]  /*c000*/  IMAD.X R5, R0, 0x1, R113, P0 ;  /* 0x0000000100057824 */ /* 0x000fe400000e0671 */
[----:B------:R-:W2:Y:S04]  /*c010*/  LDL R113, [R1+0xb9c] ;  /* 0x000b9c0001717983 */ /* 0x000ea80000100800 */
[----:B------:R0:W3:Y:S02]  /*c020*/  @P1 LDG.E.U8 R13, desc[UR32][R4.64] ;  /* 0x00000020040d1981 */ /* 0x0000e4000c1e1100 */
[----:B0-----:R-:W-:-:S05]  /*c030*/  IADD3 R4, P0, R2, R9, RZ ;  /* 0x0000000902047210 */ /* 0x001fca0007f1e0ff */
[----:B------:R-:W-:Y:S02]  /*c040*/  IMAD.X R5, R0, 0x1, R8, P0 ;  /* 0x0000000100057824 */ /* 0x000fe400000e0608 */
[----:B------:R-:W2:Y:S04]  /*c050*/  LDL R8, [R1+0xba0] ;  /* 0x000ba00001087983 */ /* 0x000ea80000100800 */
[----:B------:R0:W-:Y:S04]  /*c060*/  STL [R1+0x1134], R2 ;  /* 0x0011340201007387 */ /* 0x0001e80000100800 */
[----:B------:R-:W3:Y:S01]  /*c070*/  LDL R127, [R1+0x6cc] ;  /* 0x0006cc00017f7983 */ /* 0x000ee20000100800 */
[----:B------:R-:W-:-:S03]  /*c080*/  PRMT R12, RZ, 0x7610, R12 ;  /* 0x00007610ff0c7816 */ /* 0x000fc6000000000c */
[----:B------:R-:W3:Y:S04]  /*c090*/  LDL R133, [R1+0x6c8] ;  /* 0x0006c80001857983 */ /* 0x000ee80000100800 */
[----:B------:R-:W3:Y:S04]  /*c0a0*/  LDL R131, [R1+0x6d4] ;  /* 0x0006d40001837983 */ /* 0x000ee80000100800 */
[----:B------:R1:W3:Y:S02]  /*c0b0*/  @P1 LDG.E.U8 R12, desc[UR32][R4.64] ;  /* 0x00000020040c1981 */ /* 0x0002e4000c1e1100 */
[----:B-1----:R-:W-:-:S05]  /*c0c0*/  IADD3 R4, P0, R2, R7, RZ ;  /* 0x0000000702047210 */ /* 0x002fca0007f1e0ff */
[----:B----4-:R-:W-:Y:S01]  /*c0d0*/  IMAD.X R5, R0, 0x1, R6, P0 ;  /* 0x0000000100057824 */ /* 0x010fe200000e0606 */
[----:B--2---:R-:W-:Y:S02]  /*c0e0*/  IADD3 R8, P0, R2, R8, RZ ;  /* 0x0000000802087210 */ /* 0x004fe40007f1e0ff */
[----:B0-----:R-:W2:Y:S01]  /*c0f0*/  LDL R2, [R1+0x6d0] ;  /* 0x0006d00001027983 */ /* 0x001ea20000100800 */
[----:B------:R-:W-:Y:S02]  /*c100*/  LOP3.LUT R223, R223, 0xffff, RZ, 0xc0, !PT ;  /* 0x0000ffffdfdf7812 */ /* 0x000fe400078ec0ff */
[----:B------:R-:W-:Y:S01]  /*c110*/  LOP3.LUT R10, R10, 0xffff, RZ, 0xc0, !PT ;  /* 0x0000ffff0a0a7812 */ /* 0x000fe200078ec0ff */
[----:B------:R-:W-:Y:S01]  /*c120*/  IMAD.X R9, R0, 0x1, R113, P0 ;  /* 0x0000000100097824 */ /* 0x000fe200000e0671 */
[----:B------:R-:W-:Y:S02]  /*c130*/  PRMT R11, RZ, 0x7610, R11 ;  /* 0x00007610ff0b7816 */ /* 0x000fe4000000000b */
[----:B------:R-:W-:-:S02]  /*c140*/  PRMT R7, R223, 0x3340, R10 ;  /* 0x00003340df077816 */ /* 0x000fc4000000000a */
[----:B------:R-:W-:Y:S02]  /*c150*/  PRMT R10, RZ, 0x7610, R10 ;  /* 0x00007610ff0a7816 */ /* 0x000fe4000000000a */
[----:B------:R0:W4:Y:S04]  /*c160*/  @P1 LDG.E.U8 R11, desc[UR32][R4.64] ;  /* 0x00000020040b1981 */ /* 0x000128000c1e1100 */
[----:B------:R-:W4:Y:S01]  /*c170*/  @P1 LDG.E.U8 R10, desc[UR32][R8.64] ;  /* 0x00000020080a1981 */ /* 0x000f22000c1e1100 */
[----:B------:R-:W-:Y:S02]  /*c180*/  LOP3.LUT R237, R237, 0xffff, RZ, 0xc0, !PT ;  /* 0x0000ffffeded7812 */ /* 0x000fe400078ec0ff */
[----:B------:R-:W-:Y:S02]  /*c190*/  LOP3.LUT R236, R236, 0xffff, RZ, 0xc0, !PT ;  /* 0x0000ffffecec7812 */ /* 0x000fe400078ec0ff */
[----:B------:R-:W-:-:S02]  /*c1a0*/  LOP3.LUT R235, R235, 0xffff, RZ, 0xc0, !PT ;  /* 0x0000ffffebeb7812 */ /* 0x000fc400078ec0ff */
[----:B------:R-:W-:Y:S02]  /*c1b0*/  LOP3.LUT R234, R234, 0xffff, RZ, 0xc0, !PT ;  /* 0x0000ffffeaea7812 */ /* 0x000fe400078ec0ff */
[----:B------:R-:W-:Y:S02]  /*c1c0*/  LOP3.LUT R233, R233, 0xffff, RZ, 0xc0, !PT ;  /* 0x0000ffffe9e97812 */ /* 0x000fe400078ec0ff */
[----:B------:R-:W-:Y:S02]  /*c1d0*/  LOP3.LUT R232, R232, 0xffff, RZ, 0xc0, !PT ;  /* 0x0000ffffe8e87812 */ /* 0x000fe400078ec0ff */
        /* <DEDUP_REMOVED lines=8> */
[----:B------:R-:W-:-:S02]  /*c260*/  PRMT R236, R237, 0x3340, R236 ;  /* 0x00003340edec7816 */ /* 0x000fc400000000ec */
[----:B0-----:R-:W-:Y:S02]  /*c270*/  PRMT R4, R235, 0x3340, R234 ;  /* 0x00003340eb047816 */ /* 0x001fe400000000ea */
[----:B------:R-:W-:Y:S02]  /*c280*/  PRMT R232, R233, 0x3340, R232 ;  /* 0x00003340e9e87816 */ /* 0x000fe400000000e8 */
[----:B------:R-:W-:Y:S02]  /*c290*/  PRMT R5, R231, 0x3340, R230 ;  /* 0x00003340e7057816 */ /* 0x000fe400000000e6 */
[----:B------:R-:W-:Y:S02]  /*c2a0*/  PRMT R228, R229, 0x3340, R228 ;  /* 0x00003340e5e47816 */ /* 0x000fe400000000e4 */
[----:B------:R-:W-:Y:S02]  /*c2b0*/  PRMT R6, R227, 0x3340, R226 ;  /* 0x00003340e3067816 */ /* 0x000fe400000000e2 */
[----:B------:R-:W-:-:S02]  /*c2c0*/  PRMT R224, R225, 0x3340, R224 ;  /* 0x00003340e1e07816 */ /* 0x000fc400000000e0 */
[----:B------:R-:W-:Y:S02]  /*c2d0*/  PRMT R4, R236, 0x5410, R4 ;  /* 0x00005410ec047816 */ /* 0x000fe40000000004 */
[----:B------:R-:W-:Y:S02]  /*c2e0*/  PRMT R5, R232, 0x5410, R5 ;  /* 0x00005410e8057816 */ /* 0x000fe40000000005 */
[----:B------:R-:W-:Y:S02]  /*c2f0*/  PRMT R6, R228, 0x5410, R6 ;  /* 0x00005410e4067816 */ /* 0x000fe40000000006 */
[----:B------:R-:W-:Y:S01]  /*c300*/  PRMT R7, R224, 0x5410, R7 ;  /* 0x00005410e0077816 */ /* 0x000fe20000000007 */
[----:B------:R-:W-:Y:S01]  /*c310*/  BAR.SYNC.DEFER_BLOCKING 0x0 ;  /* 0x0000000000007b1d */ /* 0x000fe20000010000 */
[----:B------:R-:W-:Y:S02]  /*c320*/  ISETP.GE.AND P0, PT, R246, R3, PT ;  /* 0x00000003f600720c */ /* 0x000fe40003f06270 */
[----:B------:R-:W-:-:S03]  /*c330*/  SHF.R.S32.HI R113, RZ, 0x1f, R221 ;  /* 0x0000001fff717819 */ /* 0x000fc600000114dd */
[----:B------:R0:W-:Y:S01]  /*c340*/  STL [R1+0x112c], R0 ;  /* 0x00112c0001007387 */ /* 0x0001e20000100800 */
[----:B------:R-:W-:-:S03]  /*c350*/  PRMT R27, RZ, 0x7610, R27 ;  /* 0x00007610ff1b7816 */ /* 0x000fc6000000001b */
[----:B0-----:R-:W4:Y:S04]  /*c360*/  LDL.LU R0, [R1+0x770] ;  /* 0x0007700001007983 */ /* 0x001f280000300800 */
[----:B------:R-:W4:Y:S04]  /*c370*/  LDL R130, [R1+0x6dc] ;  /* 0x0006dc0001827983 */ /* 0x000f280000100800 */
[----:B------:R3:W-:Y:S01]  /*c380*/  STS.128 [R222+UR8], R4 ;  /* 0x00000004de007988 */ /* 0x0007e20008000c08 */
[----:B------:R-:W-:-:S03]  /*c390*/  PRMT R25, RZ, 0x7610, R25 ;  /* 0x00007610ff197816 */ /* 0x000fc60000000019 */
[----:B------:R-:W4:Y:S01]  /*c3a0*/  LDL R9, [R1+0x6e8] ;  /* 0x0006e80001097983 */ /* 0x000f220000100800 */
[----:B------:R-:W-:-:S03]  /*c3b0*/  PRMT R24, RZ, 0x7610, R24 ;  /* 0x00007610ff187816 */ /* 0x000fc60000000018 */
[----:B------:R-:W4:Y:S01]  /*c3c0*/  LDL R8, [R1+0x6fc] ;  /* 0x0006fc0001087983 */ /* 0x000f220000100800 */
[----:B---3--:R-:W-:-:S03]  /*c3d0*/  IADD3 R4, P1, R221, R124, RZ ;  /* 0x0000007cdd047210 */ /* 0x008fc60007f3e0ff */
[----:B------:R-:W3:Y:S02]  /*c3e0*/  LDL R6, [R1+0x6e0] ;  /* 0x0006e00001067983 */ /* 0x000ee40000100800 */
[----:B------:R-:W-:Y:S02]  /*c3f0*/  IMAD.X R5, R113, 0x1, R135, P1 ;  /* 0x0000000171057824 */ /* 0x000fe400008e0687 */
[----:B------:R-:W3:Y:S04]  /*c400*/  LDL R124, [R1+0x6d8] ;  /* 0x0006d800017c7983 */ /* 0x000ee80000100800 */
[----:B------:R0:W3:Y:S01]  /*c410*/  @!P0 LDG.E.U8 R27, desc[UR32][R4.64] ;  /* 0x00000020041b8981 */ /* 0x0000e2000c1e1100 */
[----:B------:R-:W-:-:S03]  /*c420*/  PRMT R252, RZ, 0x7610, R252 ;  /* 0x00007610fffc7816 */ /* 0x000fc600000000fc */
[----:B------:R-:W3:Y:S01]  /*c430*/  LDL R7, [R1+0x704] ;  /* 0x0007040001077983 */ /* 0x000ee20000100800 */
[----:B0-----:R-:W-:-:S03]  /*c440*/  IADD3 R4, P1, R221, R132, RZ ;  /* 0x00000084dd047210 */ /* 0x001fc60007f3e0ff */
[----:B------:R-:W3:Y:S02]  /*c450*/  LDL R132, [R1+0x6e4] ;  /* 0x0006e40001847983 */ /* 0x000ee40000100800 */
[----:B------:R-:W-:Y:S02]  /*c460*/  IMAD.X R5, R113, 0x1, R129, P1 ;  /* 0x0000000171057824 */ /* 0x000fe400008e0681 */
[----:B------:R-:W3:Y:S04]  /*c470*/  LDL R129, [R1+0x6ec] ;  /* 0x0006ec0001817983 */ /* 0x000ee80000100800 */
[----:B------:R0:W3:Y:S02]  /*c480*/  @!P0 LDG.E.U8 R25, desc[UR32][R4.64] ;  /* 0x0000002004198981 */ /* 0x0000e4000c1e1100 */
[----:B0-----:R-:W-:-:S02]  /*c490*/  IADD3 R4, P1, R221, R134, RZ ;  /* 0x00000086dd047210 */ /* 0x001fc40007f3e0ff */
[----:B------:R-:W-:Y:S01]  /*c4a0*/  PRMT R251, RZ, 0x7610, R251 ;  /* 0x00007610fffb7816 */ /* 0x000fe200000000fb */
[----:B------:R-:W3:Y:S02]  /*c4b0*/  LDL R134, [R1+0x734] ;  /* 0x0007340001867983 */ /* 0x000ee40000100800 */
[----:B------:R-:W-:Y:S02]  /*c4c0*/  IMAD.X R5, R113, 0x1, R128, P1 ;  /* 0x0000000171057824 */ /* 0x000fe400008e0680 */
[----:B------:R-:W3:Y:S04]  /*c4d0*/  LDL R128, [R1+0x6f4] ;  /* 0x0006f40001807983 */ /* 0x000ee80000100800 */
[----:B------:R0:W3:Y:S02]  /*c4e0*/  @!P0 LDG.E.U8 R24, desc[UR32][R4.64] ;  /* 0x0000002004188981 */ /* 0x0000e4000c1e1100 */
[----:B0-----:R-:W-:-:S02]  /*c4f0*/  IADD3 R4, P1, R221, R127, RZ ;  /* 0x0000007fdd047210 */ /* 0x001fc40007f3e0ff */
[----:B------:R-:W3:Y:S03]  /*c500*/  LDL R127, [R1+0x6f0] ;  /* 0x0006f000017f7983 */ /* 0x000ee60000100800 */
[----:B------:R-:W-:Y:S01]  /*c510*/  IMAD.X R5, R113, 0x1, R133, P1 ;  /* 0x0000000171057824 */ /* 0x000fe200008e0685 */
[----:B------:R-:W-:Y:S01]  /*c520*/  PRMT R250, RZ, 0x7610, R250 ;  /* 0x00007610fffa7816 */ /* 0x000fe200000000fa */
[----:B------:R-:W3:Y:S04]  /*c530*/  LDL R133, [R1+0x730] ;  /* 0x0007300001857983 */ /* 0x000ee80000100800 */
[----:B------:R0:W3:Y:S02]  /*c540*/  @!P0 LDG.E.U8 R252, desc[UR32][R4.64] ;  /* 0x0000002004fc8981 */ /* 0x0000e4000c1e1100 */
[----:B0-----:R-:W-:-:S02]  /*c550*/  IADD3 R4, P1, R221, R131, RZ ;  /* 0x00000083dd047210 */ /* 0x001fc40007f3e0ff */
[----:B------:R-:W3:Y:S03]  /*c560*/  LDL R131, [R1+0x6f8] ;  /* 0x0006f80001837983 */ /* 0x000ee60000100800 */
[----:B--2---:R-:W-:Y:S02]  /*c570*/  IMAD.X R5, R113, 0x1, R2, P1 ;  /* 0x0000000171057824 */ /* 0x004fe400008e0602 */
[----:B------:R-:W2:Y:S04]  /*c580*/  LDL R2, [R1+0x700] ;  /* 0x0007000001027983 */ /* 0x000ea80000100800 */
[----:B------:R4:W2:Y:S01]  /*c590*/  @!P0 LDG.E.U8 R251, desc[UR32][R4.64] ;  /* 0x0000002004fb8981 */ /* 0x0008a2000c1e1100 */
[----:B------:R-:W-:-:S02]  /*c5a0*/  PRMT R249, RZ, 0x7610, R249 ;  /* 0x00007610fff97816 */ /* 0x000fc400000000f9 */
[----:B------:R-:W-:Y:S02]  /*c5b0*/  PRMT R248, RZ, 0x7610, R248 ;  /* 0x00007610fff87816 */ /* 0x000fe400000000f8 */
[----:B------:R-:W-:Y:S02]  /*c5c0*/  PRMT R247, RZ, 0x7610, R247 ;  /* 0x00007610fff77816 */ /* 0x000fe400000000f7 */
[----:B------:R-:W-:Y:S02]  /*c5d0*/  PRMT R245, RZ, 0x7610, R245 ;  /* 0x00007610fff57816 */ /* 0x000fe400000000f5 */
[----:B----4-:R-:W-:Y:S02]  /*c5e0*/  IADD3 R4, P1, R221, R130, RZ ;  /* 0x00000082dd047210 */ /* 0x010fe40007f3e0ff */
[----:B------:R-:W4:Y:S03]  /*c5f0*/  LDL R130, [R1+0x70c] ;  /* 0x00070c0001827983 */ /* 0x000f260000100800 */
[----:B---3--:R-:W-:-:S02]  /*c600*/  IMAD.X R5, R113, 0x1, R124, P1 ;  /* 0x0000000171057824 */ /* 0x008fc400008e067c */
[----:B------:R-:W3:Y:S04]  /*c610*/  LDL R124, [R1+0x708] ;  /* 0x00070800017c7983 */ /* 0x000ee80000100800 */
[----:B------:R0:W3:Y:S02]  /*c620*/  @!P0 LDG.E.U8 R250, desc[UR32][R4.64] ;  /* 0x0000002004fa8981 */ /* 0x0000e4000c1e1100 */
[----:B0-----:R-:W-:Y:S02]  /*c630*/  IADD3 R4, P1, R221, R132, RZ ;  /* 0x00000084dd047210 */ /* 0x001fe40007f3e0ff */
[----:B------:R-:W-:Y:S01]  /*c640*/  PRMT R244, RZ, 0x7610, R244 ;  /* 0x00007610fff47816 */ /* 0x000fe200000000f4 */
[----:B------:R-:W3:Y:S02]  /*c650*/  LDL R132, [R1+0x744] ;  /* 0x0007440001847983 */ /* 0x000ee40000100800 */
[----:B------:R-:W-:-:S02]  /*c660*/  IMAD.X R5, R113, 0x1, R6, P1 ;  /* 0x0000000171057824 */ /* 0x000fc400008e0606 */
[----:B------:R-:W3:Y:S04]  /*c670*/  LDL R6, [R1+0x714] ;  /* 0x0007140001067983 */ /* 0x000ee80000100800 */
[----:B------:R0:W3:Y:S02]  /*c680*/  @!P0 LDG.E.U8 R249, desc[UR32][R4.64] ;  /* 0x0000002004f98981 */ /* 0x0000e4000c1e1100 */
[----:B0-----:R-:W-:Y:S02]  /*c690*/  IADD3 R4, P1, R221, R129, RZ ;  /* 0x00000081dd047210 */ /* 0x001fe40007f3e0ff */
[----:B------:R-:W3:Y:S03]  /*c6a0*/  LDL R129, [R1+0x710] ;  /* 0x0007100001817983 */ /* 0x000ee60000100800 */
        /* <DEDUP_REMOVED lines=22> */
[----:B----4-:R-:W-:Y:S02]  /*c810*/  IADD3 R4, P1, R221, R130, RZ ;  /* 0x00000082dd047210 */ /* 0x010fe40007f3e0ff */
[----:B------:R-:W4:Y:S03]  /*c820*/  LDL R130, [R1+0x748] ;  /* 0x0007480001827983 */ /* 0x000f260000100800 */
[----:B---3--:R-:W-:Y:S02]  /*c830*/  IMAD.X R5, R113, 0x1, R124, P1 ;  /* 0x0000000171057824 */ /* 0x008fe400008e067c */
[----:B------:R-:W3:Y:S04]  /*c840*/  LDL R124, [R1+0x73c] ;  /* 0x00073c00017c7983 */ /* 0x000ee80000100800 */
[----:B------:R0:W4:Y:S02]  /*c850*/  @!P0 LDG.E.U8 R243, desc[UR32][R4.64] ;  /* 0x0000002004f38981 */ /* 0x000124000c1e1100 */
[----:B0-----:R-:W-:-:S02]  /*c860*/  IADD3 R4, P1, R221, R6, RZ ;  /* 0x00000006dd047210 */ /* 0x001fc40007f3e0ff */
[----:B------:R-:W4:Y:S03]  /*c870*/  LDL R6, [R1+0x738] ;  /* 0x0007380001067983 */ /* 0x000f260000100800 */
[----:B------:R-:W-:Y:S02]  /*c880*/  IMAD.X R5, R113, 0x1, R129, P1 ;  /* 0x0000000171057824 */ /* 0x000fe400008e0681 */
[----:B------:R-:W4:Y:S04]  /*c890*/  LDL R129, [R1+0x754] ;  /* 0x0007540001817983 */ /* 0x000f280000100800 */
        /* <DEDUP_REMOVED lines=13> */
[----:B--2---:R-:W-:Y:S02]  /*c970*/  IMAD.X R5, R113, 0x1, R2, P1 ;  /* 0x0000000171057824 */ /* 0x004fe400008e0602 */
[----:B------:R-:W2:Y:S01]  /*c980*/  LDL R2, [R1+0x760] ;  /* 0x0007600001027983 */ /* 0x000ea20000100800 */
[----:B------:R-:W-:-:S06]  /*c990*/  PRMT R239, RZ, 0x7610, R239 ;  /* 0x00007610ffef7816 */ /* 0x000fcc00000000ef */
[----:B------:R0:W2:Y:S01]  /*c9a0*/  @!P0 LDG.E.U8 R239, desc[UR32][R4.64] ;  /* 0x0000002004ef8981 */ /* 0x0000a2000c1e1100 */
[----:B------:R-:W-:Y:S02]  /*c9b0*/  PRMT R238, RZ, 0x7610, R238 ;  /* 0x00007610ffee7816 */ /* 0x000fe400000000ee */
[----:B0-----:R-:W-:-:S05]  /*c9c0*/  IADD3 R4, P1, R221, R134, RZ ;  /* 0x00000086dd047210 */ /* 0x001fca0007f3e0ff */
[----:B------:R-:W-:-:S05]  /*c9d0*/  IMAD.X R5, R113, 0x1, R133, P1 ;  /* 0x0000000171057824 */ /* 0x000fca00008e0685 */
[----:B------:R3:W2:Y:S01]  /*c9e0*/  @!P0 LDG.E.U8 R238, desc[UR32][R4.64] ;  /* 0x0000002004ee8981 */ /* 0x0006a2000c1e1100 */
[----:B------:R-:W-:Y:S02]  /*c9f0*/  PRMT R237, RZ, 0x7610, R237 ;  /* 0x00007610ffed7816 */ /* 0x000fe400000000ed */
[----:B------:R-:W-:Y:S02]  /*ca00*/  PRMT R236, RZ, 0x7610, R236 ;  /* 0x00007610ffec7816 */ /* 0x000fe400000000ec */
[----:B------:R-:W-:Y:S02]  /*ca10*/  PRMT R235, RZ, 0x7610, R235 ;  /* 0x00007610ffeb7816 */ /* 0x000fe400000000eb */
[----:B------:R-:W-:Y:S02]  /*ca20*/  PRMT R234, RZ, 0x7610, R234 ;  /* 0x00007610ffea7816 */ /* 0x000fe400000000ea */
[----:B------:R-:W-:Y:S02]  /*ca30*/  PRMT R233, RZ, 0x7610, R233 ;  /* 0x00007610ffe97816 */ /* 0x000fe400000000e9 */
[----:B---3--:R-:W-:-:S02]  /*ca40*/  IADD3 R4, P1, R221, R124, RZ ;  /* 0x0000007cdd047210 */ /* 0x008fc40007f3e0ff */
[----:B------:R-:W3:Y:S03]  /*ca50*/  LDL R124, [R1+0x76c] ;  /* 0x00076c00017c7983 */ /* 0x000ee60000100800 */
[----:B----4-:R-:W-:Y:S02]  /*ca60*/  IMAD.X R5, R113, 0x1, R6, P1 ;  /* 0x0000000171057824 */ /* 0x010fe400008e0606 */
[----:B------:R-:W4:Y:S04]  /*ca70*/  LDL R6, [R1+0x768] ;  /* 0x0007680001067983 */ /* 0x000f280000100800 */
[----:B------:R0:W4:Y:S02]  /*ca80*/  @!P0 LDG.E.U8 R237, desc[UR32][R4.64] ;  /* 0x0000002004ed8981 */ /* 0x000124000c1e1100 */
[----:B0-----:R-:W-:-:S05]  /*ca90*/  IADD3 R4, P1, R221, R132, RZ ;  /* 0x00000084dd047210 */ /* 0x001fca0007f3e0ff */
[----:B------:R-:W-:Y:S02]  /*caa0*/  IMAD.X R5, R113, 0x1, R9, P1 ;  /* 0x0000000171057824 */ /* 0x000fe400008e0609 */
[----:B------:R-:W4:Y:S04]  /*cab0*/  LDL R9, [R1+0x774] ;  /* 0x0007740001097983 */ /* 0x000f280000100800 */
[----:B------:R0:W4:Y:S02]  /*cac0*/  @!P0 LDG.E.U8 R236, desc[UR32][R4.64] ;  /* 0x0000002004ec8981 */ /* 0x000124000c1e1100 */
[----:B0-----:R-:W-:-:S05]  /*cad0*/  IADD3 R4, P1, R221, R131, RZ ;  /* 0x00000083dd047210 */ /* 0x001fca0007f3e0ff */
[----:B------:R-:W-:-:S05]  /*cae0*/  IMAD.X R5, R113, 0x1, R130, P1 ;  /* 0x0000000171057824 */ /* 0x000fca00008e0682 */
        /* <DEDUP_REMOVED lines=9> */
[----:B--2---:R-:W-:Y:S02]  /*cb80*/  IMAD.X R5, R113, 0x1, R2, P1 ;  /* 0x0000000171057824 */ /* 0x004fe400008e0602 */
[----:B------:R-:W2:Y:S04]  /*cb90*/  LDL R2, [R1+0x784] ;  /* 0x0007840001027983 */ /* 0x000ea80000100800 */
[----:B------:R-:W2:Y:S01]  /*cba0*/  LDL.LU R220, [R1+0x778] ;  /* 0x0007780001dc7983 */ /* 0x000ea20000300800 */
[----:B------:R-:W-:Y:S02]  /*cbb0*/  PRMT R232, RZ, 0x7610, R232 ;  /* 0x00007610ffe87816 */ /* 0x000fe400000000e8 */
[----:B------:R-:W-:Y:S01]  /*cbc0*/  PRMT R231, RZ, 0x7610, R231 ;  /* 0x00007610ffe77816 */ /* 0x000fe200000000e7 */
[----:B------:R-:W2:Y:S04]  /*cbd0*/  LDL.LU R219, [R1+0x780] ;  /* 0x0007800001db7983 */ /* 0x000ea80000300800 */
[----:B------:R0:W2:Y:S02]  /*cbe0*/  @!P0 LDG.E.U8 R232, desc[UR32][R4.64] ;  /* 0x0000002004e88981 */ /* 0x0000a4000c1e1100 */
[----:B0-----:R-:W-:-:S02]  /*cbf0*/  LOP3.LUT R5, R126, 0xffff, RZ, 0xc0, !PT ;  /* 0x0000ffff7e057812 */ /* 0x001fc400078ec0ff */
[----:B------:R-:W-:-:S04]  /*cc00*/  LOP3.LUT R4, R125, 0xffff, RZ, 0xc0, !PT ;  /* 0x0000ffff7d047812 */ /* 0x000fc800078ec0ff */
[----:B------:R-:W-:Y:S02]  /*cc10*/  PRMT R7, R5, 0x3340, R4 ;  /* 0x0000334005077816 */ /* 0x000fe40000000004 */
[----:B------:R-:W-:Y:S01]  /*cc20*/  PRMT R230, RZ, 0x7610, R230 ;  /* 0x00007610ffe67816 */ /* 0x000fe200000000e6 */
[----:B------:R-:W-:Y:S04]  /*cc30*/  STL [R1+0x1138], R0 ;  /* 0x0011380001007387 */ /* 0x000fe80000100800 */
[----:B------:R-:W2:Y:S01]  /*cc40*/  LDL.LU R218, [R1+0x788] ;  /* 0x0007880001da7983 */ /* 0x000ea20000300800 */
[----:B---3--:R-:W-:-:S05]  /*cc50*/  IADD3 R4, P1, R221, R124, RZ ;  /* 0x0000007cdd047210 */ /* 0x008fca0007f3e0ff */
[----:B----4-:R-:W-:-:S05]  /*cc60*/  IMAD.X R5, R113, 0x1, R6, P1 ;  /* 0x0000000171057824 */ /* 0x010fca00008e0606 */
[----:B------:R0:W3:Y:S02]  /*cc70*/  @!P0 LDG.E.U8 R231, desc[UR32][R4.64] ;  /* 0x0000002004e78981 */ /* 0x0000e4000c1e1100 */
[----:B0-----:R-:W-:Y:S02]  /*cc80*/  LOP3.LUT R5, R123, 0xffff, RZ, 0xc0, !PT ;  /* 0x0000ffff7b057812 */ /* 0x001fe400078ec0ff */
[----:B------:R-:W-:-:S04]  /*cc90*/  LOP3.LUT R4, R122, 0xffff, RZ, 0xc0, !PT ;  /* 0x0000ffff7a047812 */ /* 0x000fc800078ec0ff */
[----:B------:R-:W-:Y:S02]  /*cca0*/  PRMT R6, R5, 0x3340, R4 ;  /* 0x0000334005067816 */ /* 0x000fe40000000004 */
[----:B------:R-:W-:-:S05]  /*ccb0*/  IADD3 R4, P1, R221, R9, RZ ;  /* 0x00000009dd047210 */ /* 0x000fca0007f3e0ff */
[----:B------:R-:W-:-:S05]  /*ccc0*/  IMAD.X R5, R113, 0x1, R0, P1 ;  /* 0x0000000171057824 */ /* 0x000fca00008e0600 */
[----:B------:R0:W4:Y:S02]  /*ccd0*/  @!P0 LDG.E.U8 R230, desc[UR32][R4.64] ;  /* 0x0000002004e68981 */ /* 0x000124000c1e1100 */
[----:B0-----:R-:W-:Y:S02]  /*cce0*/  LOP3.LUT R5, R121, 0xffff, RZ, 0xc0, !PT ;  /* 0x0000ffff79057812 */ /* 0x001fe400078ec0ff */
[----:B------:R-:W-:-:S04]  /*ccf0*/  LOP3.LUT R4, R111, 0xffff, RZ, 0xc0, !PT ;  /* 0x0000ffff6f047812 */ /* 0x000fc800078ec0ff */
[----:B------:R-:W-:Y:S02]  /*cd00*/  PRMT R111, R5, 0x3340, R4 ;  /* 0x00003340056f7816 */ /* 0x000fe40000000004 */
[----:B------:R-:W-:-:S05]  /*cd10*/  IADD3 R4, P1, R221, R8, RZ ;  /* 0x00000008dd047210 */ /* 0x000fca0007f3e0ff */
[----:B--2---:R-:W-:Y:S01]  /*cd20*/  IMAD.X R5, R113, 0x1, R220, P1 ;  /* 0x0000000171057824 */ /* 0x004fe200008e06dc */
[----:B------:R0:W-:Y:S04]  /*cd30*/  STL [R1+0x113c], R220 ;  /* 0x00113cdc01007387 */ /* 0x0001e80000100800 */
[----:B0-----:R-:W2:Y:S01]  /*cd40*/  LDL.LU R220, [R1+0x78c] ;  /* 0x00078c0001dc7983 */ /* 0x001ea20000300800 */
[----:B------:R-:W-:Y:S02]  /*cd50*/  PRMT R229, RZ, 0x7610, R229 ;  /* 0x00007610ffe57816 */ /* 0x000fe400000000e5 */
[----:B------:R-:W-:Y:S01]  /*cd60*/  PRMT R228, RZ, 0x7610, R228 ;  /* 0x00007610ffe47816 */ /* 0x000fe200000000e4 */
[----:B------:R-:W3:Y:S04]  /*cd70*/  LDL.LU R0, [R1+0x794] ;  /* 0x0007940001007983 */ /* 0x000ee80000300800 */
[----:B------:R0:W4:Y:S04]  /*cd80*/  @!P0 LDG.E.U8 R229, desc[UR32][R4.64] ;  /* 0x0000002004e58981 */ /* 0x000128000c1e1100 */
[----:B------:R-:W4:Y:S01]  /*cd90*/  LDL.LU R217, [R1+0x790] ;  /* 0x0007900001d97983 */ /* 0x000f220000300800 */
[----:B0-----:R-:W-:-:S02]  /*cda0*/  LOP3.LUT R5, R120, 0xffff, RZ, 0xc0, !PT ;  /* 0x0000ffff78057812 */ /* 0x001fc400078ec0ff */
[----:B------:R-:W-:-:S04]  /*cdb0*/  LOP3.LUT R4, R112, 0xffff, RZ, 0xc0, !PT ;  /* 0x0000ffff70047812 */ /* 0x000fc800078ec0ff */
[----:B------:R-:W-:Y:S02]  /*cdc0*/  PRMT R112, R5, 0x3340, R4 ;  /* 0x0000334005707816 */ /* 0x000fe40000000004 */
[----:B------:R-:W-:-:S05]  /*cdd0*/  IADD3 R4, P1, R221, R2, RZ ;  /* 0x00000002dd047210 */ /* 0x000fca0007f3e0ff */
[----:B------:R-:W-:-:S05]  /*cde0*/  IMAD.X R5, R113, 0x1, R219, P1 ;  /* 0x0000000171057824 */ /* 0x000fca00008e06db */
[----:B------:R0:W4:Y:S04]  /*cdf0*/  @!P0 LDG.E.U8 R228, desc[UR32][R4.64] ;  /* 0x0000002004e48981 */ /* 0x000128000c1e1100 */
[----:B------:R-:W-:Y:S04]  /*ce00*/  STL [R1+0x1140], R219 ;  /* 0x001140db01007387 */ /* 0x000fe80000100800 */
[----:B------:R-:W4:Y:S01]  /*ce10*/  LDL.LU R2, [R1+0x79c] ;  /* 0x00079c0001027983 */ /* 0x000f220000300800 */
[----:B0-----:R-:W-:Y:S02]  /*ce20*/  LOP3.LUT R5, R119, 0xffff, RZ, 0xc0, !PT ;  /* 0x0000ffff77057812 */ /* 0x001fe400078ec0ff */
[----:B------:R-:W-:Y:S01]  /*ce30*/  LOP3.LUT R4, R109, 0xffff, RZ, 0xc0, !PT ;  /* 0x0000ffff6d047812 */ /* 0x000fe200078ec0ff */
[----:B------:R-:W4:Y:S03]  /*ce40*/  LDL.LU R216, [R1+0x798] ;  /* 0x0007980001d87983 */ /* 0x000f260000300800 */
[----:B------:R-:W-:-:S02]  /*ce50*/  PRMT R109, R5, 0x3340, R4 ;  /* 0x00003340056d7816 */ /* 0x000fc40000000004 */
[----:B--2---:R-:W-:Y:S01]  /*ce60*/  IADD3 R4, P1, R221, R220, RZ ;  /* 0x000000dcdd047210 */ /* 0x004fe20007f3e0ff */
[----:B------:R-:W-:Y:S04]  /*ce70*/  STL [R1+0x1144], R220 ;  /* 0x001144dc01007387 */ /* 0x000fe80000100800 */
[----:B------:R-:W-:Y:S01]  /*ce80*/  IMAD.X R5, R113, 0x1, R218, P1 ;  /* 0x0000000171057824 */ /* 0x000fe200008e06da */
[----:B------:R0:W-:Y:S04]  /*ce90*/  STL [R1+0x1130], R218 ;  /* 0x001130da01007387 */ /* 0x0001e80000100800 */
[----:B0-----:R-:W2:Y:S04]  /*cea0*/  LDL.LU R218, [R1+0x7a4] ;  /* 0x0007a40001da7983 */ /* 0x001ea80000300800 */
[----:B------:R-:W2:Y:S04]  /*ceb0*/  LDL.LU R246, [R1+0x7a0] ;  /* 0x0007a00001f67983 */ /* 0x000ea80000300800 */
[----:B------:R-:W2:Y:S04]  /*cec0*/  LDL.LU R220, [R1+0x6ac] ;  /* 0x0006ac0001dc7983 */ /* 0x000ea80000300800 */
[----:B------:R-:W2:Y:S04]  /*ced0*/  LDL.LU R219, [R1+0x6a8] ;  /* 0x0006a80001db7983 */ /* 0x000ea80000300800 */
[----:B------:R-:W3:Y:S04]  /*cee0*/  LDL.LU.64 R152, [R1+0x200] ;  /* 0x0002000001987983 */ /* 0x000ee80000300a00 */
[----:B------:R-:W4:Y:S04]  /*cef0*/  LDL.LU.64 R154, [R1+0x208] ;  /* 0x00020800019a7983 */ /* 0x000f280000300a00 */
[----:B------:R-:W2:Y:S04]  /*cf00*/  LDL.LU.64 R156, [R1+0x210] ;  /* 0x00021000019c7983 */ /* 0x000ea80000300a00 */
        /* <DEDUP_REMOVED lines=29> */
[----:B----4-:R-:W-:Y:S04]  /*d0e0*/  STL.64 [R1+0x1540], R214 ;  /* 0x001540d601007387 */ /* 0x010fe80000100a00 */
[----:B---3--:R-:W-:Y:S04]  /*d0f0*/  STL.64 [R1+0x1538], R212 ;  /* 0x001538d401007387 */ /* 0x008fe80000100a00 */
[----:B--2---:R-:W-:Y:S04]  /*d100*/  STL.64 [R1+0x1530], R210 ;  /* 0x001530d201007387 */ /* 0x004fe80000100a00 */
        /* <DEDUP_REMOVED lines=29> */
[----:B0-----:R-:W2:Y:S04]  /*d2e0*/  LDL.LU.64 R152, [R1+0x300] ;  /* 0x0003000001987983 */ /* 0x001ea80000300a00 */
        /* <DEDUP_REMOVED lines=30> */
[----:B------:R-:W3:Y:S01]  /*d4d0*/  LDL.LU.64 R214, [R1+0x3f8] ;  /* 0x0003f80001d67983 */ /* 0x000ee20000300a00 */
[----:B------:R-:W-:-:S06]  /*d4e0*/  PRMT R227, RZ, 0x7610, R227 ;  /* 0x00007610ffe37816 */ /* 0x000fcc00000000e3 */
[----:B------:R0:W4:Y:S01]  /*d4f0*/  @!P0 LDG.E.U8 R227, desc[UR32][R4.64] ;  /* 0x0000002004e38981 */ /* 0x000122000c1e1100 */
[----:B------:R-:W-:Y:S02]  /*d500*/  PRMT R226, RZ, 0x7610, R226 ;  /* 0x00007610ffe27816 */ /* 0x000fe400000000e2 */
[----:B0-----:R-:W-:Y:S02]  /*d510*/  LOP3.LUT R5, R118, 0xffff, RZ, 0xc0, !PT ;  /* 0x0000ffff76057812 */ /* 0x001fe400078ec0ff */
[----:B------:R-:W-:-:S04]  /*d520*/  LOP3.LUT R4, R110, 0xffff, RZ, 0xc0, !PT ;  /* 0x0000ffff6e047812 */ /* 0x000fc800078ec0ff */
[----:B------:R-:W-:Y:S02]  /*d530*/  PRMT R110, R5, 0x3340, R4 ;  /* 0x00003340056e7816 */ /* 0x000fe40000000004 */
[----:B------:R-:W-:-:S05]  /*d540*/  IADD3 R4, P1, R221, R0, RZ ;  /* 0x00000000dd047210 */ /* 0x000fca0007f3e0ff */
[----:B------:R-:W-:-:S05]  /*d550*/  IMAD.X R5, R113, 0x1, R217, P1 ;  /* 0x0000000171057824 */ /* 0x000fca00008e06d9 */
        /* <DEDUP_REMOVED lines=16> */
[----:B0-----:R-:W-:Y:S02]  /*d660*/  PRMT R4, R7, 0x5410, R6 ;  /* 0x0000541007047816 */ /* 0x001fe40000000006 */
[----:B------:R-:W-:-:S05]  /*d670*/  IADD3 R6, P1, R221, R220, RZ ;  /* 0x000000dcdd067210 */ /* 0x000fca0007f3e0ff */
[----:B------:R-:W-:-:S05]  /*d680*/  IMAD.X R7, R113, 0x1, R219, P1 ;  /* 0x0000000171077824 */ /* 0x000fca00008e06db */
[----:B------:R0:W4:Y:S01]  /*d690*/  @!P0 LDG.E.U8 R223, desc[UR32][R6.64] ;  /* 0x0000002006df8981 */ /* 0x000122000c1e1100 */
[----:B------:R-:W-:Y:S02]  /*d6a0*/  PRMT R5, R111, 0x5410, R112 ;  /* 0x000054106f057816 */ /* 0x000fe40000000070 */
[----:B0-----:R-:W-:Y:S02]  /*d6b0*/  PRMT R6, R109, 0x5410, R110 ;  /* 0x000054106d067816 */ /* 0x001fe4000000006e */
[----:B------:R-:W-:-:S05]  /*d6c0*/  PRMT R7, R9, 0x5410, R8 ;  /* 0x0000541009077816 */ /* 0x000fca0000000008 */
[----:B------:R0:W-:Y:S02]  /*d6d0*/  STS.128 [R222+UR8+0x1000], R4 ;  /* 0x00100004de007988 */ /* 0x0001e40008000c08 */
[----:B0-----:R-:W-:Y:S02]  /*d6e0*/  LOP3.LUT R7, R108, 0xffff, RZ, 0xc0, !PT ;  /* 0x0000ffff6c077812 */ /* 0x001fe400078ec0ff */
[----:B------:R-:W-:Y:S02]  /*d6f0*/  LOP3.LUT R6, R107, 0xffff, RZ, 0xc0, !PT ;  /* 0x0000ffff6b067812 */ /* 0x000fe400078ec0ff */
[----:B------:R-:W-:Y:S02]  /*d700*/  LOP3.LUT R5, R97, 0xffff, RZ, 0xc0, !PT ;  /* 0x0000ffff61057812 */ /* 0x000fe400078ec0ff */
[----:B------:R-:W-:Y:S02]  /*d710*/  LOP3.LUT R4, R96, 0xffff, RZ, 0xc0, !PT ;  /* 0x0000ffff60047812 */ /* 0x000fe400078ec0ff */
[----:B------:R-:W-:-:S02]  /*d720*/  PRMT R96, R7, 0x3340, R6 ;  /* 0x0000334007607816 */ /* 0x000fc40000000006 */
[----:B------:R-:W-:Y:S02]  /*d730*/  PRMT R97, R5, 0x3340, R4 ;  /* 0x0000334005617816 */ /* 0x000fe40000000004 */
[----:B------:R-:W-:Y:S02]  /*d740*/  LOP3.LUT R7, R106, 0xffff, RZ, 0xc0, !PT ;  /* 0x0000ffff6a077812 */ /* 0x000fe400078ec0ff */
[----:B------:R-:W-:Y:S02]  /*d750*/  LOP3.LUT R6, R105, 0xffff, RZ, 0xc0, !PT ;  /* 0x0000ffff69067812 */ /* 0x000fe400078ec0ff */
[----:B------:R-:W-:Y:S02]  /*d760*/  LOP3.LUT R5, R95, 0xffff, RZ, 0xc0, !PT ;  /* 0x0000ffff5f057812 */ /* 0x000fe400078ec0ff */
[----:B------:R-:W-:Y:S02]  /*d770*/  LOP3.LUT R4, R94, 0xffff, RZ, 0xc0, !PT ;  /* 0x0000ffff5e047812 */ /* 0x000fe400078ec0ff */
[----:B------:R-:W-:Y:S01]  /*d780*/  PRMT R94, R7, 0x3340, R6 ;  /* 0x00003340075e7816 */ /* 0x000fe20000000006 */
[----:B---3--:R-:W-:Y:S04]  /*d790*/  STL.64 [R1+0x1640], R214 ;  /* 0x001640d601007387 */ /* 0x008fe80000100a00 */
[----:B--2---:R-:W-:Y:S04]  /*d7a0*/  STL.64 [R1+0x1638], R212 ;  /* 0x001638d401007387 */ /* 0x004fe80000100a00 */
[----:B----4-:R-:W-:Y:S04]  /*d7b0*/  STL.64 [R1+0x1630], R210 ;  /* 0x001630d201007387 */ /* 0x010fe80000100a00 */
        /* <DEDUP_REMOVED lines=30> */
[----:B------:R-:W2:Y:S04]  /*d9a0*/  LDL.LU.64 R154, [R1+0x408] ;  /* 0x00040800019a7983 */ /* 0x000ea80000300a00 */
        /* <DEDUP_REMOVED lines=29> */
[----:B------:R-:W2:Y:S01]  /*db80*/  LDL.LU.64 R214, [R1+0x4f8] ;  /* 0x0004f80001d67983 */ /* 0x000ea20000300a00 */
[----:B------:R-:W-:-:S02]  /*db90*/  PRMT R95, R5, 0x3340, R4 ;  /* 0x00003340055f7816 */ /* 0x000fc40000000004 */
[----:B------:R-:W-:Y:S02]  /*dba0*/  LOP3.LUT R7, R104, 0xffff, RZ, 0xc0, !PT ;  /* 0x0000ffff68077812 */ /* 0x000fe400078ec0ff */
[----:B------:R-:W-:Y:S02]  /*dbb0*/  LOP3.LUT R6, R103, 0xffff, RZ, 0xc0, !PT ;  /* 0x0000ffff67067812 */ /* 0x000fe400078ec0ff */
[----:B------:R-:W-:Y:S02]  /*dbc0*/  LOP3.LUT R5, R102, 0xffff, RZ, 0xc0, !PT ;  /* 0x0000ffff66057812 */ /* 0x000fe400078ec0ff */
[----:B------:R-:W-:Y:S02]  /*dbd0*/  LOP3.LUT R4, R93, 0xffff, RZ, 0xc0, !PT ;  /* 0x0000ffff5d047812 */ /* 0x000fe400078ec0ff */
[----:B------:R-:W-:Y:S02]  /*dbe0*/  PRMT R93, R7, 0x3340, R6 ;  /* 0x00003340075d7816 */ /* 0x000fe40000000006 */
[----:B------:R-:W-:-:S02]  /*dbf0*/  PRMT R9, R5, 0x3340, R4 ;  /* 0x0000334005097816 */ /* 0x000fc40000000004 */
[----:B------:R-:W-:Y:S02]  /*dc00*/  LOP3.LUT R7, R101, 0xffff, RZ, 0xc0, !PT ;  /* 0x0000ffff65077812 */ /* 0x000fe400078ec0ff */
[----:B------:R-:W-:Y:S02]  /*dc10*/  LOP3.LUT R6, R100, 0xffff, RZ, 0xc0, !PT ;  /* 0x0000ffff64067812 */ /* 0x000fe400078ec0ff */
[----:B------:R-:W-:Y:S02]  /*dc20*/  LOP3.LUT R5, R99, 0xffff, RZ, 0xc0, !PT ;  /* 0x0000ffff63057812 */ /* 0x000fe400078ec0ff */
[----:B------:R-:W-:Y:S02]  /*dc30*/  LOP3.LUT R4, R98, 0xffff, RZ, 0xc0, !PT ;  /* 0x0000ffff62047812 */ /* 0x000fe400078ec0ff */
[----:B------:R-:W-:Y:S02]  /*dc40*/  PRMT R8, R7, 0x3340, R6 ;  /* 0x0000334007087816 */ /* 0x000fe40000000006 */
[----:B------:R-:W-:-:S02]  /*dc50*/  PRMT R7, R5, 0x3340, R4 ;  /* 0x0000334005077816 */ /* 0x000fc40000000004 */
[----:B------:R-:W-:Y:S02]  /*dc60*/  PRMT R4, R96, 0x5410, R97 ;  /* 0x0000541060047816 */ /* 0x000fe40000000061 */
[----:B------:R-:W-:Y:S02]  /*dc70*/  PRMT R5, R94, 0x5410, R95 ;  /* 0x000054105e057816 */ /* 0x000fe4000000005f */
[----:B------:R-:W-:Y:S02]  /*dc80*/  PRMT R6, R93, 0x5410, R9 ;  /* 0x000054105d067816 */ /* 0x000fe40000000009 */
[----:B------:R-:W-:-:S05]  /*dc90*/  PRMT R7, R8, 0x5410, R7 ;  /* 0x0000541008077816 */ /* 0x000fca0000000007 */
[----:B------:R0:W-:Y:S02]  /*dca0*/  STS.128 [R222+UR8+0x2000], R4 ;  /* 0x00200004de007988 */ /* 0x0001e40008000c08 */
[----:B0-----:R-:W-:Y:S02]  /*dcb0*/  LOP3.LUT R5, R92, 0xffff, RZ, 0xc0, !PT ;  /* 0x0000ffff5c057812 */ /* 0x001fe400078ec0ff */
[----:B------:R-:W-:Y:S02]  /*dcc0*/  LOP3.LUT R4, R59, 0xffff, RZ, 0xc0, !PT ;  /* 0x0000ffff3b047812 */ /* 0x000fe400078ec0ff */
[----:B------:R-:W-:Y:S02]  /*dcd0*/  LOP3.LUT R7, R91, 0xffff, RZ, 0xc0, !PT ;  /* 0x0000ffff5b077812 */ /* 0x000fe400078ec0ff */
[----:B------:R-:W-:Y:S02]  /*dce0*/  PRMT R59, R5, 0x3340, R4 ;  /* 0x00003340053b7816 */ /* 0x000fe40000000004 */
[----:B------:R-:W-:-:S02]  /*dcf0*/  LOP3.LUT R6, R90, 0xffff, RZ, 0xc0, !PT ;  /* 0x0000ffff5a067812 */ /* 0x000fc400078ec0ff */
[----:B------:R-:W-:Y:S02]  /*dd00*/  LOP3.LUT R5, R60, 0xffff, RZ, 0xc0, !PT ;  /* 0x0000ffff3c057812 */ /* 0x000fe400078ec0ff */
[----:B------:R-:W-:Y:S02]  /*dd10*/  LOP3.LUT R4, R57, 0xffff, RZ, 0xc0, !PT ;  /* 0x0000ffff39047812 */ /* 0x000fe400078ec0ff */
[----:B------:R-:W-:Y:S02]  /*dd20*/  PRMT R60, R7, 0x3340, R6 ;  /* 0x00003340073c7816 */ /* 0x000fe40000000006 */
[----:B------:R-:W-:Y:S02]  /*dd30*/  PRMT R57, R5, 0x3340, R4 ;  /* 0x0000334005397816 */ /* 0x000fe40000000004 */
[----:B------:R-:W-:Y:S02]  /*dd40*/  LOP3.LUT R7, R89, 0xffff, RZ, 0xc0, !PT ;  /* 0x0000ffff59077812 */ /* 0x000fe400078ec0ff */
[----:B------:R-:W-:-:S02]  /*dd50*/  LOP3.LUT R6, R88, 0xffff, RZ, 0xc0, !PT ;  /* 0x0000ffff58067812 */ /* 0x000fc400078ec0ff */
[----:B------:R-:W-:Y:S01]  /*dd60*/  LOP3.LUT R5, R58, 0xffff, RZ, 0xc0, !PT ;  /* 0x0000ffff3a057812 */ /* 0x000fe200078ec0ff */
[----:B------:R-:W-:Y:S01]  /*dd70*/  UMOV UR13, 0xc0000010 ;  /* 0xc0000010000d7882 */ /* 0x000fe20000000000 */
[----:B------:R-:W-:Y:S01]  /*dd80*/  LOP3.LUT R4, R55, 0xffff, RZ, 0xc0, !PT ;  /* 0x0000ffff37047812 */ /* 0x000fe200078ec0ff */
[----:B------:R-:W3:Y:S01]  /*dd90*/  LDL.LU.64 R88, [R1+0x100] ;  /* 0x0001000001587983 */ /* 0x000ee20000300a00 */
[----:B------:R-:W-:Y:S02]  /*dda0*/  PRMT R58, R7, 0x3340, R6 ;  /* 0x00003340073a7816 */ /* 0x000fe40000000006 */
[----:B------:R-:W-:Y:S01]  /*ddb0*/  PRMT R55, R5, 0x3340, R4 ;  /* 0x0000334005377816 */ /* 0x000fe20000000004 */
[----:B------:R-:W3:Y:S01]  /*ddc0*/  LDL.LU.64 R90, [R1+0x108] ;  /* 0x00010800015a7983 */ /* 0x000ee20000300a00 */
[----:B------:R-:W-:Y:S02]  /*ddd0*/  LOP3.LUT R7, R87, 0xffff, RZ, 0xc0, !PT ;  /* 0x0000ffff57077812 */ /* 0x000fe400078ec0ff */
[----:B------:R-:W-:Y:S01]  /*dde0*/  LOP3.LUT R6, R86, 0xffff, RZ, 0xc0, !PT ;  /* 0x0000ffff56067812 */ /* 0x000fe200078ec0ff */
[----:B------:R-:W3:Y:S01]  /*ddf0*/  LDL.LU.64 R92, [R1+0x110] ;  /* 0x00011000015c7983 */ /* 0x000ee20000300a00 */
[----:B------:R-:W-:-:S02]  /*de00*/  LOP3.LUT R5, R56, 0xffff, RZ, 0xc0, !PT ;  /* 0x0000ffff38057812 */ /* 0x000fc400078ec0ff */
        /* <DEDUP_REMOVED lines=87> */
[----:B------:R-:W-:Y:S02]  /*e380*/  LOP3.LUT R6, R64, 0xffff, RZ, 0xc0, !PT ;  /* 0x0000ffff40067812 */ /* 0x000fe400078ec0ff */
[----:B------:R-:W-:-:S02]  /*e390*/  LOP3.LUT R5, R35, 0xffff, RZ, 0xc0, !PT ;  /* 0x0000ffff23057812 */ /* 0x000fc400078ec0ff */
[----:B------:R-:W-:Y:S02]  /*e3a0*/  LOP3.LUT R4, R33, 0xffff, RZ, 0xc0, !PT ;  /* 0x0000ffff21047812 */ /* 0x000fe400078ec0ff */
[----:B------:R-:W-:Y:S02]  /*e3b0*/  PRMT R35, R7, 0x3340, R5 ;  /* 0x0000334007237816 */ /* 0x000fe40000000005 */
[----:B------:R-:W-:Y:S02]  /*e3c0*/  PRMT R33, R6, 0x3340, R4 ;  /* 0x0000334006217816 */ /* 0x000fe40000000004 */
        /* <DEDUP_REMOVED lines=11> */
[----:B------:R-:W-:Y:S02]  /*e480*/  LOP3.LUT R4, R28, 0xffff, RZ, 0xc0, !PT ;  /* 0x0000ffff1c047812 */ /* 0x000fe400078ec0ff */
[----:B------:R-:W-:Y:S02]  /*e490*/  LOP3.LUT R21, R21, 0xffff, RZ, 0xc0, !PT ;  /* 0x0000ffff15157812 */ /* 0x000fe400078ec0ff */
[----:B------:R-:W-:Y:S02]  /*e4a0*/  PRMT R36, R7, 0x3340, R5 ;  /* 0x0000334007247816 */ /* 0x000fe40000000005 */
[----:B------:R-:W-:-:S02]  /*e4b0*/  LOP3.LUT R22, R22, 0xffff, RZ, 0xc0, !PT ;  /* 0x0000ffff16167812 */ /* 0x000fc400078ec0ff */
[----:B------:R-:W-:Y:S02]  /*e4c0*/  LOP3.LUT R18, R18, 0xffff, RZ, 0xc0, !PT ;  /* 0x0000ffff12127812 */ /* 0x000fe400078ec0ff */
[----:B------:R-:W-:Y:S02]  /*e4d0*/  LOP3.LUT R5, R29, 0xffff, RZ, 0xc0, !PT ;  /* 0x0000ffff1d057812 */ /* 0x000fe400078ec0ff */
[----:B------:R-:W-:Y:S02]  /*e4e0*/  LOP3.LUT R14, R14, 0xffff, RZ, 0xc0, !PT ;  /* 0x0000ffff0e0e7812 */ /* 0x000fe400078ec0ff */
[----:B------:R-:W-:Y:S02]  /*e4f0*/  LOP3.LUT R10, R10, 0xffff, RZ, 0xc0, !PT ;  /* 0x0000ffff0a0a7812 */ /* 0x000fe400078ec0ff */
[----:B------:R-:W-:Y:S02]  /*e500*/  PRMT R29, R4, 0x3340, R21 ;  /* 0x00003340041d7816 */ /* 0x000fe40000000015 */
[----:B------:R-:W-:-:S02]  /*e510*/  LOP3.LUT R4, R26, 0xffff, RZ, 0xc0, !PT ;  /* 0x0000ffff1a047812 */ /* 0x000fc400078ec0ff */
[----:B------:R-:W-:Y:S02]  /*e520*/  PRMT R26, R22, 0x3340, R18 ;  /* 0x00003340161a7816 */ /* 0x000fe40000000012 */
[----:B------:R-:W-:-:S04]  /*e530*/  PRMT R7, R14, 0x3340, R10 ;  /* 0x000033400e077816 */ /* 0x000fc8000000000a */
[----:B------:R-:W-:Y:S02]  /*e540*/  PRMT R7, R26, 0x5410, R7 ;  /* 0x000054101a077816 */ /* 0x000fe40000000007 */
[----:B------:R-:W0:Y:S01]  /*e550*/  S2R R26, SR_TID.X ;  /* 0x00000000001a7919 */ /* 0x000e220000002100 */
        /* <DEDUP_REMOVED lines=11> */
[----:B------:R-:W-:Y:S02]  /*e610*/  PRMT R31, R16, 0x3340, R12 ;  /* 0x00003340101f7816 */ /* 0x000fe4000000000c */
        /* <DEDUP_REMOVED lines=13> */
[----:B------:R-:W-:Y:S02]  /*e6f0*/  LOP3.LUT R28, R222, 0x10, RZ, 0x3c, !PT ;  /* 0x00000010de1c7812 */ /* 0x000fe400078e3cff */
[----:B------:R-:W-:Y:S02]  /*e700*/  PRMT R12, R50, 0x5410, R51 ;  /* 0x00005410320c7816 */ /* 0x000fe40000000033 */
[----:B------:R-:W-:Y:S02]  /*e710*/  PRMT R13, R43, 0x5410, R44 ;  /* 0x000054102b0d7816 */ /* 0x000fe4000000002c */
[----:B------:R-:W-:-:S02]  /*e720*/  PRMT R14, R35, 0x5410, R36 ;  /* 0x00005410230e7816 */ /* 0x000fc40000000024 */
[----:B------:R-:W-:Y:S02]  /*e730*/  PRMT R8, R52, 0x5410, R8 ;  /* 0x0000541034087816 */ /* 0x000fe40000000008 */
[----:B------:R-:W-:Y:S02]  /*e740*/  PRMT R9, R45, 0x5410, R9 ;  /* 0x000054102d097816 */ /* 0x000fe40000000009 */
[----:B------:R-:W-:Y:S02]  /*e750*/  PRMT R10, R37, 0x5410, R38 ;  /* 0x00005410250a7816 */ /* 0x000fe40000000026 */
[----:B------:R-:W-:Y:S01]  /*e760*/  PRMT R11, R29, 0x5410, R30 ;  /* 0x000054101d0b7816 */ /* 0x000fe2000000001e */
[----:B------:R-:W-:Y:S01]  /*e770*/  STS.128 [R222+UR8+0x3000], R20 ;  /* 0x00300014de007988 */ /* 0x000fe20008000c08 */
[----:B------:R-:W-:Y:S02]  /*e780*/  PRMT R4, R46, 0x5410, R47 ;  /* 0x000054102e047816 */ /* 0x000fe4000000002f */
[----:B------:R-:W-:-:S02]  /*e790*/  PRMT R5, R39, 0x5410, R40 ;  /* 0x0000541027057816 */ /* 0x000fc40000000028 */
[----:B------:R-:W-:Y:S01]  /*e7a0*/  PRMT R6, R32, 0x5410, R6 ;  /* 0x0000541020067816 */ /* 0x000fe20000000006 */
[----:B------:R-:W-:Y:S01]  /*e7b0*/  STS.128 [R28+UR8], R16 ;  /* 0x000000101c007988 */ /* 0x000fe20008000c08 */
[----:B0-----:R-:W-:-:S03]  /*e7c0*/  LOP3.LUT R26, R26, 0x7f, RZ, 0xc0, !PT ;  /* 0x0000007f1a1a7812 */ /* 0x001fc600078ec0ff */
[----:B------:R-:W-:Y:S04]  /*e7d0*/  STS.128 [R28+UR8+0x1000], R12 ;  /* 0x0010000c1c007988 */ /* 0x000fe80008000c08 */
[----:B------:R-:W-:Y:S04]  /*e7e0*/  STS.128 [R28+UR8+0x2000], R8 ;  /* 0x002000081c007988 */ /* 0x000fe80008000c08 */
[----:B------:R-:W-:Y:S04]  /*e7f0*/  STS.128 [R28+UR8+0x3000], R4 ;  /* 0x003000041c007988 */ /* 0x000fe80008000c08 */
[----:B------:R-:W-:Y:S04]  /*e800*/  STS.U8 [R26+UR8+0x4f00], R27 ;  /* 0x004f001b1a007988 */ /* 0x000fe80008000008 */
[----:B------:R0:W-:Y:S04]  /*e810*/  STS.U8 [R26+UR8+0x4e00], R24 ;  /* 0x004e00181a007988 */ /* 0x0001e80008000008 */
[----:B------:R-:W-:Y:S04]  /*e820*/  STS.U8 [R26+UR8+0x4d00], R251 ;  /* 0x004d00fb1a007988 */ /* 0x000fe80008000008 */
[----:B------:R-:W-:Y:S04]  /*e830*/  STS.U8 [R26+UR8+0x4c00], R249 ;  /* 0x004c00f91a007988 */ /* 0x000fe80008000008 */
[----:B------:R-:W-:Y:S04]  /*e840*/  STS.U8 [R26+UR8+0x4b00], R247 ;  /* 0x004b00f71a007988 */ /* 0x000fe80008000008 */
[----:B------:R-:W-:Y:S04]  /*e850*/  STS.U8 [R26+UR8+0x4a00], R244 ;  /* 0x004a00f41a007988 */ /* 0x000fe80008000008 */
[----:B------:R-:W-:Y:S04]  /*e860*/  STS.U8 [R26+UR8+0x4900], R242 ;  /* 0x004900f21a007988 */ /* 0x000fe80008000008 */
[----:B------:R-:W-:Y:S01]  /*e870*/  STS.U8 [R26+UR8+0x4800], R240 ;  /* 0x004800f01a007988 */ /* 0x000fe20008000008 */
[----:B0-----:R-:W-:-:S03]  /*e880*/  LOP3.LUT R24, R26, 0x10, RZ, 0x3c, !PT ;  /* 0x000000101a187812 */ /* 0x001fc600078e3cff */
[----:B------:R-:W-:Y:S04]  /*e890*/  STS.U8 [R26+UR8+0x4700], R238 ;  /* 0x004700ee1a007988 */ /* 0x000fe80008000008 */
        /* <DEDUP_REMOVED lines=22> */
[----:B------:R0:W-:Y:S01]  /*ea00*/  STS.U8 [R24+UR8+0x4f80], R223 ;  /* 0x004f80df18007988 */ /* 0x0001e20008000008 */
[----:B------:R1:W-:Y:S06]  /*ea10*/  MEMBAR.ALL.CTA ;  /* 0x0000000000007992 */ /* 0x0003ec0000008000 */
[----:B-1----:R-:W1:Y:S04]  /*ea20*/  FENCE.VIEW.ASYNC.S ;  /* 0x00000000000073c6 */ /* 0x002e680000000000 */
[----:B0-----:R-:W4:Y:S04]  /*ea30*/  LDL.LU.64 R24, [R1] ;  /* 0x0000000001187983 */ /* 0x001f280000300a00 */
[----:B------:R-:W4:Y:S04]  /*ea40*/  LDL.LU.64 R26, [R1+0x8] ;  /* 0x00000800011a7983 */ /* 0x000f280000300a00 */
[----:B------:R-:W4:Y:S04]  /*ea50*/  LDL.LU.64 R28, [R1+0x10] ;  /* 0x00001000011c7983 */ /* 0x000f280000300a00 */
[----:B------:R-:W4:Y:S04]  /*ea60*/  LDL.LU.64 R30, [R1+0x18] ;  /* 0x00001800011e7983 */ /* 0x000f280000300a00 */
[----:B------:R-:W4:Y:S01]  /*ea70*/  LDL.LU.64 R32, [R1+0x20] ;  /* 0x0000200001207983 */ /* 0x000f220000300a00 */
[----:B-1----:R-:W-:Y:S06]  /*ea80*/  BAR.SYNC.DEFER_BLOCKING 0x0 ;  /* 0x0000000000007b1d */ /* 0x002fec0000010000 */
[----:B------:R-:W4:Y:S04]  /*ea90*/  LDL.LU.64 R34, [R1+0x28] ;  /* 0x0000280001227983 */ /* 0x000f280000300a00 */
[----:B------:R-:W4:Y:S04]  /*eaa0*/  LDL.LU.64 R36, [R1+0x30] ;  /* 0x0000300001247983 */ /* 0x000f280000300a00 */
[----:B------:R-:W4:Y:S04]  /*eab0*/  LDL.LU.64 R38, [R1+0x38] ;  /* 0x0000380001267983 */ /* 0x000f280000300a00 */
[----:B------:R-:W4:Y:S01]  /*eac0*/  LDL.LU.64 R40, [R1+0x40] ;  /* 0x0000400001287983 */ /* 0x000f220000300a00 */
[----:B--2---:R-:W-:-:S03]  /*ead0*/  WARPGROUP.ARRIVE ;  /* 0x00000000000079c5 */ /* 0x004fc60000000000 */
[----:B------:R-:W4:Y:S04]  /*eae0*/  LDL.LU.64 R42, [R1+0x48] ;  /* 0x00004800012a7983 */ /* 0x000f280000300a00 */
[----:B------:R-:W4:Y:S01]  /*eaf0*/  LDL.LU.64 R44, [R1+0x50] ;  /* 0x00005000012c7983 */ /* 0x000f220000300a00 */
[----:B------:R-:W-:Y:S03]  /*eb00*/  QGMMA.64x128x32.F32.E5M2.E5M2 R152, gdesc[UR12], R152, gsb0 ;  /* 0x01e000000c9879f3 */ /* 0x000fe60008003898 */
[----:B------:R-:W4:Y:S04]  /*eb10*/  LDL.LU.64 R46, [R1+0x58] ;  /* 0x00005800012e7983 */ /* 0x000f280000300a00 */
        /* <DEDUP_REMOVED lines=20> */
[----:B------:R-:W2:Y:S01]  /*ec60*/  LDL.LU R5, [R1+0x694] ;  /* 0x0006940001057983 */ /* 0x000ea20000300800 */
[----:B------:R-:W-:-:S03]  /*ec70*/  WARPGROUP.DEPBAR.LE gsb0, 0x0 ;  /* 0x00008000000079c5 */ /* 0x000fc60000010000 */
        /* <DEDUP_REMOVED lines=32> */
[----:B0-----:R-:W3:Y:S04]  /*ee80*/  LDL.LU.64 R214, [R1+0x1640] ;  /* 0x0016400001d67983 */ /* 0x001ee80000300a00 */
[----:B------:R-:W3:Y:S04]  /*ee90*/  LDL.LU.64 R212, [R1+0x1638] ;  /* 0x0016380001d47983 */ /* 0x000ee80000300a00 */
        /* <DEDUP_REMOVED lines=29> */
[----:B------:R-:W3:Y:S01]  /*f070*/  LDL.LU.64 R152, [R1+0x1548] ;  /* 0x0015480001987983 */ /* 0x000ee20000300a00 */
[----:B------:R-:W-:Y:S01]  /*f080*/  UMOV UR6, UR14 ;  /* 0x0000000e00067c82 */ /* 0x000fe20008000000 */
[----:B------:R-:W-:Y:S01]  /*f090*/  UMOV UR7, UR15 ;  /* 0x0000000f00077c82 */ /* 0x000fe20008000000 */
[----:B---3--:R-:W-:-:S06]  /*f0a0*/  WARPGROUP.ARRIVE ;  /* 0x00000000000079c5 */ /* 0x008fcc0000000000 */
[----:B------:R-:W-:Y:S03]  /*f0b0*/  QGMMA.64x128x32.F32.E5M2.E5M2 R152, gdesc[UR4], R152, gsb0 ;  /* 0x01e00000049879f3 */ /* 0x000fe60008003898 */
[----:B------:R-:W-:Y:S02]  /*f0c0*/  WARPGROUP.DEPBAR.LE gsb0, 0x0 ;  /* 0x00008000000079c5 */ /* 0x000fe40000010000 */
        /* <DEDUP_REMOVED lines=66> */
[----:B------:R-:W-:Y:S01]  /*f4f0*/  UMOV UR38, UR14 ;  /* 0x0000000e00267c82 */ /* 0x000fe20008000000 */
[----:B------:R-:W-:Y:S01]  /*f500*/  UMOV UR39, UR15 ;  /* 0x0000000f00277c82 */ /* 0x000fe20008000000 */
[----:B------:R-:W-:Y:S01]  /*f510*/  UMOV UR30, UR14 ;  /* 0x0000000e001e7c82 */ /* 0x000fe20008000000 */
[----:B------:R-:W-:Y:S01]  /*f520*/  UMOV UR31, UR15 ;  /* 0x0000000f001f7c82 */ /* 0x000fe20008000000 */
[----:B---3--:R-:W-:-:S06]  /*f530*/  WARPGROUP.ARRIVE ;  /* 0x00000000000079c5 */ /* 0x008fcc0000000000 */
[----:B------:R-:W-:Y:S03]  /*f540*/  QGMMA.64x128x32.F32.E5M2.E5M2 R152, gdesc[UR40], R152, gsb0 ;  /* 0x01e00000289879f3 */ /* 0x000fe60008003898 */
[----:B------:R-:W-:Y:S02]  /*f550*/  WARPGROUP.DEPBAR.LE gsb0, 0x0 ;  /* 0x00008000000079c5 */ /* 0x000fe40000010000 */
[----:B------:R-:W-:-:S07]  /*f560*/  WARPGROUP.ARRIVE ;  /* 0x00000000000079c5 */ /* 0x000fce0000000000 */
[----:B------:R-:W-:Y:S01]  /*f570*/  QGMMA.64x128x32.F32.E5M2.E5M2 R88, gdesc[UR36], R88, gsb0 ;  /* 0x01e00000245879f3 */ /* 0x000fe20008003858 */
        /* <DEDUP_REMOVED lines=30> */
[----:B------:R-:W-:Y:S01]  /*f760*/  STL.64 [R1+0x2f0], R212 ;  /* 0x0002f0d401007387 */ /* 0x000fe20000100a00 */
[----:B------:R-:W-:-:S02]  /*f770*/  WARPGROUP.DEPBAR.LE gsb0, 0x0 ;  /* 0x00008000000079c5 */ /* 0x000fc40000010000 */
[----:B----4-:R-:W-:Y:S01]  /*f780*/  WARPGROUP.ARRIVE ;  /* 0x00000000000079c5 */ /* 0x010fe20000000000 */
[----:B------:R0:W-:Y:S05]  /*f790*/  STL.64 [R1+0x2f8], R214 ;  /* 0x0002f8d601007387 */ /* 0x0001ea0000100a00 */
[----:B------:R-:W-:Y:S01]  /*f7a0*/  QGMMA.64x128x32.F32.E5M2.E5M2 R24, gdesc[UR28], R24, gsb0 ;  /* 0x01e000001c1879f3 */ /* 0x000fe20008003818 */
        /* <DEDUP_REMOVED lines=64> */
[----:B0-----:R-:W4:Y:S04]  /*fbb0*/  LDL.LU.64 R150, [R1+0x1340] ;  /* 0x0013400001967983 */ /* 0x001f280000300a00 */
        /* <DEDUP_REMOVED lines=31> */
[----:B------:R-:W3:Y:S04]  /*fdb0*/  LDL.LU R251, [R1+0x6b4] ;  /* 0x0006b40001fb7983 */ /* 0x000ee80000300800 */
[----:B------:R-:W4:Y:S04]  /*fdc0*/  LDL.LU R4, [R1+0x6bc] ;  /* 0x0006bc0001047983 */ /* 0x000f280000300800 */
[----:B------:R-:W4:Y:S01]  /*fdd0*/  LDL.LU R6, [R1+0x6c4] ;  /* 0x0006c40001067983 */ /* 0x000f220000300800 */
[----:B------:R-:W-:-:S03]  /*fde0*/  WARPGROUP.DEPBAR.LE gsb0, 0x0 ;  /* 0x00008000000079c5 */ /* 0x000fc60000010000 */
[----:B------:R-:W4:Y:S04]  /*fdf0*/  LDL.LU R7, [R1+0x6cc] ;  /* 0x0006cc0001077983 */ /* 0x000f280000300800 */
[----:B------:R-:W4:Y:S04]  /*fe00*/  LDL.LU R8, [R1+0x6d4] ;  /* 0x0006d40001087983 */ /* 0x000f280000300800 */
[----:B------:R-:W4:Y:S04]  /*fe10*/  LDL.LU R9, [R1+0x6dc] ;  /* 0x0006dc0001097983 */ /* 0x000f280000300800 */
[----:B------:R-:W-:Y:S04]  /*fe20*/  STL.64 [R1], R24 ;  /* 0x0000001801007387 */ /* 0x000fe80000100a00 */
        /* <DEDUP_REMOVED lines=63> */
[----:B------:R-:W4:Y:S04]  /*10220*/  LDL.LU R10, [R1+0x6e4] ;  /* 0x0006e400010a7983 */ /* 0x000f280000300800 */
        /* <DEDUP_REMOVED lines=11> */
[----:B------:R-:W4:Y:S01]  /*102e0*/  LDL.LU R23, [R1+0x714] ;  /* 0x0007140001177983 */ /* 0x000f220000300800 */
[----:B------:R-:W-:Y:S01]  /*102f0*/  IADD3 R220, P0, R220, UR9, RZ ;  /* 0x00000009dcdc7c10 */ /* 0x000fe2000ff1e0ff */
[----:B--2---:R-:W-:Y:S01]  /*10300*/  VIADD R5, R5, 0xffffffff ;  /* 0xffffffff05057836 */ /* 0x004fe20000000000 */
[----:B---3--:R-:W-:Y:S01]  /*10310*/  IADD3 R251, P1, R251, UR9, RZ ;  /* 0x00000009fbfb7c10 */ /* 0x008fe2000ff3e0ff */
[----:B------:R-:W2:Y:S01]  /*10320*/  LDL.LU R20, [R1+0x6e0] ;  /* 0x0006e00001147983 */ /* 0x000ea20000300800 */
[----:B----4-:R-:W-:-:S02]  /*10330*/  IADD3 R4, P2, R4, UR9, RZ ;  /* 0x0000000904047c10 */ /* 0x010fc4000ff5e0ff */
[----:B------:R-:W-:Y:S01]  /*10340*/  IADD3 R6, P3, R6, UR9, RZ ;  /* 0x0000000906067c10 */ /* 0x000fe2000ff7e0ff */
[----:B------:R0:W-:Y:S01]  /*10350*/  STL [R1+0x6ac], R220 ;  /* 0x0006acdc01007387 */ /* 0x0001e20000100800 */
[----:B------:R-:W-:Y:S02]  /*10360*/  IADD3 R7, P4, R7, UR9, RZ ;  /* 0x0000000907077c10 */ /* 0x000fe4000ff9e0ff */
[----:B------:R-:W-:Y:S02]  /*10370*/  IADD3.X R219, R219, UR10, RZ, P0, !PT ;  /* 0x0000000adbdb7c10 */ /* 0x000fe400087fe4ff */
[----:B------:R-:W-:Y:S01]  /*10380*/  IADD3 R8, P5, R8, UR9, RZ ;  /* 0x0000000908087c10 */ /* 0x000fe2000ffbe0ff */
[----:B0-----:R-:W3:Y:S01]  /*10390*/  LDL.LU R220, [R1+0x1144] ;  /* 0x0011440001dc7983 */ /* 0x001ee20000300800 */
[----:B------:R-:W-:-:S03]  /*103a0*/  IADD3 R9, P6, R9, UR9, RZ ;  /* 0x0000000909097c10 */ /* 0x000fc6000ffde0ff */
[----:B------:R-:W-:Y:S04]  /*103b0*/  STL [R1+0x694], R5 ;  /* 0x0006940501007387 */ /* 0x000fe80000100800 */
[----:B------:R-:W-:Y:S04]  /*103c0*/  STL [R1+0x6b4], R251 ;  /* 0x0006b4fb01007387 */ /* 0x000fe80000100800 */
[----:B------:R-:W-:Y:S04]  /*103d0*/  STL [R1+0x6bc], R4 ;  /* 0x0006bc0401007387 */ /* 0x000fe80000100800 */
[----:B------:R-:W-:Y:S04]  /*103e0*/  STL [R1+0x6c4], R6 ;  /* 0x0006c40601007387 */ /* 0x000fe80000100800 */
[----:B------:R-:W-:Y:S04]  /*103f0*/  STL [R1+0x6cc], R7 ;  /* 0x0006cc0701007387 */ /* 0x000fe80000100800 */
[----:B------:R0:W-:Y:S04]  /*10400*/  STL [R1+0x6a8], R219 ;  /* 0x0006a8db01007387 */ /* 0x0001e80000100800 */
[----:B------:R-:W-:Y:S04]  /*10410*/  STL [R1+0x6d4], R8 ;  /* 0x0006d40801007387 */ /* 0x000fe80000100800 */
[----:B0-----:R-:W4:Y:S04]  /*10420*/  LDL.LU R219, [R1+0x1140] ;  /* 0x0011400001db7983 */ /* 0x001f280000300800 */
[----:B------:R-:W-:Y:S01]  /*10430*/  STL [R1+0x6dc], R9 ;  /* 0x0006dc0901007387 */ /* 0x000fe20000100800 */
[----:B------:R-:W-:-:S02]  /*10440*/  IADD3 R10, P0, R10, UR9, RZ ;  /* 0x000000090a0a7c10 */ /* 0x000fc4000ff1e0ff */
[----:B------:R-:W-:-:S03]  /*10450*/  IADD3.X R11, R11, UR10, RZ, P1, !PT ;  /* 0x0000000a0b0b7c10 */ /* 0x000fc60008ffe4ff */
[----:B------:R-:W-:Y:S01]  /*10460*/  STL [R1+0x6e4], R10 ;  /* 0x0006e40a01007387 */ /* 0x000fe20000100800 */
[----:B------:R-:W-:-:S03]  /*10470*/  IADD3 R12, P1, R12, UR9, RZ ;  /* 0x000000090c0c7c10 */ /* 0x000fc6000ff3e0ff */
[----:B------:R-:W-:Y:S01]  /*10480*/  STL [R1+0x6b0], R11 ;  /* 0x0006b00b01007387 */ /* 0x000fe20000100800 */
        /* <DEDUP_REMOVED lines=10> */
[----:B------:R-:W-:Y:S02]  /*10530*/  IADD3 R18, P4, R18, UR9, RZ ;  /* 0x0000000912127c10 */ /* 0x000fe4000ff9e0ff */
[----:B------:R-:W-:Y:S02]  /*10540*/  IADD3.X R19, R19, UR10, RZ, P5, !PT ;  /* 0x0000000a13137c10 */ /* 0x000fe4000affe4ff */
[----:B------:R-:W-:Y:S01]  /*10550*/  IADD3 R21, P5, R21, UR9, RZ ;  /* 0x0000000915157c10 */ /* 0x000fe2000ffbe0ff */
[----:B------:R-:W-:Y:S04]  /*10560*/  STL [R1+0x6c8], R17 ;  /* 0x0006c81101007387 */ /* 0x000fe80000100800 */
[----:B------:R0:W-:Y:S04]  /*10570*/  STL [R1+0x70c], R21 ;  /* 0x00070c1501007387 */ /* 0x0001e80000100800 */
[----:B------:R-:W-:Y:S04]  /*10580*/  STL [R1+0x704], R18 ;  /* 0x0007041201007387 */ /* 0x000fe80000100800 */
[----:B0-----:R-:W3:Y:S01]  /*10590*/  LDL.LU R21, [R1+0x71c] ;  /* 0x00071c0001157983 */ /* 0x001ee20000300800 */
[----:B------:R-:W-:-:S02]  /*105a0*/  IADD3.X R22, R22, UR10, RZ, P6, !PT ;  /* 0x0000000a16167c10 */ /* 0x000fc4000b7fe4ff */
[----:B------:R-:W-:Y:S01]  /*105b0*/  IADD3 R23, P6, R23, UR9, RZ ;  /* 0x0000000917177c10 */ /* 0x000fe2000ffde0ff */
[----:B------:R-:W-:Y:S04]  /*105c0*/  STL [R1+0x6d0], R19 ;  /* 0x0006d01301007387 */ /* 0x000fe80000100800 */
[----:B------:R0:W-:Y:S04]  /*105d0*/  STL [R1+0x6d8], R22 ;  /* 0x0006d81601007387 */ /* 0x0001e80000100800 */
[----:B0-----:R-:W4:Y:S04]  /*105e0*/  LDL.LU R22, [R1+0x6e8] ;  /* 0x0006e80001167983 */ /* 0x001f280000300800 */
[----:B------:R-:W4:Y:S04]  /*105f0*/  LDL.LU R234, [R1+0x724] ;  /* 0x0007240001ea7983 */ /* 0x000f280000300800 */
[----:B------:R-:W4:Y:S04]  /*10600*/  LDL.LU R236, [R1+0x6f0] ;  /* 0x0006f00001ec7983 */ /* 0x000f280000300800 */
[----:B------:R0:W-:Y:S04]  /*10610*/  STL [R1+0x714], R23 ;  /* 0x0007141701007387 */ /* 0x0001e80000100800 */
[----:B0-----:R-:W4:Y:S01]  /*10620*/  LDL.LU R23, [R1+0x72c] ;  /* 0x00072c0001177983 */ /* 0x001f220000300800 */
[----:B--2---:R-:W-:-:S03]  /*10630*/  IADD3.X R20, R20, UR10, RZ, P0, !PT ;  /* 0x0000000a14147c10 */ /* 0x004fc600087fe4ff */
[----:B------:R-:W2:Y:S04]  /*10640*/  LDL.LU R238, [R1+0x6f8] ;  /* 0x0006f80001ee7983 */ /* 0x000ea80000300800 */
[----:B------:R-:W2:Y:S04]  /*10650*/  LDL.LU R240, [R1+0x734] ;  /* 0x0007340001f07983 */ /* 0x000ea80000300800 */
[----:B------:R-:W2:Y:S04]  /*10660*/  LDL.LU R242, [R1+0x700] ;  /* 0x0007000001f27983 */ /* 0x000ea80000300800 */
[----:B------:R0:W-:Y:S04]  /*10670*/  STL [R1+0x6e0], R20 ;  /* 0x0006e01401007387 */ /* 0x0001e80000100800 */
[----:B------:R-:W2:Y:S04]  /*10680*/  LDL.LU R244, [R1+0x73c] ;  /* 0x00073c0001f47983 */ /* 0x000ea80000300800 */
        /* <DEDUP_REMOVED lines=18> */
[----:B0-----:R-:W2:Y:S01]  /*107b0*/  LDL.LU R20, [R1+0x750] ;  /* 0x0007500001147983 */ /* 0x001ea20000300800 */
[----:B---3--:R-:W-:-:S05]  /*107c0*/  IADD3 R21, P0, R21, UR9, RZ ;  /* 0x0000000915157c10 */ /* 0x008fca000ff1e0ff */
[----:B------:R0:W-:Y:S04]  /*107d0*/  STL [R1+0x71c], R21 ;  /* 0x00071c1501007387 */ /* 0x0001e80000100800 */
[----:B0-----:R-:W3:Y:S01]  /*107e0*/  LDL.LU R21, [R1+0x758] ;  /* 0x0007580001157983 */ /* 0x001ee20000300800 */
[----:B----4-:R-:W-:Y:S02]  /*107f0*/  IADD3.X R22, R22, UR10, RZ, P1, !PT ;  /* 0x0000000a16167c10 */ /* 0x010fe40008ffe4ff */
[----:B------:R-:W-:Y:S02]  /*10800*/  IADD3 R234, P1, R234, UR9, RZ ;  /* 0x00000009eaea7c10 */ /* 0x000fe4000ff3e0ff */
[----:B------:R-:W-:Y:S01]  /*10810*/  IADD3.X R236, R236, UR10, RZ, P2, !PT ;  /* 0x0000000aecec7c10 */ /* 0x000fe200097fe4ff */
[----:B------:R0:W-:Y:S04]  /*10820*/  STL [R1+0x6e8], R22 ;  /* 0x0006e81601007387 */ /* 0x0001e80000100800 */
[----:B0-----:R-:W4:Y:S01]  /*10830*/  LDL.LU R22, [R1+0x760] ;  /* 0x0007600001167983 */ /* 0x001f220000300800 */
[----:B------:R-:W-:-:S05]  /*10840*/  IADD3 R23, P2, R23, UR9, RZ ;  /* 0x0000000917177c10 */ /* 0x000fca000ff5e0ff */
[----:B------:R0:W-:Y:S04]  /*10850*/  STL [R1+0x72c], R23 ;  /* 0x00072c1701007387 */ /* 0x0001e80000100800 */
[----:B------:R-:W-:Y:S04]  /*10860*/  STL [R1+0x724], R234 ;  /* 0x000724ea01007387 */ /* 0x000fe80000100800 */
[----:B0-----:R-:W4:Y:S01]  /*10870*/  LDL.LU R23, [R1+0x768] ;  /* 0x0007680001177983 */ /* 0x001f220000300800 */
[----:B--2---:R-:W-:Y:S02]  /*10880*/  IADD3.X R238, R238, UR10, RZ, P3, !PT ;  /* 0x0000000aeeee7c10 */ /* 0x004fe40009ffe4ff */
[----:B------:R-:W-:-:S02]  /*10890*/  IADD3 R240, P3, R240, UR9, RZ ;  /* 0x00000009f0f07c10 */ /* 0x000fc4000ff7e0ff */
[----:B------:R-:W-:Y:S01]  /*108a0*/  IADD3.X R242, R242, UR10, RZ, P4, !PT ;  /* 0x0000000af2f27c10 */ /* 0x000fe2000a7fe4ff */
[----:B------:R-:W-:Y:S01]  /*108b0*/  STL [R1+0x6f0], R236 ;  /* 0x0006f0ec01007387 */ /* 0x000fe20000100800 */
[----:B------:R-:W-:Y:S02]  /*108c0*/  IADD3 R244, P4, R244, UR9, RZ ;  /* 0x00000009f4f47c10 */ /* 0x000fe4000ff9e0ff */
[----:B------:R-:W-:Y:S01]  /*108d0*/  IADD3.X R247, R247, UR10, RZ, P5, !PT ;  /* 0x0000000af7f77c10 */ /* 0x000fe2000affe4ff */
        /* <DEDUP_REMOVED lines=14> */
[----:B------:R0:W-:Y:S01]  /*109c0*/  STL [R1+0x74c], R4 ;  /* 0x00074c0401007387 */ /* 0x0001e20000100800 */
[----:B------:R-:W-:-:S03]  /*109d0*/  IADD3.X R10, R10, UR10, RZ, P2, !PT ;  /* 0x0000000a0a0a7c10 */ /* 0x000fc600097fe4ff */
[----:B------:R-:W-:Y:S01]  /*109e0*/  STL [R1+0x718], R6 ;  /* 0x0007180601007387 */ /* 0x000fe20000100800 */
[----:B------:R-:W-:-:S03]  /*109f0*/  IADD3 R11, P2, R11, UR9, RZ ;  /* 0x000000090b0b7c10 */ /* 0x000fc6000ff5e0ff */
[----:B------:R-:W-:Y:S01]  /*10a00*/  STL [R1+0x754], R7 ;  /* 0x0007540701007387 */ /* 0x000fe20000100800 */
[----:B------:R-:W-:Y:S01]  /*10a10*/  WARPGROUP.ARRIVE ;  /* 0x00000000000079c5 */ /* 0x000fe20000000000 */
[----:B------:R-:W-:Y:S01]  /*10a20*/  UMOV UR26, UR14 ;  /* 0x0000000e001a7c82 */ /* 0x000fe20008000000 */
[----:B------:R-:W-:Y:S01]  /*10a30*/  IADD3.X R12, R12, UR10, RZ, P3, !PT ;  /* 0x0000000a0c0c7c10 */ /* 0x000fe20009ffe4ff */
[----:B------:R-:W-:Y:S01]  /*10a40*/  STL [R1+0x720], R8 ;  /* 0x0007200801007387 */ /* 0x000fe20000100800 */
[----:B------:R-:W-:Y:S01]  /*10a50*/  UMOV UR27, UR15 ;  /* 0x0000000f001b7c82 */ /* 0x000fe20008000000 */
[----:B------:R-:W-:Y:S01]  /*10a60*/  UMOV UR22, UR14 ;  /* 0x0000000e00167c82 */ /* 0x000fe20008000000 */
[----:B------:R-:W-:Y:S01]  /*10a70*/  IADD3 R13, P3, R13, UR9, RZ ;  /* 0x000000090d0d7c10 */ /* 0x000fe2000ff7e0ff */
[----:B------:R-:W-:Y:S01]  /*10a80*/  STL [R1+0x75c], R9 ;  /* 0x00075c0901007387 */ /* 0x000fe20000100800 */
[----:B------:R-:W-:Y:S01]  /*10a90*/  QGMMA.64x128x32.F32.E5M2.E5M2 R152, gdesc[UR24], R152, gsb0 ;  /* 0x01e00000189879f3 */ /* 0x000fe20008003898 */
[----:B------:R-:W-:Y:S01]  /*10aa0*/  UMOV UR23, UR15 ;  /* 0x0000000f00177c82 */ /* 0x000fe20008000000 */
[----:B------:R-:W-:Y:S01]  /*10ab0*/  IADD3.X R14, R14, UR10, RZ, P4, !PT ;  /* 0x0000000a0e0e7c10 */ /* 0x000fe2000a7fe4ff */
[----:B------:R-:W-:Y:S01]  /*10ac0*/  STL [R1+0x728], R10 ;  /* 0x0007280a01007387 */ /* 0x000fe20000100800 */
[----:B------:R-:W-:Y:S01]  /*10ad0*/  UMOV UR18, UR14 ;  /* 0x0000000e00127c82 */ /* 0x000fe20008000000 */
[----:B------:R-:W-:Y:S01]  /*10ae0*/  UMOV UR19, UR15 ;  /* 0x0000000f00137c82 */ /* 0x000fe20008000000 */
[----:B------:R-:W-:Y:S01]  /*10af0*/  IADD3 R15, P4, R15, UR9, RZ ;  /* 0x000000090f0f7c10 */ /* 0x000fe2000ff9e0ff */
[----:B------:R-:W-:Y:S01]  /*10b00*/  STL [R1+0x764], R11 ;  /* 0x0007640b01007387 */ /* 0x000fe20000100800 */
[----:B0-----:R-:W0:Y:S01]  /*10b10*/  LDC R4, c[0x0][0x238] ;  /* 0x00008e00ff047b82 */ /* 0x001e220000000800 */
[----:B------:R-:W-:-:S02]  /*10b20*/  IADD3.X R16, R16, UR10, RZ, P5, !PT ;  /* 0x0000000a10107c10 */ /* 0x000fc4000affe4ff */
[----:B------:R-:W-:Y:S01]  /*10b30*/  STL [R1+0x730], R12 ;  /* 0x0007300c01007387 */ /* 0x000fe20000100800 */
[----:B------:R-:W-:-:S03]  /*10b40*/  IADD3 R17, P5, R17, UR9, RZ ;  /* 0x0000000911117c10 */ /* 0x000fc6000ffbe0ff */
[----:B------:R-:W-:Y:S01]  /*10b50*/  STL [R1+0x76c], R13 ;  /* 0x00076c0d01007387 */ /* 0x000fe20000100800 */
[----:B------:R-:W-:-:S03]  /*10b60*/  IADD3.X R18, R18, UR10, RZ, P6, !PT ;  /* 0x0000000a12127c10 */ /* 0x000fc6000b7fe4ff */
[----:B------:R-:W-:Y:S01]  /*10b70*/  STL [R1+0x738], R14 ;  /* 0x0007380e01007387 */ /* 0x000fe20000100800 */
[----:B------:R-:W-:-:S03]  /*10b80*/  IADD3 R19, P6, R19, UR9, RZ ;  /* 0x0000000913137c10 */ /* 0x000fc6000ffde0ff */
[----:B------:R-:W-:Y:S01]  /*10b90*/  STL [R1+0x774], R15 ;  /* 0x0007740f01007387 */ /* 0x000fe20000100800 */
[----:B------:R-:W-:Y:S02]  /*10ba0*/  IADD3.X R20, R20, UR10, RZ, P0, !PT ;  /* 0x0000000a14147c10 */ /* 0x000fe400087fe4ff */
[----:B------:R-:W-:Y:S01]  /*10bb0*/  IADD3 R220, P0, R220, UR9, RZ ;  /* 0x00000009dcdc7c10 */ /* 0x000fe2000ff1e0ff */
[----:B------:R-:W-:Y:S04]  /*10bc0*/  STL [R1+0x740], R16 ;  /* 0x0007401001007387 */ /* 0x000fe80000100800 */
[----:B------:R-:W-:Y:S04]  /*10bd0*/  STL [R1+0x77c], R17 ;  /* 0x00077c1101007387 */ /* 0x000fe80000100800 */
[----:B------:R-:W-:Y:S04]  /*10be0*/  STL [R1+0x748], R18 ;  /* 0x0007481201007387 */ /* 0x000fe80000100800 */
[----:B------:R1:W-:Y:S04]  /*10bf0*/  STL [R1+0x78c], R220 ;  /* 0x00078cdc01007387 */ /* 0x0003e80000100800 */
[----:B------:R-:W-:Y:S04]  /*10c00*/  STL [R1+0x784], R19 ;  /* 0x0007841301007387 */ /* 0x000fe80000100800 */
[----:B-1----:R-:W2:Y:S04]  /*10c10*/  LDL.LU R220, [R1+0x113c] ;  /* 0x00113c0001dc7983 */ /* 0x002ea80000300800 */
[----:B------:R-:W-:Y:S01]  /*10c20*/  STL [R1+0x750], R20 ;  /* 0x0007501401007387 */ /* 0x000fe20000100800 */
[----:B---3--:R-:W-:-:S02]  /*10c30*/  IADD3.X R21, R21, UR10, RZ, P1, !PT ;  /* 0x0000000a15157c10 */ /* 0x008fc40008ffe4ff */
[----:B------:R-:W-:-:S05]  /*10c40*/  IADD3 R0, P1, R0, UR9, RZ ;  /* 0x0000000900007c10 */ /* 0x000fca000ff3e0ff */
[----:B------:R1:W-:Y:S04]  /*10c50*/  STL [R1+0x794], R0 ;  /* 0x0007940001007387 */ /* 0x0003e80000100800 */
[----:B-1----:R-:W3:Y:S01]  /*10c60*/  LDL.LU R0, [R1+0x1138] ;  /* 0x0011380001007983 */ /* 0x002ee20000300800 */
[----:B----4-:R-:W-:Y:S02]  /*10c70*/  IADD3.X R22, R22, UR10, RZ, P2, !PT ;  /* 0x0000000a16167c10 */ /* 0x010fe400097fe4ff */
[----:B------:R-:W-:Y:S01]  /*10c80*/  IADD3 R2, P2, R2, UR9, RZ ;  /* 0x0000000902027c10 */ /* 0x000fe2000ff5e0ff */
[----:B------:R-:W-:Y:S04]  /*10c90*/  STL [R1+0x758], R21 ;  /* 0x0007581501007387 */ /* 0x000fe80000100800 */
[----:B------:R1:W-:Y:S04]  /*10ca0*/  STL [R1+0x79c], R2 ;  /* 0x00079c0201007387 */ /* 0x0003e80000100800 */
[----:B-1----:R-:W4:Y:S01]  /*10cb0*/  LDL.LU R2, [R1+0x1134] ;  /* 0x0011340001027983 */ /* 0x002f220000300800 */
[----:B------:R-:W-:-:S02]  /*10cc0*/  IADD3.X R23, R23, UR10, RZ, P3, !PT ;  /* 0x0000000a17177c10 */ /* 0x000fc40009ffe4ff */
[----:B------:R-:W-:Y:S01]  /*10cd0*/  IADD3 R218, P3, R218, UR9, RZ ;  /* 0x00000009dada7c10 */ /* 0x000fe2000ff7e0ff */
[----:B------:R-:W-:Y:S04]  /*10ce0*/  STL [R1+0x760], R22 ;  /* 0x0007601601007387 */ /* 0x000fe80000100800 */
[----:B------:R1:W-:Y:S04]  /*10cf0*/  STL [R1+0x7a4], R218 ;  /* 0x0007a4da01007387 */ /* 0x0003e80000100800 */
[----:B-1----:R-:W4:Y:S04]  /*10d00*/  LDL.LU R218, [R1+0x1130] ;  /* 0x0011300001da7983 */ /* 0x002f280000300800 */
[----:B------:R-:W-:Y:S01]  /*10d10*/  STL [R1+0x768], R23 ;  /* 0x0007681701007387 */ /* 0x000fe20000100800 */
[----:B------:R-:W-:-:S02]  /*10d20*/  WARPGROUP.DEPBAR.LE gsb0, 0x0 ;  /* 0x00008000000079c5 */ /* 0x000fc40000010000 */
[----:B------:R-:W-:-:S06]  /*10d30*/  WARPGROUP.ARRIVE ;  /* 0x00000000000079c5 */ /* 0x000fcc0000000000 */
[----:B------:R-:W-:Y:S01]  /*10d40*/  QGMMA.64x128x32.F32.E5M2.E5M2 R88, gdesc[UR20], R88, gsb0 ;  /* 0x01e00000145879f3 */ /* 0x000fe20008003858 */
[----:B---3--:R-:W-:-:S05]  /*10d50*/  IADD3.X R0, R0, UR10, RZ, P4, !PT ;  /* 0x0000000a00007c10 */ /* 0x008fca000a7fe4ff */
[----:B------:R1:W-:Y:S04]  /*10d60*/  STL [R1+0x770], R0 ;  /* 0x0007700001007387 */ /* 0x0003e80000100800 */
[----:B-1----:R-:W3:Y:S01]  /*10d70*/  LDL.LU R0, [R1+0x112c] ;  /* 0x00112c0001007983 */ /* 0x002ee20000300800 */
[----:B------:R-:W-:Y:S02]  /*10d80*/  WARPGROUP.DEPBAR.LE gsb0, 0x0 ;  /* 0x00008000000079c5 */ /* 0x000fe40000010000 */
[----:B------:R-:W-:-:S06]  /*10d90*/  WARPGROUP.ARRIVE ;  /* 0x00000000000079c5 */ /* 0x000fcc0000000000 */
[----:B------:R-:W-:Y:S01]  /*10da0*/  QGMMA.64x128x32.F32.E5M2.E5M2 R24, gdesc[UR16], R24, gsb0 ;  /* 0x01e00000101879f3 */ /* 0x000fe20008003818 */
[----:B--2---:R-:W-:Y:S02]  /*10db0*/  IADD3.X R220, R220, UR10, RZ, P5, !PT ;  /* 0x0000000adcdc7c10 */ /* 0x004fe4000affe4ff */
[----:B------:R-:W-:Y:S02]  /*10dc0*/  IADD3.X R219, R219, UR10, RZ, P6, !PT ;  /* 0x0000000adbdb7c10 */ /* 0x000fe4000b7fe4ff */
[----:B------:R-:W-:Y:S01]  /*10dd0*/  IADD3.X R217, R217, UR10, RZ, P1, !PT ;  /* 0x0000000ad9d97c10 */ /* 0x000fe20008ffe4ff */
[----:B------:R1:W-:Y:S01]  /*10de0*/  STL [R1+0x778], R220 ;  /* 0x000778dc01007387 */ /* 0x0003e20000100800 */
[----:B------:R-:W-:Y:S02]  /*10df0*/  IADD3.X R216, R216, UR10, RZ, P2, !PT ;  /* 0x0000000ad8d87c10 */ /* 0x000fe400097fe4ff */
[----:B------:R-:W-:Y:S02]  /*10e00*/  IADD3.X R246, R246, UR10, RZ, P3, !PT ;  /* 0x0000000af6f67c10 */ /* 0x000fe40009ffe4ff */
[----:B----4-:R-:W-:Y:S01]  /*10e10*/  IADD3.X R218, R218, UR10, RZ, P0, !PT ;  /* 0x0000000adada7c10 */ /* 0x010fe200087fe4ff */
[----:B-1----:R1:W5:Y:S04]  /*10e20*/  LDL.LU R220, [R1+0x1128] ;  /* 0x0011280001dc7983 */ /* 0x0023680000300800 */
[----:B------:R2:W-:Y:S04]  /*10e30*/  STL [R1+0x780], R219 ;  /* 0x000780db01007387 */ /* 0x0005e80000100800 */
[----:B--2---:R1:W5:Y:S04]  /*10e40*/  LDL.LU R219, [R1+0x1124] ;  /* 0x0011240001db7983 */ /* 0x0043680000300800 */
[----:B------:R2:W-:Y:S04]  /*10e50*/  STL [R1+0x788], R218 ;  /* 0x000788da01007387 */ /* 0x0005e80000100800 */
[----:B--2---:R1:W5:Y:S04]  /*10e60*/  LDL.LU R218, [R1+0x1120] ;  /* 0x0011200001da7983 */ /* 0x0043680000300800 */
[----:B------:R2:W-:Y:S04]  /*10e70*/  STL [R1+0x790], R217 ;  /* 0x000790d901007387 */ /* 0x0005e80000100800 */
[----:B--2---:R1:W5:Y:S04]  /*10e80*/  LDL.LU R217, [R1+0x111c] ;  /* 0x00111c0001d97983 */ /* 0x0043680000300800 */
[----:B------:R2:W-:Y:S04]  /*10e90*/  STL [R1+0x798], R216 ;  /* 0x000798d801007387 */ /* 0x0005e80000100800 */
[----:B--2---:R1:W5:Y:S04]  /*10ea0*/  LDL.LU R216, [R1+0x1118] ;  /* 0x0011180001d87983 */ /* 0x0043680000300800 */
[----:B------:R2:W-:Y:S02]  /*10eb0*/  STL [R1+0x7a0], R246 ;  /* 0x0007a0f601007387 */ /* 0x0005e40000100800 */
[----:B--2---:R-:W2:Y:S01]  /*10ec0*/  S2R R246, SR_TID.X ;  /* 0x0000000000f67919 */ /* 0x004ea20000002100 */
[----:B------:R-:W-:Y:S01]  /*10ed0*/  ISETP.NE.U32.AND P5, PT, R5, RZ, PT ;  /* 0x000000ff0500720c */ /* 0x000fe20003fa5070 */
[----:B0-----:R-:W-:-:S05]  /*10ee0*/  IMAD.SHL.U32 R4, R4, 0x20, RZ ;  /* 0x0000002004047824 */ /* 0x001fca00078e00ff */
[----:B------:R-:W-:Y:S01]  /*10ef0*/  IADD3 R2, P4, R4, R2, RZ ;  /* 0x0000000204027210 */ /* 0x000fe20007f9e0ff */
[----:B------:R-:W-:Y:S01]  /*10f00*/  VIADD R3, R3, 0xffffffe0 ;  /* 0xffffffe003037836 */ /* 0x000fe20000000000 */
[----:B--2---:R-:W-:Y:S01]  /*10f10*/  LOP3.LUT R246, R246, 0x1f, RZ, 0xc0, !PT ;  /* 0x0000001ff6f67812 */ /* 0x004fe200078ec0ff */
[----:B------:R-:W-:Y:S02]  /*10f20*/  WARPGROUP.DEPBAR.LE gsb0, 0x0 ;  /* 0x00008000000079c5 */ /* 0x000fe40000010000 */
[----:B---3--:R-:W-:Y:S02]  /*10f30*/  LEA.HI.X.SX32 R0, R4, R0, 0x1, P4 ;  /* 0x0000000004007211 */ /* 0x008fe400020f0eff */
[----:B-1----:R-:W-:Y:S06]  /*10f40*/  @P5 BRA `(.L_x_1) ;  /* 0xffffff7800405947 */ /* 0x002fec000383ffff */
.L_x_0:
[----:B------:R-:W3:Y:S01]  /*10f50*/  LDL.LU R222, [R1+0x440] ;  /* 0x0004400001de7983 */ /* 0x000ee20000300800 */
[----:B------:R-:W-:Y:S01]  /*10f60*/  F2FP.SATFINITE.E5M2.F32.PACK_AB_MERGE_C R152, R153, R152, RZ ;  /* 0x000000989998723e */ /* 0x000fe200048060ff */
[----:B------:R-:W-:Y:S01]  /*10f70*/  ULDC.64 UR6, c[0x0][0x228] ;  /* 0x00008a0000067ab9 */ /* 0x000fe20000000a00 */
[----:B------:R-:W-:Y:S01]  /*10f80*/  F2FP.SATFINITE.E5M2.F32.PACK_AB_MERGE_C R160, R161, R160, RZ ;  /* 0x000000a0a1a0723e */ /* 0x000fe200048060ff */
[----:B------:R-:W3:Y:S01]  /*10f90*/  LDL.LU R246, [R1+0x444] ;  /* 0x0004440001f67983 */ /* 0x000ee20000300800 */
[----:B------:R-:W-:Y:S01]  /*10fa0*/  F2FP.SATFINITE.E5M2.F32.PACK_AB_MERGE_C R156, R157, R156, RZ ;  /* 0x0000009c9d9c723e */ /* 0x000fe200048060ff */
[----:B------:R-:W-:Y:S01]  /*10fb0*/  ULDC UR4, c[0x0][0x22c] ;  /* 0x00008b0000047ab9 */ /* 0x000fe20000000800 */
[----:B------:R-:W-:Y:S01]  /*10fc0*/  F2FP.SATFINITE.E5M2.F32.PACK_AB_MERGE_C R154, R155, R154, RZ ;  /* 0x0000009a9b9a723e */ /* 0x000fe200048060ff */
[----:B------:R-:W4:Y:S01]  /*10fd0*/  LDL.LU R221, [R1+0x448] ;  /* 0x0004480001dd7983 */ /* 0x000f220000300800 */
[----:B------:R-:W-:Y:S01]  /*10fe0*/  F2FP.SATFINITE.E5M2.F32.PACK_AB_MERGE_C R162, R163, R162, RZ ;  /* 0x000000a2a3a2723e */ /* 0x000fe200048060ff */
[----:B------:R-:W-:Y:S01]  /*10ff0*/  ULDC.64 UR10, c[0x0][0x228] ;  /* 0x00008a00000a7ab9 */ /* 0x000fe20000000a00 */
[----:B------:R-:W-:Y:S01]  /*11000*/  F2FP.SATFINITE.E5M2.F32.PACK_AB_MERGE_C R90, R91, R90, RZ ;  /* 0x0000005a5b5a723e */ /* 0x000fe200048060ff */
[----:B------:R-:W4:Y:S01]  /*11010*/  LDL.LU R2, [R1+0x44c] ;  /* 0x00044c0001027983 */ /* 0x000f220000300800 */
[----:B------:R-:W-:Y:S01]  /*11020*/  F2FP.SATFINITE.E5M2.F32.PACK_AB_MERGE_C R88, R89, R88, RZ ;  /* 0x000000585958723e */ /* 0x000fe200048060ff */
[----:B------:R-:W-:Y:S01]  /*11030*/  ULDC UR9, c[0x0][0x248] ;  /* 0x0000920000097ab9 */ /* 0x000fe20000000800 */
[----:B------:R-:W-:Y:S01]  /*11040*/  F2FP.SATFINITE.E5M2.F32.PACK_AB_MERGE_C R92, R93, R92, RZ ;  /* 0x0000005c5d5c723e */ /* 0x000fe200048060ff */
[----:B------:R-:W2:Y:S01]  /*11050*/  LDL.LU R252, [R1+0x450] ;  /* 0x0004500001fc7983 */ /* 0x000ea20000300800 */
[----:B------:R-:W-:Y:S01]  /*11060*/  F2FP.SATFINITE.E5M2.F32.PACK_AB_MERGE_C R24, R25, R24, RZ ;  /* 0x000000181918723e */ /* 0x000fe200048060ff */
[----:B------:R-:W-:Y:S01]  /*11070*/  ULDC UR12, c[0x0][0x248] ;  /* 0x00009200000c7ab9 */ /* 0x000fe20000000800 */
[----:B------:R-:W-:Y:S01]  /*11080*/  F2FP.SATFINITE.E5M2.F32.PACK_AB_MERGE_C R28, R29, R28, RZ ;  /* 0x0000001c1d1c723e */ /* 0x000fe200048060ff */
[----:B------:R-:W2:Y:S01]  /*11090*/  LDL.LU R251, [R1+0x454] ;  /* 0x0004540001fb7983 */ /* 0x000ea20000300800 */
[----:B------:R-:W-:Y:S01]  /*110a0*/  F2FP.SATFINITE.E5M2.F32.PACK_AB_MERGE_C R26, R27, R26, RZ ;  /* 0x0000001a1b1a723e */ /* 0x000fe200048060ff */
[----:B------:R-:W-:Y:S01]  /*110b0*/  ULDC UR14, c[0x0][0x248] ;  /* 0x00009200000e7ab9 */ /* 0x000fe20000000800 */
[----:B------:R-:W-:Y:S01]  /*110c0*/  F2FP.SATFINITE.E5M2.F32.PACK_AB_MERGE_C R176, R177, R176, RZ ;  /* 0x000000b0b1b0723e */ /* 0x000fe200048060ff */
[----:B------:R-:W3:Y:S01]  /*110d0*/  LDL.LU R250, [R1+0x458] ;  /* 0x0004580001fa7983 */ /* 0x000ee20000300800 */
[----:B------:R-:W-:Y:S01]  /*110e0*/  F2FP.SATFINITE.E5M2.F32.PACK_AB_MERGE_C R30, R31, R30, RZ ;  /* 0x0000001e1f1e723e */ /* 0x000fe200048060ff */
[----:B------:R-:W-:Y:S01]  /*110f0*/  ULDC UR15, c[0x0][0x248] ;  /* 0x00009200000f7ab9 */ /* 0x000fe20000000800 */
[----:B------:R-:W-:Y:S01]  /*11100*/  F2FP.SATFINITE.E5M2.F32.PACK_AB_MERGE_C R158, R159, R158, RZ ;  /* 0x0000009e9f9e723e */ /* 0x000fe200048060ff */
[----:B------:R-:W3:Y:S01]  /*11110*/  LDL.LU R249, [R1+0x45c] ;  /* 0x00045c0001f97983 */ /* 0x000ee20000300800 */
[----:B------:R-:W-:Y:S01]  /*11120*/  F2FP.SATFINITE.E5M2.F32.PACK_AB_MERGE_C R32, R33, R32, RZ ;  /* 0x000000202120723e */ /* 0x000fe200048060ff */
[----:B------:R-:W-:Y:S01]  /*11130*/  ULDC UR16, c[0x0][0x248] ;  /* 0x0000920000107ab9 */ /* 0x000fe20000000800 */
[----:B------:R-:W-:Y:S01]  /*11140*/  F2FP.SATFINITE.E5M2.F32.PACK_AB_MERGE_C R34, R35, R34, RZ ;  /* 0x000000222322723e */ /* 0x000fe200048060ff */
[----:B------:R-:W4:Y:S01]  /*11150*/  LDL.LU R248, [R1+0x460] ;  /* 0x0004600001f87983 */ /* 0x000f220000300800 */
[----:B------:R-:W-:Y:S01]  /*11160*/  F2FP.SATFINITE.E5M2.F32.PACK_AB_MERGE_C R212, R213, R212, RZ ;  /* 0x000000d4d5d4723e */ /* 0x000fe200048060ff */
[----:B------:R-:W-:Y:S01]  /*11170*/  ULDC UR17, c[0x0][0x248] ;  /* 0x0000920000117ab9 */ /* 0x000fe20000000800 */
        /* <DEDUP_REMOVED lines=28> */
[----:B------:R-:W-:Y:S01]  /*11340*/  ULDC UR51, c[0x0][0x248] ;  /* 0x0000920000337ab9 */ /* 0x000fe20000000800 */
[----:B------:R-:W3:Y:S01]  /*11350*/  LDL.LU R239, [R1+0x480] ;  /* 0x0004800001ef7983 */ /* 0x000ee20000300800 */
[----:B------:R-:W-:Y:S01]  /*11360*/  ULDC UR50, c[0x0][0x248] ;  /* 0x0000920000327ab9 */ /* 0x000fe20000000800 */
        /* <DEDUP_REMOVED lines=43> */
[----:B------:R-:W-:-:S03]  /*11620*/  ULDC UR61, c[0x0][0x228] ;  /* 0x00008a00003d7ab9 */ /* 0x000fc60000000800 */
[----:B------:R-:W3:Y:S04]  /*11630*/  LDL.LU R227, [R1+0x4b0] ;  /* 0x0004b00001e37983 */ /* 0x000ee80000300800 */
        /* <DEDUP_REMOVED lines=11> */
[----:B------:R0:W-:Y:S04]  /*116f0*/  STL [R1+0x127c], R50 ;  /* 0x00127c3201007387 */ /* 0x0001e80000100800 */
[----:B0-----:R-:W4:Y:S04]  /*11700*/  LDL.LU R50, [R1+0x43c] ;  /* 0x00043c0001327983 */ /* 0x001f280000300800 */
[----:B------:R0:W-:Y:S04]  /*11710*/  STL [R1+0x1278], R53 ;  /* 0x0012783501007387 */ /* 0x0001e80000100800 */
[----:B0-----:R-:W4:Y:S04]  /*11720*/  LDL.LU R53, [R1+0x438] ;  /* 0x0004380001357983 */ /* 0x001f280000300800 */
[----:B------:R0:W-:Y:S04]  /*11730*/  STL [R1+0x1274], R52 ;  /* 0x0012743401007387 */ /* 0x0001e80000100800 */
[----:B0-----:R-:W3:Y:S04]  /*11740*/  LDL.LU R52, [R1+0x434] ;  /* 0x0004340001347983 */ /* 0x001ee80000300800 */
        /* <DEDUP_REMOVED lines=26> */
[----:B------:R-:W-:Y:S04]  /*118f0*/  STL [R1+0x123c], R66 ;  /* 0x00123c4201007387 */ /* 0x000fe80000100800 */
        /* <DEDUP_REMOVED lines=20> */
[----:B-----5:R-:W-:Y:S04]  /*11a40*/  STL [R1+0x11e8], R216 ;  /* 0x0011e8d801007387 */ /* 0x020fe80000100800 */
[----:B------:R-:W-:Y:S04]  /*11a50*/  STL [R1+0x11e4], R6 ;  /* 0x0011e40601007387 */ /* 0x000fe80000100800 */
[----:B------:R-:W-:Y:S04]  /*11a60*/  STL [R1+0x11d8], R0 ;  /* 0x0011d80001007387 */ /* 0x000fe80000100800 */
[----:B------:R-:W-:Y:S04]  /*11a70*/  STL [R1+0x1168], R217 ;  /* 0x001168d901007387 */ /* 0x000fe80000100800 */
[----:B------:R2:W-:Y:S04]  /*11a80*/  STL [R1+0x1164], R220 ;  /* 0x001164dc01007387 */ /* 0x0005e80000100800 */
[----:B------:R-:W-:Y:S04]  /*11a90*/  STL [R1+0x1160], R7 ;  /* 0x0011600701007387 */ /* 0x000fe80000100800 */
[----:B------:R-:W-:Y:S01]  /*11aa0*/  STL [R1+0x115c], R3 ;  /* 0x00115c0301007387 */ /* 0x000fe20000100800 */
[----:B--2---:R-:W-:-:S03]  /*11ab0*/  F2FP.SATFINITE.E5M2.F32.PACK_AB_MERGE_C R220, R244, R245, RZ ;  /* 0x000000f5f4dc723e */ /* 0x004fc600048060ff */
[----:B------:R-:W-:Y:S04]  /*11ac0*/  STL [R1+0x1158], R5 ;  /* 0x0011580501007387 */ /* 0x000fe80000100800 */
[----:B------:R-:W-:Y:S04]  /*11ad0*/  STL.64 [R1+0x1140], R218 ;  /* 0x001140da01007387 */ /* 0x000fe80000100a00 */
[----:B------:R4:W-:Y:S04]  /*11ae0*/  STL [R1+0x1148], R219 ;  /* 0x001148db01007387 */ /* 0x0009e80000100800 */
[----:B------:R-:W-:Y:S04]  /*11af0*/  STL.64 [R1+0x1138], R18 ;  /* 0x0011381201007387 */ /* 0x000fe80000100a00 */
[----:B------:R3:W-:Y:S01]  /*11b00*/  STL.64 [R1+0x1130], R16 ;  /* 0x0011301001007387 */ /* 0x0007e20000100a00 */
[----:B----4-:R-:W-:-:S03]  /*11b10*/  F2FP.SATFINITE.E5M2.F32.PACK_AB_MERGE_C R219, R50, R53, RZ ;  /* 0x0000003532db723e */ /* 0x010fc600048060ff */
[----:B------:R-:W-:Y:S04]  /*11b20*/  STL.64 [R1+0x1128], R14 ;  /* 0x0011280e01007387 */ /* 0x000fe80000100a00 */
[----:B------:R-:W-:Y:S04]  /*11b30*/  STL [R1+0x116c], R15 ;  /* 0x00116c0f01007387 */ /* 0x000fe80000100800 */
[----:B------:R-:W-:Y:S01]  /*11b40*/  STL.64 [R1+0x1120], R12 ;  /* 0x0011200c01007387 */ /* 0x000fe20000100a00 */
[----:B---3--:R-:W-:-:S03]  /*11b50*/  F2FP.SATFINITE.E5M2.F32.PACK_AB_MERGE_C R17, R52, R55, RZ ;  /* 0x000000373411723e */ /* 0x008fc600048060ff */
[----:B------:R0:W-:Y:S04]  /*11b60*/  STL [R1+0x1170], R13 ;  /* 0x0011700d01007387 */ /* 0x0001e80000100800 */
[----:B------:R-:W-:Y:S01]  /*11b70*/  STL [R1+0x1118], R11 ;  /* 0x0011180b01007387 */ /* 0x000fe20000100800 */
[----:B0-----:R-:W-:Y:S02]  /*11b80*/  F2FP.SATFINITE.E5M2.F32.PACK_AB_MERGE_C R13, R247, R248, RZ ;  /* 0x000000f8f70d723e */ /* 0x001fe400048060ff */
[----:B------:R-:W-:Y:S02]  /*11b90*/  F2FP.SATFINITE.E5M2.F32.PACK_AB_MERGE_C R0, R60, R63, RZ ;  /* 0x0000003f3c00723e */ /* 0x000fe400048060ff */
[----:B------:R-:W-:Y:S02]  /*11ba0*/  F2FP.SATFINITE.E5M2.F32.PACK_AB_MERGE_C R3, R62, R65, RZ ;  /* 0x000000413e03723e */ /* 0x000fe400048060ff */
[----:B------:R-:W-:-:S05]  /*11bb0*/  F2FP.SATFINITE.E5M2.F32.PACK_AB_MERGE_C R5, R64, R67, RZ ;  /* 0x000000434005723e */ /* 0x000fca00048060ff */
[----:B------:R0:W-:Y:S04]  /*11bc0*/  STL [R1+0x508], R5 ;  /* 0x0005080501007387 */ /* 0x0001e80000100800 */
[----:B------:R1:W-:Y:S04]  /*11bd0*/  STL [R1+0x504], R3 ;  /* 0x0005040301007387 */ /* 0x0003e80000100800 */
[----:B------:R2:W-:Y:S01]  /*11be0*/  STL [R1+0x500], R0 ;  /* 0x0005000001007387 */ /* 0x0005e20000100800 */
[----:B0-----:R-:W-:Y:S02]  /*11bf0*/  F2FP.SATFINITE.E5M2.F32.PACK_AB_MERGE_C R5, R58, R61, RZ ;  /* 0x0000003d3a05723e */ /* 0x001fe400048060ff */
[----:B-1----:R-:W-:-:S03]  /*11c00*/  F2FP.SATFINITE.E5M2.F32.PACK_AB_MERGE_C R3, R56, R59, RZ ;  /* 0x0000003b3803723e */ /* 0x002fc600048060ff */
[----:B------:R-:W-:Y:S01]  /*11c10*/  STL [R1+0x50c], R5 ;  /* 0x00050c0501007387 */ /* 0x000fe20000100800 */
[----:B--2---:R-:W-:-:S03]  /*11c20*/  F2FP.SATFINITE.E5M2.F32.PACK_AB_MERGE_C R0, R54, R57, RZ ;  /* 0x000000393600723e */ /* 0x004fc600048060ff */
[----:B------:R0:W-:Y:S04]  /*11c30*/  STL [R1+0x514], R3 ;  /* 0x0005140301007387 */ /* 0x0001e80000100800 */
[----:B------:R-:W-:Y:S04]  /*11c40*/  STL [R1+0x1174], R17 ;  /* 0x0011741101007387 */ /* 0x000fe80000100800 */
[----:B------:R1:W-:Y:S01]  /*11c50*/  STL [R1+0x510], R0 ;  /* 0x0005100001007387 */ /* 0x0003e20000100800 */
[----:B0-----:R-:W-:Y:S02]  /*11c60*/  F2FP.SATFINITE.E5M2.F32.PACK_AB_MERGE_C R3, R2, R221, RZ ;  /* 0x000000dd0203723e */ /* 0x001fe400048060ff */
[----:B------:R-:W-:-:S02]  /*11c70*/  F2FP.SATFINITE.E5M2.F32.PACK_AB_MERGE_C R2, R251, R252, RZ ;  /* 0x000000fcfb02723e */ /* 0x000fc400048060ff */
[----:B-1----:R-:W-:-:S05]  /*11c80*/  F2FP.SATFINITE.E5M2.F32.PACK_AB_MERGE_C R0, R246, R222, RZ ;  /* 0x000000def600723e */ /* 0x002fca00048060ff */
[----:B------:R0:W-:Y:S04]  /*11c90*/  STL [R1+0x1094], R0 ;  /* 0x0010940001007387 */ /* 0x0001e80000100800 */
[----:B------:R1:W-:Y:S04]  /*11ca0*/  STL [R1+0x1090], R3 ;  /* 0x0010900301007387 */ /* 0x0003e80000100800 */
[----:B------:R2:W-:Y:S01]  /*11cb0*/  STL [R1+0x107c], R2 ;  /* 0x00107c0201007387 */ /* 0x0005e20000100800 */
[----:B0-----:R-:W-:-:S03]  /*11cc0*/  F2FP.SATFINITE.E5M2.F32.PACK_AB_MERGE_C R0, R249, R250, RZ ;  /* 0x000000faf900723e */ /* 0x001fc600048060ff */
[----:B------:R-:W-:Y:S01]  /*11cd0*/  STL [R1+0x1178], R13 ;  /* 0x0011780d01007387 */ /* 0x000fe20000100800 */
[----:B-1----:R-:W-:-:S03]  /*11ce0*/  F2FP.SATFINITE.E5M2.F32.PACK_AB_MERGE_C R3, R238, R239, RZ ;  /* 0x000000efee03723e */ /* 0x002fc600048060ff */
[----:B------:R0:W-:Y:S01]  /*11cf0*/  STL [R1+0x1084], R0 ;  /* 0x0010840001007387 */ /* 0x0001e20000100800 */
[----:B--2---:R-:W-:-:S03]  /*11d00*/  F2FP.SATFINITE.E5M2.F32.PACK_AB_MERGE_C R2, R242, R243, RZ ;  /* 0x000000f3f202723e */ /* 0x004fc600048060ff */
[----:B------:R-:W-:Y:S04]  /*11d10*/  STL [R1+0x117c], R220 ;  /* 0x00117cdc01007387 */ /* 0x000fe80000100800 */
[----:B------:R1:W-:Y:S01]  /*11d20*/  STL [R1+0x45c], R2 ;  /* 0x00045c0201007387 */ /* 0x0003e20000100800 */
[----:B0-----:R-:W-:-:S05]  /*11d30*/  F2FP.SATFINITE.E5M2.F32.PACK_AB_MERGE_C R0, R240, R241, RZ ;  /* 0x000000f1f000723e */ /* 0x001fca00048060ff */
[----:B------:R0:W-:Y:S01]  /*11d40*/  STL [R1+0x458], R0 ;  /* 0x0004580001007387 */ /* 0x0001e20000100800 */
[----:B-1----:R-:W-:-:S03]  /*11d50*/  F2FP.SATFINITE.E5M2.F32.PACK_AB_MERGE_C R2, R236, R237, RZ ;  /* 0x000000edec02723e */ /* 0x002fc600048060ff */
[----:B------:R1:W-:Y:S04]  /*11d60*/  STL [R1+0x454], R3 ;  /* 0x0004540301007387 */ /* 0x0003e80000100800 */
[----:B------:R2:W-:Y:S01]  /*11d70*/  STL [R1+0x450], R2 ;  /* 0x0004500201007387 */ /* 0x0005e20000100800 */
[----:B0-----:R-:W-:Y:S02]  /*11d80*/  F2FP.SATFINITE.E5M2.F32.PACK_AB_MERGE_C R0, R234, R235, RZ ;  /* 0x000000ebea00723e */ /* 0x001fe400048060ff */
[----:B-1----:R-:W-:-:S03]  /*11d90*/  F2FP.SATFINITE.E5M2.F32.PACK_AB_MERGE_C R3, R232, R233, RZ ;  /* 0x000000e9e803723e */ /* 0x002fc600048060ff */
[----:B------:R0:W-:Y:S01]  /*11da0*/  STL [R1+0x44c], R0 ;  /* 0x00044c0001007387 */ /* 0x0001e20000100800 */
[----:B--2---:R-:W-:-:S03]  /*11db0*/  F2FP.SATFINITE.E5M2.F32.PACK_AB_MERGE_C R2, R230, R231, RZ ;  /* 0x000000e7e602723e */ /* 0x004fc600048060ff */
        /* <DEDUP_REMOVED lines=12> */
[----:B------:R-:W-:Y:S04]  /*11e80*/  STL [R1+0x430], R3 ;  /* 0x0004300301007387 */ /* 0x000fe80000100800 */
[----:B------:R-:W2:Y:S01]  /*11e90*/  LDL.LU R61, [R1+0x4e0] ;  /* 0x0004e000013d7983 */ /* 0x000ea20000300800 */
[----:B0-----:R-:W-:-:S03]  /*11ea0*/  F2FP.SATFINITE.E5M2.F32.PACK_AB_MERGE_C R0, R4, R8, RZ ;  /* 0x000000080400723e */ /* 0x001fc600048060ff */
[----:B------:R0:W-:Y:S04]  /*11eb0*/  STL [R1+0x42c], R2 ;  /* 0x00042c0201007387 */ /* 0x0001e80000100800 */
[----:B------:R-:W2:Y:S04]  /*11ec0*/  LDL.LU R58, [R1+0x4e4] ;  /* 0x0004e400013a7983 */ /* 0x000ea80000300800 */
[----:B------:R2:W-:Y:S04]  /*11ed0*/  STL [R1+0x428], R0 ;  /* 0x0004280001007387 */ /* 0x0005e80000100800 */
[----:B------:R-:W3:Y:S04]  /*11ee0*/  LDL.LU R59, [R1+0x4e8] ;  /* 0x0004e800013b7983 */ /* 0x000ee80000300800 */
[----:B------:R-:W3:Y:S04]  /*11ef0*/  LDL.LU R56, [R1+0x4ec] ;  /* 0x0004ec0001387983 */ /* 0x000ee80000300800 */
        /* <DEDUP_REMOVED lines=9> */
[----:B0-----:R-:W4:Y:S04]  /*11f90*/  LDL.LU R2, [R1+0x314] ;  /* 0x0003140001027983 */ /* 0x001f280000300800 */
        /* <DEDUP_REMOVED lines=36> */
[----:B--2---:R-:W-:-:S05]  /*121e0*/  F2FP.SATFINITE.E5M2.F32.PACK_AB_MERGE_C R0, R58, R61, RZ ;  /* 0x0000003d3a00723e */ /* 0x004fca00048060ff */
[----:B------:R0:W-:Y:S01]  /*121f0*/  STL [R1+0x424], R0 ;  /* 0x0004240001007387 */ /* 0x0001e20000100800 */
[----:B---3--:R-:W-:-:S05]  /*12200*/  F2FP.SATFINITE.E5M2.F32.PACK_AB_MERGE_C R3, R56, R59, RZ ;  /* 0x0000003b3803723e */ /* 0x008fca00048060ff */
[----:B------:R1:W-:Y:S01]  /*12210*/  STL [R1+0x420], R3 ;  /* 0x0004200301007387 */ /* 0x0003e20000100800 */
[----:B----4-:R-:W-:Y:S02]  /*12220*/  F2FP.SATFINITE.E5M2.F32.PACK_AB_MERGE_C R5, R54, R57, RZ ;  /* 0x000000393605723e */ /* 0x010fe400048060ff */
[----:B0-----:R-:W-:-:S03]  /*12230*/  F2FP.SATFINITE.E5M2.F32.PACK_AB_MERGE_C R0, R52, R55, RZ ;  /* 0x000000373400723e */ /* 0x001fc600048060ff */
[----:B------:R0:W-:Y:S04]  /*12240*/  STL [R1+0x41c], R5 ;  /* 0x00041c0501007387 */ /* 0x0001e80000100800 */
[----:B------:R2:W-:Y:S01]  /*12250*/  STL [R1+0x418], R0 ;  /* 0x0004180001007387 */ /* 0x0005e20000100800 */
[----:B-1----:R-:W-:-:S05]  /*12260*/  F2FP.SATFINITE.E5M2.F32.PACK_AB_MERGE_C R3, R50, R53, RZ ;  /* 0x000000353203723e */ /* 0x002fca00048060ff */
[----:B------:R1:W-:Y:S01]  /*12270*/  STL [R1+0x414], R3 ;  /* 0x0004140301007387 */ /* 0x0003e20000100800 */
[----:B0-----:R-:W-:Y:S02]  /*12280*/  F2FP.SATFINITE.E5M2.F32.PACK_AB_MERGE_C R5, R246, R222, RZ ;  /* 0x000000def605723e */ /* 0x001fe400048060ff */
[----:B--2---:R-:W-:-:S03]  /*12290*/  F2FP.SATFINITE.E5M2.F32.PACK_AB_MERGE_C R0, R2, R221, RZ ;  /* 0x000000dd0200723e */ /* 0x004fc600048060ff */
[----:B------:R-:W-:Y:S04]  /*122a0*/  STL [R1+0x410], R5 ;  /* 0x0004100501007387 */ /* 0x000fe80000100800 */
[----:B------:R0:W-:Y:S01]  /*122b0*/  STL [R1+0x40c], R0 ;  /* 0x00040c0001007387 */ /* 0x0001e20000100800 */
[----:B-1----:R-:W-:Y:S02]  /*122c0*/  F2FP.SATFINITE.E5M2.F32.PACK_AB_MERGE_C R3, R251, R252, RZ ;  /* 0x000000fcfb03723e */ /* 0x002fe400048060ff */
[----:B------:R-:W-:-:S03]  /*122d0*/  F2FP.SATFINITE.E5M2.F32.PACK_AB_MERGE_C R2, R249, R250, RZ ;  /* 0x000000faf902723e */ /* 0x000fc600048060ff */
[----:B------:R-:W-:Y:S04]  /*122e0*/  STL [R1+0x408], R3 ;  /* 0x0004080301007387 */ /* 0x000fe80000100800 */
[----:B------:R-:W-:Y:S01]  /*122f0*/  STL [R1+0x404], R2 ;  /* 0x0004040201007387 */ /* 0x000fe20000100800 */
[----:B0-----:R-:W-:Y:S02]  /*12300*/  F2FP.SATFINITE.E5M2.F32.PACK_AB_MERGE_C R0, R247, R248, RZ ;  /* 0x000000f8f700723e */ /* 0x001fe400048060ff */
[----:B------:R-:W-:-:S05]  /*12310*/  F2FP.SATFINITE.E5M2.F32.PACK_AB_MERGE_C R19, R244, R245, RZ ;  /* 0x000000f5f413723e */ /* 0x000fca00048060ff */
[----:B------:R-:W-:Y:S04]  /*12320*/  STL [R1+0x1180], R19 ;  /* 0x0011801301007387 */ /* 0x000fe80000100800 */
[----:B------:R0:W-:Y:S02]  /*12330*/  STL [R1+0x400], R0 ;  /* 0x0004000001007387 */ /* 0x0001e40000100800 */
[----:B0-----:R-:W-:Y:S02]  /*12340*/  F2FP.SATFINITE.E5M2.F32.PACK_AB_MERGE_C R0, R240, R241, RZ ;  /* 0x000000f1f000723e */ /* 0x001fe400048060ff */
[----:B------:R-:W-:-:S03]  /*12350*/  F2FP.SATFINITE.E5M2.F32.PACK_AB_MERGE_C R3, R238, R239, RZ ;  /* 0x000000efee03723e */ /* 0x000fc600048060ff */
[----:B------:R0:W-:Y:S04]  /*12360*/  STL [R1+0x108c], R0 ;  /* 0x00108c0001007387 */ /* 0x0001e80000100800 */
[----:B------:R1:W-:Y:S01]  /*12370*/  STL [R1+0x1088], R3 ;  /* 0x0010880301007387 */ /* 0x0003e20000100800 */
[----:B------:R-:W-:-:S05]  /*12380*/  F2FP.SATFINITE.E5M2.F32.PACK_AB_MERGE_C R2, R236, R237, RZ ;  /* 0x000000edec02723e */ /* 0x000fca00048060ff */
[----:B------:R-:W-:Y:S01]  /*12390*/  STL [R1+0x1064], R2 ;  /* 0x0010640201007387 */ /* 0x000fe20000100800 */
[----:B0-----:R-:W-:Y:S02]  /*123a0*/  F2FP.SATFINITE.E5M2.F32.PACK_AB_MERGE_C R0, R234, R235, RZ ;  /* 0x000000ebea00723e */ /* 0x001fe400048060ff */
[----:B-1----:R-:W-:-:S05]  /*123b0*/  F2FP.SATFINITE.E5M2.F32.PACK_AB_MERGE_C R3, R232, R233, RZ ;  /* 0x000000e9e803723e */ /* 0x002fca00048060ff */
[----:B------:R-:W-:Y:S04]  /*123c0*/  STL [R1+0x1184], R3 ;  /* 0x0011840301007387 */ /* 0x000fe80000100800 */
[----:B------:R0:W-:Y:S02]  /*123d0*/  STL [R1+0x1070], R0 ;  /* 0x0010700001007387 */ /* 0x0001e40000100800 */
[----:B0-----:R-:W-:Y:S02]  /*123e0*/  F2FP.SATFINITE.E5M2.F32.PACK_AB_MERGE_C R0, R229, R230, RZ ;  /* 0x000000e6e500723e */ /* 0x001fe400048060ff */
[----:B------:R-:W-:-:S05]  /*123f0*/  F2FP.SATFINITE.E5M2.F32.PACK_AB_MERGE_C R11, R227, R228, RZ ;  /* 0x000000e4e30b723e */ /* 0x000fca00048060ff */
[----:B------:R-:W-:Y:S04]  /*12400*/  STL.64 [R1+0x1150], R10 ;  /* 0x0011500a01007387 */ /* 0x000fe80000100a00 */
[----:B------:R0:W-:Y:S01]  /*12410*/  STL [R1+0x358], R0 ;  /* 0x0003580001007387 */ /* 0x0001e20000100800 */
[----:B------:R-:W-:Y:S02]  /*12420*/  F2FP.SATFINITE.E5M2.F32.PACK_AB_MERGE_C R3, R223, R224, RZ ;  /* 0x000000e0df03723e */ /* 0x000fe400048060ff */
[----:B0-----:R-:W-:Y:S01]  /*12430*/  F2FP.SATFINITE.E5M2.F32.PACK_AB_MERGE_C R0, R225, R226, RZ ;  /* 0x000000e2e100723e */ /* 0x001fe200048060ff */
[----:B------:R-:W-:Y:S04]  /*12440*/  STL [R1+0x1188], R11 ;  /* 0x0011880b01007387 */ /* 0x000fe80000100800 */
[----:B------:R-:W-:Y:S04]  /*12450*/  STL [R1+0x118c], R3 ;  /* 0x00118c0301007387 */ /* 0x000fe80000100800 */
[----:B------:R0:W-:Y:S01]  /*12460*/  STL [R1+0x354], R0 ;  /* 0x0003540001007387 */ /* 0x0001e20000100800 */
[----:B------:R-:W-:-:S02]  /*12470*/  F2FP.SATFINITE.E5M2.F32.PACK_AB_MERGE_C R15, R20, R21, RZ ;  /* 0x00000015140f723e */ /* 0x000fc400048060ff */
[----:B0-----:R-:W-:-:S03]  /*12480*/  F2FP.SATFINITE.E5M2.F32.PACK_AB_MERGE_C R0, R22, R23, RZ ;  /* 0x000000171600723e */ /* 0x001fc600048060ff */
[----:B------:R-:W-:Y:S04]  /*12490*/  STL [R1+0x1190], R15 ;  /* 0x0011900f01007387 */ /* 0x000fe80000100800 */
[----:B------:R0:W-:Y:S04]  /*124a0*/  STL [R1+0x34c], R0 ;  /* 0x00034c0001007387 */ /* 0x0001e80000100800 */
[----:B------:R-:W2:Y:S04]  /*124b0*/  LDL.LU R56, [R1+0x3a8] ;  /* 0x0003a80001387983 */ /* 0x000ea80000300800 */
[----:B------:R-:W2:Y:S01]  /*124c0*/  LDL.LU R57, [R1+0x3ac] ;  /* 0x0003ac0001397983 */ /* 0x000ea20000300800 */
[----:B0-----:R-:W-:-:S05]  /*124d0*/  F2FP.SATFINITE.E5M2.F32.PACK_AB_MERGE_C R0, R8, R9, RZ ;  /* 0x000000090800723e */ /* 0x001fca00048060ff */
[----:B------:R0:W-:Y:S04]  /*124e0*/  STL [R1+0x344], R0 ;  /* 0x0003440001007387 */ /* 0x0001e80000100800 */
[----:B------:R-:W0:Y:S04]  /*124f0*/  LDL.LU R54, [R1+0x3b0] ;  /* 0x0003b00001367983 */ /* 0x000e280000300800 */
[----:B------:R-:W0:Y:S04]  /*12500*/  LDL.LU R55, [R1+0x3b4] ;  /* 0x0003b40001377983 */ /* 0x000e280000300800 */
        /* <DEDUP_REMOVED lines=11> */
[----:B------:R-:W-:-:S03]  /*125c0*/  F2FP.SATFINITE.E5M2.F32.PACK_AB_MERGE_C R216, R242, R243, RZ ;  /* 0x000000f3f2d8723e */ /* 0x000fc600048060ff */
        /* <DEDUP_REMOVED lines=33> */
[----:B------:R-:W-:Y:S01]  /*127e0*/  STL [R1+0x1194], R11 ;  /* 0x0011940b01007387 */ /* 0x000fe20000100800 */
[----:B0-----:R-:W-:Y:S02]  /*127f0*/  F2FP.SATFINITE.E5M2.F32.PACK_AB_MERGE_C R0, R55, R54, RZ ;  /* 0x000000363700723e */ /* 0x001fe400048060ff */
[----:B---3--:R-:W-:-:S05]  /*12800*/  F2FP.SATFINITE.E5M2.F32.PACK_AB_MERGE_C R220, R53, R52, RZ ;  /* 0x0000003435dc723e */ /* 0x008fca00048060ff */
[----:B------:R-:W-:Y:S04]  /*12810*/  STL [R1+0x1198], R220 ;  /* 0x001198dc01007387 */ /* 0x000fe80000100800 */
[----:B------:R0:W-:Y:S01]  /*12820*/  STL [R1+0x33c], R0 ;  /* 0x00033c0001007387 */ /* 0x0001e20000100800 */
[----:B----4-:R-:W-:Y:S02]  /*12830*/  F2FP.SATFINITE.E5M2.F32.PACK_AB_MERGE_C R3, R221, R246, RZ ;  /* 0x000000f6dd03723e */ /* 0x010fe400048060ff */
[----:B0-----:R-:W-:-:S03]  /*12840*/  F2FP.SATFINITE.E5M2.F32.PACK_AB_MERGE_C R0, R222, R50, RZ ;  /* 0x00000032de00723e */ /* 0x001fc600048060ff */
[----:B------:R-:W-:Y:S04]  /*12850*/  STL [R1+0x119c], R3 ;  /* 0x00119c0301007387 */ /* 0x000fe80000100800 */
[----:B------:R0:W-:Y:S01]  /*12860*/  STL [R1+0x334], R0 ;  /* 0x0003340001007387 */ /* 0x0001e20000100800 */
[----:B------:R-:W-:Y:S02]  /*12870*/  F2FP.SATFINITE.E5M2.F32.PACK_AB_MERGE_C R13, R250, R251, RZ ;  /* 0x000000fbfa0d723e */ /* 0x000fe400048060ff */
        /* <DEDUP_REMOVED lines=9> */
[----:B------:R-:W-:Y:S01]  /*12910*/  STL [R1+0x11a8], R17 ;  /* 0x0011a81101007387 */ /* 0x000fe20000100800 */
[----:B------:R-:W-:-:S03]  /*12920*/  F2FP.SATFINITE.E5M2.F32.PACK_AB_MERGE_C R3, R239, R240, RZ ;  /* 0x000000f0ef03723e */ /* 0x000fc600048060ff */
[----:B------:R0:W-:Y:S01]  /*12930*/  STL [R1+0x31c], R0 ;  /* 0x00031c0001007387 */ /* 0x0001e20000100800 */
[----:B------:R-:W-:-:S03]  /*12940*/  F2FP.SATFINITE.E5M2.F32.PACK_AB_MERGE_C R2, R237, R238, RZ ;  /* 0x000000eeed02723e */ /* 0x000fc600048060ff */
[----:B------:R1:W-:Y:S04]  /*12950*/  STL [R1+0x314], R3 ;  /* 0x0003140301007387 */ /* 0x0003e80000100800 */
[----:B------:R2:W-:Y:S01]  /*12960*/  STL [R1+0x310], R2 ;  /* 0x0003100201007387 */ /* 0x0005e20000100800 */
[----:B0-----:R-:W-:-:S05]  /*12970*/  F2FP.SATFINITE.E5M2.F32.PACK_AB_MERGE_C R0, R235, R236, RZ ;  /* 0x000000eceb00723e */ /* 0x001fca00048060ff */
[----:B------:R0:W-:Y:S01]  /*12980*/  STL [R1+0x30c], R0 ;  /* 0x00030c0001007387 */ /* 0x0001e20000100800 */
[----:B-1----:R-:W-:Y:S02]  /*12990*/  F2FP.SATFINITE.E5M2.F32.PACK_AB_MERGE_C R3, R233, R234, RZ ;  /* 0x000000eae903723e */ /* 0x002fe400048060ff */
[----:B--2---:R-:W-:-:S03]  /*129a0*/  F2FP.SATFINITE.E5M2.F32.PACK_AB_MERGE_C R2, R231, R232, RZ ;  /* 0x000000e8e702723e */ /* 0x004fc600048060ff */
[----:B------:R-:W-:Y:S04]  /*129b0*/  STL [R1+0x308], R3 ;  /* 0x0003080301007387 */ /* 0x000fe80000100800 */
[----:B------:R-:W-:Y:S01]  /*129c0*/  STL [R1+0x304], R2 ;  /* 0x0003040201007387 */ /* 0x000fe20000100800 */
[----:B0-----:R-:W-:Y:S02]  /*129d0*/  F2FP.SATFINITE.E5M2.F32.PACK_AB_MERGE_C R0, R229, R230, RZ ;  /* 0x000000e6e500723e */ /* 0x001fe400048060ff */
[----:B------:R-:W-:-:S05]  /*129e0*/  F2FP.SATFINITE.E5M2.F32.PACK_AB_MERGE_C R12, R227, R228, RZ ;  /* 0x000000e4e30c723e */ /* 0x000fca00048060ff */
[----:B------:R-:W-:Y:S01]  /*129f0*/  STL [R1+0x11ac], R12 ;  /* 0x0011ac0c01007387 */ /* 0x000fe20000100800 */
[----:B------:R-:W-:-:S03]  /*12a00*/  F2FP.SATFINITE.E5M2.F32.PACK_AB_MERGE_C R14, R225, R226, RZ ;  /* 0x000000e2e10e723e */ /* 0x000fc600048060ff */
[----:B------:R0:W-:Y:S04]  /*12a10*/  STL [R1+0x300], R0 ;  /* 0x0003000001007387 */ /* 0x0001e80000100800 */
[----:B------:R-:W-:Y:S01]  /*12a20*/  STL [R1+0x11b0], R14 ;  /* 0x0011b00e01007387 */ /* 0x000fe20000100800 */
[----:B0-----:R-:W-:Y:S02]  /*12a30*/  F2FP.SATFINITE.E5M2.F32.PACK_AB_MERGE_C R0, R223, R224, RZ ;  /* 0x000000e0df00723e */ /* 0x001fe400048060ff */
[----:B------:R-:W-:-:S03]  /*12a40*/  F2FP.SATFINITE.E5M2.F32.PACK_AB_MERGE_C R3, R22, R23, RZ ;  /* 0x000000171603723e */ /* 0x000fc600048060ff */
[----:B------:R0:W-:Y:S04]  /*12a50*/  STL [R1+0x1054], R0 ;  /* 0x0010540001007387 */ /* 0x0001e80000100800 */
[----:B------:R-:W-:Y:S01]  /*12a60*/  STL [R1+0x104c], R3 ;  /* 0x00104c0301007387 */ /* 0x000fe20000100800 */
[----:B------:R-:W-:-:S03]  /*12a70*/  F2FP.SATFINITE.E5M2.F32.PACK_AB_MERGE_C R2, R20, R21, RZ ;  /* 0x000000151402723e */ /* 0x000fc600048060ff */
[----:B------:R-:W2:Y:S04]  /*12a80*/  LDL.LU R50, [R1+0x260] ;  /* 0x0002600001327983 */ /* 0x000ea80000300800 */
[----:B------:R1:W-:Y:S01]  /*12a90*/  STL [R1+0xfec], R2 ;  /* 0x000fec0201007387 */ /* 0x0003e20000100800 */
[----:B0-----:R-:W-:-:S03]  /*12aa0*/  F2FP.SATFINITE.E5M2.F32.PACK_AB_MERGE_C R0, R8, R9, RZ ;  /* 0x000000090800723e */ /* 0x001fc600048060ff */
[----:B------:R-:W2:Y:S04]  /*12ab0*/  LDL.LU R222, [R1+0x264] ;  /* 0x0002640001de7983 */ /* 0x000ea80000300800 */
[----:B------:R-:W-:Y:S04]  /*12ac0*/  STL [R1+0x1000], R0 ;  /* 0x0010000001007387 */ /* 0x000fe80000100800 */
[----:B------:R-:W3:Y:S04]  /*12ad0*/  LDL.LU R246, [R1+0x268] ;  /* 0x0002680001f67983 */ /* 0x000ee80000300800 */
[----:B------:R-:W3:Y:S04]  /*12ae0*/  LDL.LU R221, [R1+0x26c] ;  /* 0x00026c0001dd7983 */ /* 0x000ee80000300800 */
[----:B-1----:R-:W4:Y:S04]  /*12af0*/  LDL.LU R2, [R1+0x270] ;  /* 0x0002700001027983 */ /* 0x002f280000300800 */
        /* <DEDUP_REMOVED lines=37> */
[----:B---3--:R-:W-:-:S05]  /*12d50*/  F2FP.SATFINITE.E5M2.F32.PACK_AB_MERGE_C R7, R221, R246, RZ ;  /* 0x000000f6dd07723e */ /* 0x008fca00048060ff */
[----:B------:R0:W-:Y:S01]  /*12d60*/  STL [R1+0x11b8], R7 ;  /* 0x0011b80701007387 */ /* 0x0001e20000100800 */
[----:B----4-:R-:W-:Y:S02]  /*12d70*/  F2FP.SATFINITE.E5M2.F32.PACK_AB_MERGE_C R15, R252, R2, RZ ;  /* 0x00000002fc0f723e */ /* 0x010fe400048060ff */
[----:B------:R-:W-:-:S03]  /*12d80*/  F2FP.SATFINITE.E5M2.F32.PACK_AB_MERGE_C R13, R250, R251, RZ ;  /* 0x000000fbfa0d723e */ /* 0x000fc600048060ff */
[----:B------:R-:W-:Y:S01]  /*12d90*/  STL [R1+0x11bc], R15 ;  /* 0x0011bc0f01007387 */ /* 0x000fe20000100800 */
[----:B0-----:R-:W-:-:S03]  /*12da0*/  F2FP.SATFINITE.E5M2.F32.PACK_AB_MERGE_C R7, R248, R249, RZ ;  /* 0x000000f9f807723e */ /* 0x001fc600048060ff */
[----:B------:R-:W-:Y:S04]  /*12db0*/  STL [R1+0x11c0], R13 ;  /* 0x0011c00d01007387 */ /* 0x000fe80000100800 */
[----:B------:R0:W-:Y:S01]  /*12dc0*/  STL [R1+0x11c4], R7 ;  /* 0x0011c40701007387 */ /* 0x0001e20000100800 */
[----:B------:R-:W-:Y:S02]  /*12dd0*/  F2FP.SATFINITE.E5M2.F32.PACK_AB_MERGE_C R12, R245, R247, RZ ;  /* 0x000000f7f50c723e */ /* 0x000fe400048060ff */
[----:B0-----:R-:W-:-:S03]  /*12de0*/  F2FP.SATFINITE.E5M2.F32.PACK_AB_MERGE_C R7, R243, R244, RZ ;  /* 0x000000f4f307723e */ /* 0x001fc600048060ff */
[----:B------:R-:W-:Y:S01]  /*12df0*/  STL [R1+0x11c8], R12 ;  /* 0x0011c80c01007387 */ /* 0x000fe20000100800 */
[----:B------:R-:W-:-:S03]  /*12e00*/  F2FP.SATFINITE.E5M2.F32.PACK_AB_MERGE_C R13, R241, R242, RZ ;  /* 0x000000f2f10d723e */ /* 0x000fc600048060ff */
[----:B------:R-:W-:Y:S04]  /*12e10*/  STL [R1+0x11cc], R7 ;  /* 0x0011cc0701007387 */ /* 0x000fe80000100800 */
[----:B------:R0:W-:Y:S01]  /*12e20*/  STL [R1+0x11d0], R13 ;  /* 0x0011d00d01007387 */ /* 0x0001e20000100800 */
[----:B------:R-:W-:Y:S02]  /*12e30*/  F2FP.SATFINITE.E5M2.F32.PACK_AB_MERGE_C R0, R239, R240, RZ ;  /* 0x000000f0ef00723e */ /* 0x000fe400048060ff */
[----:B0-----:R-:W-:-:S05]  /*12e40*/  F2FP.SATFINITE.E5M2.F32.PACK_AB_MERGE_C R13, R237, R238, RZ ;  /* 0x000000eeed0d723e */ /* 0x001fca00048060ff */
[----:B------:R-:W-:Y:S01]  /*12e50*/  STL [R1+0x11d4], R13 ;  /* 0x0011d40d01007387 */ /* 0x000fe20000100800 */
[----:B------:R-:W-:-:S03]  /*12e60*/  F2FP.SATFINITE.E5M2.F32.PACK_AB_MERGE_C R3, R235, R236, RZ ;  /* 0x000000eceb03723e */ /* 0x000fc600048060ff */
[----:B------:R0:W-:Y:S01]  /*12e70*/  STL [R1+0x238], R0 ;  /* 0x0002380001007387 */ /* 0x0001e20000100800 */
[----:B------:R-:W-:-:S03]  /*12e80*/  F2FP.SATFINITE.E5M2.F32.PACK_AB_MERGE_C R2, R233, R234, RZ ;  /* 0x000000eae902723e */ /* 0x000fc600048060ff */
[----:B------:R-:W-:Y:S04]  /*12e90*/  STL [R1+0x230], R3 ;  /* 0x0002300301007387 */ /* 0x000fe80000100800 */
[----:B------:R1:W-:Y:S01]  /*12ea0*/  STL [R1+0x22c], R2 ;  /* 0x00022c0201007387 */ /* 0x0003e20000100800 */
[----:B0-----:R-:W-:Y:S02]  /*12eb0*/  F2FP.SATFINITE.E5M2.F32.PACK_AB_MERGE_C R0, R231, R232, RZ ;  /* 0x000000e8e700723e */ /* 0x001fe400048060ff */
[----:B------:R-:W-:-:S05]  /*12ec0*/  F2FP.SATFINITE.E5M2.F32.PACK_AB_MERGE_C R13, R229, R230, RZ ;  /* 0x000000e6e50d723e */ /* 0x000fca00048060ff */
[----:B------:R-:W-:Y:S04]  /*12ed0*/  STL [R1+0x11dc], R13 ;  /* 0x0011dc0d01007387 */ /* 0x000fe80000100800 */
[----:B------:R0:W-:Y:S01]  /*12ee0*/  STL [R1+0x228], R0 ;  /* 0x0002280001007387 */ /* 0x0001e20000100800 */
[----:B-1----:R-:W-:Y:S02]  /*12ef0*/  F2FP.SATFINITE.E5M2.F32.PACK_AB_MERGE_C R2, R227, R228, RZ ;  /* 0x000000e4e302723e */ /* 0x002fe400048060ff */
[----:B0-----:R-:W-:-:S05]  /*12f00*/  F2FP.SATFINITE.E5M2.F32.PACK_AB_MERGE_C R0, R225, R226, RZ ;  /* 0x000000e2e100723e */ /* 0x001fca00048060ff */
[----:B------:R0:W-:Y:S04]  /*12f10*/  STL [R1+0x11e0], R0 ;  /* 0x0011e00001007387 */ /* 0x0001e80000100800 */
[----:B------:R1:W-:Y:S01]  /*12f20*/  STL [R1+0x220], R2 ;  /* 0x0002200201007387 */ /* 0x0003e20000100800 */
[----:B0-----:R-:W-:-:S05]  /*12f30*/  F2FP.SATFINITE.E5M2.F32.PACK_AB_MERGE_C R0, R223, R224, RZ ;  /* 0x000000e0df00723e */ /* 0x001fca00048060ff */
[----:B------:R0:W-:Y:S04]  /*12f40*/  STL [R1+0x218], R0 ;  /* 0x0002180001007387 */ /* 0x0001e80000100800 */
[----:B------:R-:W2:Y:S04]  /*12f50*/  LDL.LU R74, [R1+0x100] ;  /* 0x00010000014a7983 */ /* 0x000ea80000300800 */
[----:B------:R-:W2:Y:S04]  /*12f60*/  LDL.LU R75, [R1+0x104] ;  /* 0x00010400014b7983 */ /* 0x000ea80000300800 */
        /* <DEDUP_REMOVED lines=56> */
[----:B------:R-:W-:-:S02]  /*132f0*/  F2FP.SATFINITE.E5M2.F32.PACK_AB_MERGE_C R13, R22, R23, RZ ;  /* 0x00000017160d723e */ /* 0x000fc400048060ff */
[----:B------:R-:W-:Y:S01]  /*13300*/  F2FP.SATFINITE.E5M2.F32.PACK_AB_MERGE_C R6, R20, R21, RZ ;  /* 0x000000151406723e */ /* 0x000fe200048060ff */
[----:B------:R-:W4:Y:S01]  /*13310*/  LDL.LU R23, [R1+0x1e8] ;  /* 0x0001e80001177983 */ /* 0x000f220000300800 */
[----:B0-----:R-:W-:-:S03]  /*13320*/  F2FP.SATFINITE.E5M2.F32.PACK_AB_MERGE_C R0, R8, R9, RZ ;  /* 0x000000090800723e */ /* 0x001fc600048060ff */
[----:B------:R-:W4:Y:S04]  /*13330*/  LDL.LU R22, [R1+0x1ec] ;  /* 0x0001ec0001167983 */ /* 0x000f280000300800 */
[----:B------:R-:W4:Y:S04]  /*13340*/  LDL.LU R21, [R1+0x1f0] ;  /* 0x0001f00001157983 */ /* 0x000f280000300800 */
[----:B------:R-:W4:Y:S04]  /*13350*/  LDL.LU R20, [R1+0x1f4] ;  /* 0x0001f40001147983 */ /* 0x000f280000300800 */
[----:B------:R-:W4:Y:S04]  /*13360*/  LDL.LU R9, [R1+0x1f8] ;  /* 0x0001f80001097983 */ /* 0x000f280000300800 */
[----:B------:R-:W4:Y:S01]  /*13370*/  LDL.LU R8, [R1+0x1fc] ;  /* 0x0001fc0001087983 */ /* 0x000f220000300800 */
[----:B--2---:R-:W-:-:S02]  /*13380*/  F2FP.SATFINITE.E5M2.F32.PACK_AB_MERGE_C R7, R75, R74, RZ ;  /* 0x0000004a4b07723e */ /* 0x004fc400048060ff */
[----:B---3--:R-:W-:Y:S02]  /*13390*/  F2FP.SATFINITE.E5M2.F32.PACK_AB_MERGE_C R12, R73, R72, RZ ;  /* 0x00000048490c723e */ /* 0x008fe400048060ff */
[----:B----4-:R-:W-:Y:S02]  /*133a0*/  F2FP.SATFINITE.E5M2.F32.PACK_AB_MERGE_C R217, R71, R70, RZ ;  /* 0x0000004647d9723e */ /* 0x010fe400048060ff */
[----:B------:R-:W-:Y:S02]  /*133b0*/  F2FP.SATFINITE.E5M2.F32.PACK_AB_MERGE_C R14, R69, R68, RZ ;  /* 0x00000044450e723e */ /* 0x000fe400048060ff */
[----:B------:R-:W-:Y:S02]  /*133c0*/  F2FP.SATFINITE.E5M2.F32.PACK_AB_MERGE_C R10, R59, R58, RZ ;  /* 0x0000003a3b0a723e */ /* 0x000fe400048060ff */
        /* <DEDUP_REMOVED lines=8> */
[----:B--2---:R-:W-:Y:S02]  /*13450*/  F2FP.SATFINITE.E5M2.F32.PACK_AB_MERGE_C R11, R252, R2, RZ ;  /* 0x00000002fc0b723e */ /* 0x004fe400048060ff */
[----:B------:R-:W-:-:S05]  /*13460*/  F2FP.SATFINITE.E5M2.F32.PACK_AB_MERGE_C R2, R250, R251, RZ ;  /* 0x000000fbfa02723e */ /* 0x000fca00048060ff */
[----:B------:R1:W-:Y:S01]  /*13470*/  STL [R1+0xe98], R2 ;  /* 0x000e980201007387 */ /* 0x0003e20000100800 */
[----:B------:R-:W-:-:S03]  /*13480*/  F2FP.SATFINITE.E5M2.F32.PACK_AB_MERGE_C R17, R248, R249, RZ ;  /* 0x000000f9f811723e */ /* 0x000fc600048060ff */
[----:B------:R-:W2:Y:S01]  /*13490*/  LDL.LU R50, [R1] ;  /* 0x0000000001327983 */ /* 0x000ea20000300800 */
[----:B------:R-:W-:Y:S02]  /*134a0*/  F2FP.SATFINITE.E5M2.F32.PACK_AB_MERGE_C R218, R221, R246, RZ ;  /* 0x000000f6ddda723e */ /* 0x000fe400048060ff */
[----:B------:R-:W-:Y:S02]  /*134b0*/  F2FP.SATFINITE.E5M2.F32.PACK_AB_MERGE_C R19, R245, R247, RZ ;  /* 0x000000f7f513723e */ /* 0x000fe400048060ff */
[----:B------:R-:W-:Y:S02]  /*134c0*/  F2FP.SATFINITE.E5M2.F32.PACK_AB_MERGE_C R15, R243, R244, RZ ;  /* 0x000000f4f30f723e */ /* 0x000fe400048060ff */
[----:B------:R-:W-:Y:S02]  /*134d0*/  F2FP.SATFINITE.E5M2.F32.PACK_AB_MERGE_C R252, R241, R242, RZ ;  /* 0x000000f2f1fc723e */ /* 0x000fe400048060ff */
[----:B------:R-:W-:Y:S02]  /*134e0*/  F2FP.SATFINITE.E5M2.F32.PACK_AB_MERGE_C R86, R61, R60, RZ ;  /* 0x0000003c3d56723e */ /* 0x000fe400048060ff */
[----:B------:R-:W-:-:S02]  /*134f0*/  F2FP.SATFINITE.E5M2.F32.PACK_AB_MERGE_C R18, R63, R62, RZ ;  /* 0x0000003e3f12723e */ /* 0x000fc400048060ff */
[----:B------:R-:W-:Y:S02]  /*13500*/  F2FP.SATFINITE.E5M2.F32.PACK_AB_MERGE_C R220, R65, R64, RZ ;  /* 0x0000004041dc723e */ /* 0x000fe400048060ff */
[----:B------:R-:W-:Y:S02]  /*13510*/  F2FP.SATFINITE.E5M2.F32.PACK_AB_MERGE_C R3, R67, R66, RZ ;  /* 0x000000424303723e */ /* 0x000fe400048060ff */
[----:B------:R-:W-:Y:S02]  /*13520*/  F2FP.SATFINITE.E5M2.F32.PACK_AB_MERGE_C R248, R233, R234, RZ ;  /* 0x000000eae9f8723e */ /* 0x000fe400048060ff */
[----:B------:R-:W2:Y:S04]  /*13530*/  LDL.LU R233, [R1+0x4] ;  /* 0x0000040001e97983 */ /* 0x000ea80000300800 */
[----:B------:R-:W3:Y:S01]  /*13540*/  LDL.LU R53, [R1+0x8] ;  /* 0x0000080001357983 */ /* 0x000ee20000300800 */
[----:B------:R-:W-:-:S03]  /*13550*/  F2FP.SATFINITE.E5M2.F32.PACK_AB_MERGE_C R247, R231, R232, RZ ;  /* 0x000000e8e7f7723e */ /* 0x000fc600048060ff */
[----:B------:R-:W3:Y:S04]  /*13560*/  LDL.LU R231, [R1+0xc] ;  /* 0x00000c0001e77983 */ /* 0x000ee80000300800 */
[----:B------:R-:W4:Y:S01]  /*13570*/  LDL.LU R52, [R1+0x10] ;  /* 0x0000100001347983 */ /* 0x000f220000300800 */
[----:B------:R-:W-:-:S03]  /*13580*/  F2FP.SATFINITE.E5M2.F32.PACK_AB_MERGE_C R246, R229, R230, RZ ;  /* 0x000000e6e5f6723e */ /* 0x000fc600048060ff */
[----:B------:R-:W4:Y:S04]  /*13590*/  LDL.LU R229, [R1+0x14] ;  /* 0x0000140001e57983 */ /* 0x000f280000300800 */
        /* <DEDUP_REMOVED lines=67> */
[----:B------:R-:W-:Y:S01]  /*139d0*/  IMAD.MOV.U32 R153, RZ, RZ, R86 ;  /* 0x000000ffff997224 */ /* 0x000fe200078e0056 */
[----:B--2---:R-:W-:-:S02]  /*139e0*/  F2FP.SATFINITE.E5M2.F32.PACK_AB_MERGE_C R233, R233, R50, RZ ;  /* 0x00000032e9e9723e */ /* 0x004fc400048060ff */
[----:B------:R-:W2:Y:S01]  /*139f0*/  LDL.LU R50, [R1+0x127c] ;  /* 0x00127c0001327983 */ /* 0x000ea20000300800 */
[----:B---3--:R-:W-:-:S03]  /*13a00*/  F2FP.SATFINITE.E5M2.F32.PACK_AB_MERGE_C R231, R231, R53, RZ ;  /* 0x00000035e7e7723e */ /* 0x008fc600048060ff */
[----:B------:R-:W3:Y:S01]  /*13a10*/  LDL.LU R53, [R1+0x1278] ;  /* 0x0012780001357983 */ /* 0x000ee20000300800 */
[----:B----4-:R-:W-:-:S03]  /*13a20*/  F2FP.SATFINITE.E5M2.F32.PACK_AB_MERGE_C R229, R229, R52, RZ ;  /* 0x00000034e5e5723e */ /* 0x010fc600048060ff */
[----:B------:R-:W3:Y:S01]  /*13a30*/  LDL.LU R52, [R1+0x1274] ;  /* 0x0012740001347983 */ /* 0x000ee20000300800 */
        /* <DEDUP_REMOVED lines=12> */
[----:B------:R0:W-:Y:S01]  /*13b00*/  STL [R1+0xf90], R61 ;  /* 0x000f903d01007387 */ /* 0x0001e20000100800 */
[----:B------:R-:W-:-:S03]  /*13b10*/  F2FP.SATFINITE.E5M2.F32.PACK_AB_MERGE_C R63, R63, R60, RZ ;  /* 0x0000003c3f3f723e */ /* 0x000fc600048060ff */
[----:B0-----:R-:W4:Y:S01]  /*13b20*/  LDL.LU R61, [R1+0x1258] ;  /* 0x00125800013d7983 */ /* 0x001f220000300800 */
[----:B------:R-:W-:-:S03]  /*13b30*/  F2FP.SATFINITE.E5M2.F32.PACK_AB_MERGE_C R65, R65, R62, RZ ;  /* 0x0000003e4141723e */ /* 0x000fc600048060ff */
[----:B------:R-:W4:Y:S04]  /*13b40*/  LDL.LU R60, [R1+0x1254] ;  /* 0x00125400013c7983 */ /* 0x000f280000300800 */
[----:B------:R0:W-:Y:S01]  /*13b50*/  STL [R1+0xf8c], R63 ;  /* 0x000f8c3f01007387 */ /* 0x0001e20000100800 */
[----:B------:R-:W-:-:S03]  /*13b60*/  F2FP.SATFINITE.E5M2.F32.PACK_AB_MERGE_C R67, R67, R64, RZ ;  /* 0x000000404343723e */ /* 0x000fc600048060ff */
[----:B0-----:R-:W4:Y:S04]  /*13b70*/  LDL.LU R63, [R1+0x1250] ;  /* 0x00125000013f7983 */ /* 0x001f280000300800 */
[----:B------:R-:W4:Y:S04]  /*13b80*/  LDL.LU R62, [R1+0x124c] ;  /* 0x00124c00013e7983 */ /* 0x000f280000300800 */
[----:B------:R0:W-:Y:S01]  /*13b90*/  STL [R1+0xf2c], R65 ;  /* 0x000f2c4101007387 */ /* 0x0001e20000100800 */
[----:B------:R-:W-:Y:S02]  /*13ba0*/  F2FP.SATFINITE.E5M2.F32.PACK_AB_MERGE_C R221, R221, R66, RZ ;  /* 0x00000042dddd723e */ /* 0x000fe400048060ff */
[----:B------:R-:W-:Y:S01]  /*13bb0*/  F2FP.SATFINITE.E5M2.F32.PACK_AB_MERGE_C R22, R22, R69, RZ ;  /* 0x000000451616723e */ /* 0x000fe200048060ff */
[----:B0-----:R-:W4:Y:S04]  /*13bc0*/  LDL.LU R65, [R1+0x1248] ;  /* 0x0012480001417983 */ /* 0x001f280000300800 */
[----:B------:R-:W4:Y:S01]  /*13bd0*/  LDL.LU R64, [R1+0x1244] ;  /* 0x0012440001407983 */ /* 0x000f220000300800 */
[----:B------:R-:W-:-:S03]  /*13be0*/  F2FP.SATFINITE.E5M2.F32.PACK_AB_MERGE_C R20, R20, R68, RZ ;  /* 0x000000441414723e */ /* 0x000fc600048060ff */
[----:B------:R0:W-:Y:S01]  /*13bf0*/  STL [R1+0xf38], R67 ;  /* 0x000f384301007387 */ /* 0x0001e20000100800 */
[----:B------:R-:W-:Y:S02]  /*13c00*/  F2FP.SATFINITE.E5M2.F32.PACK_AB_MERGE_C R8, R8, R71, RZ ;  /* 0x000000470808723e */ /* 0x000fe400048060ff */
[----:B------:R-:W-:Y:S01]  /*13c10*/  F2FP.SATFINITE.E5M2.F32.PACK_AB_MERGE_C R2, R2, R70, RZ ;  /* 0x000000460202723e */ /* 0x000fe200048060ff */
[----:B0-----:R-:W4:Y:S04]  /*13c20*/  LDL.LU R67, [R1+0x1240] ;  /* 0x0012400001437983 */ /* 0x001f280000300800 */
        /* <DEDUP_REMOVED lines=35> */
[----:B------:R-:W4:Y:S01]  /*13e60*/  LDL.LU R86, [R1+0x11ec] ;  /* 0x0011ec0001567983 */ /* 0x000f220000300800 */
[----:B------:R-:W-:Y:S01]  /*13e70*/  F2FP.SATFINITE.E5M2.F32.PACK_AB_MERGE_C R161, R169, R168, RZ ;  /* 0x000000a8a9a1723e */ /* 0x000fe200048060ff */
[----:B------:R-:W-:Y:S01]  /*13e80*/  IMAD.MOV.U32 R157, RZ, RZ, R219 ;  /* 0x000000ffff9d7224 */ /* 0x000fe200078e00db */
[----:B------:R-:W-:Y:S01]  /*13e90*/  F2FP.SATFINITE.E5M2.F32.PACK_AB_MERGE_C R219, R165, R164, RZ ;  /* 0x000000a4a5db723e */ /* 0x000fe200048060ff */
[----:B------:R-:W-:Y:S01]  /*13ea0*/  IMAD.MOV.U32 R155, RZ, RZ, R216 ;  /* 0x000000ffff9b7224 */ /* 0x000fe200078e00d8 */
[----:B------:R-:W-:Y:S01]  /*13eb0*/  F2FP.SATFINITE.E5M2.F32.PACK_AB_MERGE_C R164, R171, R170, RZ ;  /* 0x000000aaaba4723e */ /* 0x000fe200048060ff */
[----:B------:R-:W4:Y:S01]  /*13ec0*/  LDL.LU R216, [R1+0x11e8] ;  /* 0x0011e80001d87983 */ /* 0x000f220000300800 */
[----:B------:R-:W-:-:S03]  /*13ed0*/  F2FP.SATFINITE.E5M2.F32.PACK_AB_MERGE_C R163, R173, R172, RZ ;  /* 0x000000acada3723e */ /* 0x000fc600048060ff */
[----:B------:R0:W-:Y:S01]  /*13ee0*/  STL [R1+0xf64], R161 ;  /* 0x000f64a101007387 */ /* 0x0001e20000100800 */
[----:B------:R-:W-:Y:S02]  /*13ef0*/  F2FP.SATFINITE.E5M2.F32.PACK_AB_MERGE_C R91, R101, R100, RZ ;  /* 0x00000064655b723e */ /* 0x000fe400048060ff */
[----:B------:R-:W-:Y:S01]  /*13f00*/  F2FP.SATFINITE.E5M2.F32.PACK_AB_MERGE_C R89, R103, R102, RZ ;  /* 0x000000666759723e */ /* 0x000fe200048060ff */
[----:B------:R-:W-:Y:S01]  /*13f10*/  STL [R1+0xf60], R164 ;  /* 0x000f60a401007387 */ /* 0x000fe20000100800 */
[----:B0-----:R-:W-:-:S03]  /*13f20*/  F2FP.SATFINITE.E5M2.F32.PACK_AB_MERGE_C R161, R175, R174, RZ ;  /* 0x000000aeafa1723e */ /* 0x001fc600048060ff */
[----:B------:R-:W-:Y:S04]  /*13f30*/  STL [R1+0xecc], R163 ;  /* 0x000ecca301007387 */ /* 0x000fe80000100800 */
[----:B------:R-:W-:Y:S04]  /*13f40*/  STL [R1+0xf0c], R161 ;  /* 0x000f0ca101007387 */ /* 0x000fe80000100800 */
[----:B------:R0:W-:Y:S04]  /*13f50*/  STL [R1+0xf7c], R91 ;  /* 0x000f7c5b01007387 */ /* 0x0001e80000100800 */
[----:B------:R1:W-:Y:S01]  /*13f60*/  STL [R1+0xf78], R89 ;  /* 0x000f785901007387 */ /* 0x0003e20000100800 */
[----:B------:R-:W-:-:S02]  /*13f70*/  F2FP.SATFINITE.E5M2.F32.PACK_AB_MERGE_C R93, R107, R106, RZ ;  /* 0x0000006a6b5d723e */ /* 0x000fc400048060ff */
[----:B0-----:R-:W-:Y:S02]  /*13f80*/  F2FP.SATFINITE.E5M2.F32.PACK_AB_MERGE_C R91, R109, R108, RZ ;  /* 0x0000006c6d5b723e */ /* 0x001fe400048060ff */
[----:B-1----:R-:W-:-:S05]  /*13f90*/  F2FP.SATFINITE.E5M2.F32.PACK_AB_MERGE_C R89, R105, R104, RZ ;  /* 0x000000686959723e */ /* 0x002fca00048060ff */
[----:B------:R0:W-:Y:S04]  /*13fa0*/  STL [R1+0xf9c], R89 ;  /* 0x000f9c5901007387 */ /* 0x0001e80000100800 */
[----:B------:R1:W-:Y:S01]  /*13fb0*/  STL [R1+0xf98], R93 ;  /* 0x000f985d01007387 */ /* 0x0003e20000100800 */
[----:B0-----:R-:W-:-:S03]  /*13fc0*/  F2FP.SATFINITE.E5M2.F32.PACK_AB_MERGE_C R89, R111, R110, RZ ;  /* 0x0000006e6f59723e */ /* 0x001fc600048060ff */
[----:B------:R0:W-:Y:S01]  /*13fd0*/  STL [R1+0xfc4], R91 ;  /* 0x000fc45b01007387 */ /* 0x0001e20000100800 */
[----:B-1----:R-:W-:-:S03]  /*13fe0*/  F2FP.SATFINITE.E5M2.F32.PACK_AB_MERGE_C R93, R113, R112, RZ ;  /* 0x00000070715d723e */ /* 0x002fc600048060ff */
[----:B------:R1:W-:Y:S01]  /*13ff0*/  STL [R1+0xfc0], R89 ;  /* 0x000fc05901007387 */ /* 0x0003e20000100800 */
[----:B------:R-:W-:Y:S01]  /*14000*/  IMAD.MOV.U32 R161, RZ, RZ, R153 ;  /* 0x000000ffffa17224 */ /* 0x000fe200078e0099 */
[----:B0-----:R-:W-:Y:S02]  /*14010*/  F2FP.SATFINITE.E5M2.F32.PACK_AB_MERGE_C R91, R115, R114, RZ ;  /* 0x00000072735b723e */ /* 0x001fe400048060ff */
[----:B------:R0:W-:Y:S01]  /*14020*/  STL [R1+0xfd8], R93 ;  /* 0x000fd85d01007387 */ /* 0x0001e20000100800 */
[----:B-1----:R-:W-:-:S03]  /*14030*/  F2FP.SATFINITE.E5M2.F32.PACK_AB_MERGE_C R89, R117, R116, RZ ;  /* 0x000000747559723e */ /* 0x002fc600048060ff */
[----:B------:R1:W-:Y:S01]  /*14040*/  STL [R1+0xfd4], R91 ;  /* 0x000fd45b01007387 */ /* 0x0003e20000100800 */
[----:B------:R-:W-:-:S03]  /*14050*/  IMAD.MOV.U32 R164, RZ, RZ, R161 ;  /* 0x000000ffffa47224 */ /* 0x000fc600078e00a1 */
[----:B------:R2:W-:Y:S01]  /*14060*/  STL [R1+0xf58], R89 ;  /* 0x000f585901007387 */ /* 0x0005e20000100800 */
[----:B0-----:R-:W-:Y:S02]  /*14070*/  F2FP.SATFINITE.E5M2.F32.PACK_AB_MERGE_C R93, R119, R118, RZ ;  /* 0x00000076775d723e */ /* 0x001fe400048060ff */
[----:B-1----:R-:W-:-:S03]  /*14080*/  F2FP.SATFINITE.E5M2.F32.PACK_AB_MERGE_C R91, R121, R120, RZ ;  /* 0x00000078795b723e */ /* 0x002fc600048060ff */
[----:B------:R-:W-:Y:S01]  /*14090*/  STL [R1+0xf5c], R93 ;  /* 0x000f5c5d01007387 */ /* 0x000fe20000100800 */
[----:B------:R-:W-:Y:S01]  /*140a0*/  IMAD.MOV.U32 R161, RZ, RZ, R157 ;  /* 0x000000ffffa17224 */ /* 0x000fe200078e009d */
[----:B--2---:R-:W-:Y:S02]  /*140b0*/  F2FP.SATFINITE.E5M2.F32.PACK_AB_MERGE_C R89, R123, R122, RZ ;  /* 0x0000007a7b59723e */ /* 0x004fe400048060ff */
[----:B------:R0:W-:Y:S01]  /*140c0*/  STL [R1+0xf54], R91 ;  /* 0x000f545b01007387 */ /* 0x0001e20000100800 */
[----:B------:R-:W-:Y:S02]  /*140d0*/  IMAD.MOV.U32 R157, RZ, RZ, R10 ;  /* 0x000000ffff9d7224 */ /* 0x000fe400078e000a */
[----:B------:R-:W-:Y:S01]  /*140e0*/  IMAD.MOV.U32 R10, RZ, RZ, R4 ;  /* 0x000000ffff0a7224 */ /* 0x000fe200078e0004 */
[----:B------:R1:W-:Y:S01]  /*140f0*/  STL [R1+0xff0], R89 ;  /* 0x000ff05901007387 */ /* 0x0003e20000100800 */
[----:B------:R-:W-:Y:S02]  /*14100*/  F2FP.SATFINITE.E5M2.F32.PACK_AB_MERGE_C R4, R127, R126, RZ ;  /* 0x0000007e7f04723e */ /* 0x000fe400048060ff */
[----:B0-----:R-:W-:-:S02]  /*14110*/  F2FP.SATFINITE.E5M2.F32.PACK_AB_MERGE_C R91, R125, R124, RZ ;  /* 0x0000007c7d5b723e */ /* 0x001fc400048060ff */
[----:B-1----:R-:W-:-:S03]  /*14120*/  F2FP.SATFINITE.E5M2.F32.PACK_AB_MERGE_C R89, R129, R128, RZ ;  /* 0x000000808159723e */ /* 0x002fc600048060ff */
[----:B------:R0:W-:Y:S04]  /*14130*/  STL [R1+0x1008], R91 ;  /* 0x0010085b01007387 */ /* 0x0001e80000100800 */
[----:B------:R1:W-:Y:S04]  /*14140*/  STL [R1+0x1004], R4 ;  /* 0x0010040401007387 */ /* 0x0003e80000100800 */
[----:B------:R2:W-:Y:S01]  /*14150*/  STL [R1+0x1020], R89 ;  /* 0x0010205901007387 */ /* 0x0005e20000100800 */
[----:B0-----:R-:W-:Y:S02]  /*14160*/  F2FP.SATFINITE.E5M2.F32.PACK_AB_MERGE_C R91, R131, R130, RZ ;  /* 0x00000082835b723e */ /* 0x001fe400048060ff */
[----:B-1----:R-:W-:-:S03]  /*14170*/  F2FP.SATFINITE.E5M2.F32.PACK_AB_MERGE_C R4, R133, R132, RZ ;  /* 0x000000848504723e */ /* 0x002fc600048060ff */
[----:B------:R0:W-:Y:S01]  /*14180*/  STL [R1+0x101c], R91 ;  /* 0x00101c5b01007387 */ /* 0x0001e20000100800 */
[----:B--2---:R-:W-:-:S03]  /*14190*/  F2FP.SATFINITE.E5M2.F32.PACK_AB_MERGE_C R89, R135, R134, RZ ;  /* 0x000000868759723e */ /* 0x004fc600048060ff */
[----:B------:R-:W-:Y:S04]  /*141a0*/  STL [R1+0x1038], R4 ;  /* 0x0010380401007387 */ /* 0x000fe80000100800 */
[----:B------:R1:W-:Y:S01]  /*141b0*/  STL [R1+0x1034], R89 ;  /* 0x0010345901007387 */ /* 0x0003e20000100800 */
[----:B0-----:R-:W-:Y:S02]  /*141c0*/  F2FP.SATFINITE.E5M2.F32.PACK_AB_MERGE_C R91, R137, R136, RZ ;  /* 0x00000088895b723e */ /* 0x001fe400048060ff */
[----:B------:R-:W-:Y:S02]  /*141d0*/  F2FP.SATFINITE.E5M2.F32.PACK_AB_MERGE_C R93, R141, R140, RZ ;  /* 0x0000008c8d5d723e */ /* 0x000fe400048060ff */
[----:B-1----:R-:W-:Y:S01]  /*141e0*/  F2FP.SATFINITE.E5M2.F32.PACK_AB_MERGE_C R89, R139, R138, RZ ;  /* 0x0000008a8b59723e */ /* 0x002fe200048060ff */
[----:B------:R0:W-:Y:S04]  /*141f0*/  STL [R1+0x1048], R91 ;  /* 0x0010485b01007387 */ /* 0x0001e80000100800 */
[----:B------:R1:W-:Y:S01]  /*14200*/  STL [R1+0x1044], R89 ;  /* 0x0010445901007387 */ /* 0x0003e20000100800 */
[----:B0-----:R-:W-:-:S03]  /*14210*/  F2FP.SATFINITE.E5M2.F32.PACK_AB_MERGE_C R91, R143, R142, RZ ;  /* 0x0000008e8f5b723e */ /* 0x001fc600048060ff */
[----:B------:R0:W-:Y:S01]  /*14220*/  STL [R1+0x1060], R93 ;  /* 0x0010605d01007387 */ /* 0x0001e20000100800 */
[----:B-1----:R-:W-:-:S03]  /*14230*/  F2FP.SATFINITE.E5M2.F32.PACK_AB_MERGE_C R89, R145, R144, RZ ;  /* 0x000000909159723e */ /* 0x002fc600048060ff */
[----:B------:R1:W-:Y:S01]  /*14240*/  STL [R1+0x105c], R91 ;  /* 0x00105c5b01007387 */ /* 0x0003e20000100800 */
[----:B------:R-:W-:-:S03]  /*14250*/  F2FP.SATFINITE.E5M2.F32.PACK_AB_MERGE_C R25, R37, R36, RZ ;  /* 0x000000242519723e */ /* 0x000fc600048060ff */
[----:B------:R2:W-:Y:S01]  /*14260*/  STL [R1+0x106c], R89 ;  /* 0x00106c5901007387 */ /* 0x0005e20000100800 */
[----:B0-----:R-:W-:Y:S02]  /*14270*/  F2FP.SATFINITE.E5M2.F32.PACK_AB_MERGE_C R93, R147, R146, RZ ;  /* 0x00000092935d723e */ /* 0x001fe400048060ff */
[----:B-1----:R-:W-:-:S03]  /*14280*/  F2FP.SATFINITE.E5M2.F32.PACK_AB_MERGE_C R91, R149, R148, RZ ;  /* 0x00000094955b723e */ /* 0x002fc600048060ff */
[----:B------:R-:W-:Y:S01]  /*14290*/  STL [R1+0x1068], R93 ;  /* 0x0010685d01007387 */ /* 0x000fe20000100800 */
[----:B------:R-:W-:Y:S02]  /*142a0*/  F2FP.SATFINITE.E5M2.F32.PACK_AB_MERGE_C R29, R39, R38, RZ ;  /* 0x00000026271d723e */ /* 0x000fe400048060ff */
[----:B--2---:R-:W-:Y:S01]  /*142b0*/  F2FP.SATFINITE.E5M2.F32.PACK_AB_MERGE_C R89, R151, R150, RZ ;  /* 0x000000969759723e */ /* 0x004fe200048060ff */
[----:B------:R-:W-:Y:S01]  /*142c0*/  STL [R1+0x1078], R91 ;  /* 0x0010785b01007387 */ /* 0x000fe20000100800 */
[----:B------:R-:W-:-:S03]  /*142d0*/  F2FP.SATFINITE.E5M2.F32.PACK_AB_MERGE_C R27, R41, R40, RZ ;  /* 0x00000028291b723e */ /* 0x000fc600048060ff */
[----:B------:R-:W-:Y:S04]  /*142e0*/  STL [R1+0x1074], R89 ;  /* 0x0010745901007387 */ /* 0x000fe80000100800 */
[----:B------:R0:W-:Y:S04]  /*142f0*/  STL [R1+0xf34], R25 ;  /* 0x000f341901007387 */ /* 0x0001e80000100800 */
[----:B------:R1:W-:Y:S04]  /*14300*/  STL [R1+0xf30], R29 ;  /* 0x000f301d01007387 */ /* 0x0003e80000100800 */
[----:B------:R2:W-:Y:S01]  /*14310*/  STL [R1+0xf40], R27 ;  /* 0x000f401b01007387 */ /* 0x0005e20000100800 */
[----:B0-----:R-:W-:-:S02]  /*14320*/  F2FP.SATFINITE.E5M2.F32.PACK_AB_MERGE_C R25, R43, R42, RZ ;  /* 0x0000002a2b19723e */ /* 0x001fc400048060ff */
[----:B-1----:R-:W-:-:S03]  /*14330*/  F2FP.SATFINITE.E5M2.F32.PACK_AB_MERGE_C R29, R45, R44, RZ ;  /* 0x0000002c2d1d723e */ /* 0x002fc600048060ff */
[----:B------:R0:W-:Y:S01]  /*14340*/  STL [R1+0xf3c], R25 ;  /* 0x000f3c1901007387 */ /* 0x0001e20000100800 */
[----:B--2---:R-:W-:-:S03]  /*14350*/  F2FP.SATFINITE.E5M2.F32.PACK_AB_MERGE_C R27, R47, R46, RZ ;  /* 0x0000002e2f1b723e */ /* 0x004fc600048060ff */
[----:B------:R1:W-:Y:S04]  /*14360*/  STL [R1+0xf50], R29 ;  /* 0x000f501d01007387 */ /* 0x0003e80000100800 */
[----:B------:R3:W-:Y:S01]  /*14370*/  STL [R1+0xf48], R27 ;  /* 0x000f481b01007387 */ /* 0x0007e20000100800 */
[----:B0-----:R-:W-:Y:S01]  /*14380*/  F2FP.SATFINITE.E5M2.F32.PACK_AB_MERGE_C R25, R49, R48, RZ ;  /* 0x000000303119723e */ /* 0x001fe200048060ff */
[----:B------:R-:W0:Y:S01]  /*14390*/  S2R R4, SR_TID.X ;  /* 0x0000000000047919 */ /* 0x000e220000002100 */
[----:B-1----:R-:W-:Y:S02]  /*143a0*/  F2FP.SATFINITE.E5M2.F32.PACK_AB_MERGE_C R29, R51, R50, RZ ;  /* 0x00000032331d723e */ /* 0x002fe400048060ff */
[----:B---3--:R-:W-:Y:S01]  /*143b0*/  F2FP.SATFINITE.E5M2.F32.PACK_AB_MERGE_C R27, R53, R52, RZ ;  /* 0x00000034351b723e */ /* 0x008fe200048060ff */
[----:B------:R4:W-:Y:S04]  /*143c0*/  STL [R1+0xf70], R25 ;  /* 0x000f701901007387 */ /* 0x0009e80000100800 */
[----:B------:R1:W-:Y:S04]  /*143d0*/  STL [R1+0xf68], R29 ;  /* 0x000f681d01007387 */ /* 0x0003e80000100800 */
[----:B------:R2:W-:Y:S01]  /*143e0*/  STL [R1+0xf08], R27 ;  /* 0x000f081b01007387 */ /* 0x0005e20000100800 */
[----:B----4-:R-:W-:-:S02]  /*143f0*/  F2FP.SATFINITE.E5M2.F32.PACK_AB_MERGE_C R25, R55, R54, RZ ;  /* 0x000000363719723e */ /* 0x010fc400048060ff */
[----:B-1----:R-:W-:-:S03]  /*14400*/  F2FP.SATFINITE.E5M2.F32.PACK_AB_MERGE_C R29, R57, R56, RZ ;  /* 0x00000038391d723e */ /* 0x002fc600048060ff */
[----:B------:R1:W-:Y:S01]  /*14410*/  STL [R1+0xf74], R25 ;  /* 0x000f741901007387 */ /* 0x0003e20000100800 */
[----:B--2---:R-:W-:-:S03]  /*14420*/  F2FP.SATFINITE.E5M2.F32.PACK_AB_MERGE_C R27, R59, R58, RZ ;  /* 0x0000003a3b1b723e */ /* 0x004fc600048060ff */
[----:B------:R2:W-:Y:S04]  /*14430*/  STL [R1+0xf88], R29 ;  /* 0x000f881d01007387 */ /* 0x0005e80000100800 */
[----:B------:R3:W-:Y:S01]  /*14440*/  STL [R1+0xf84], R27 ;  /* 0x000f841b01007387 */ /* 0x0007e20000100800 */
[----:B-1----:R-:W-:Y:S02]  /*14450*/  F2FP.SATFINITE.E5M2.F32.PACK_AB_MERGE_C R25, R61, R60, RZ ;  /* 0x0000003c3d19723e */ /* 0x002fe400048060ff */
[----:B--2---:R-:W-:-:S03]  /*14460*/  F2FP.SATFINITE.E5M2.F32.PACK_AB_MERGE_C R29, R63, R62, RZ ;  /* 0x0000003e3f1d723e */ /* 0x004fc600048060ff */
[----:B------:R1:W-:Y:S01]  /*14470*/  STL [R1+0xfb8], R25 ;  /* 0x000fb81901007387 */ /* 0x0003e20000100800 */
[----:B---3--:R-:W-:-:S03]  /*14480*/  F2FP.SATFINITE.E5M2.F32.PACK_AB_MERGE_C R27, R65, R64, RZ ;  /* 0x00000040411b723e */ /* 0x008fc600048060ff */
[----:B------:R2:W-:Y:S04]  /*14490*/  STL [R1+0xfa0], R29 ;  /* 0x000fa01d01007387 */ /* 0x0005e80000100800 */
[----:B------:R3:W-:Y:S01]  /*144a0*/  STL [R1+0xfd0], R27 ;  /* 0x000fd01b01007387 */ /* 0x0007e20000100800 */
[----:B-1----:R-:W-:Y:S02]  /*144b0*/  F2FP.SATFINITE.E5M2.F32.PACK_AB_MERGE_C R25, R67, R66, RZ ;  /* 0x000000424319723e */ /* 0x002fe400048060ff */
[----:B--2---:R-:W-:-:S03]  /*144c0*/  F2FP.SATFINITE.E5M2.F32.PACK_AB_MERGE_C R29, R69, R68, RZ ;  /* 0x00000044451d723e */ /* 0x004fc600048060ff */
[----:B------:R-:W-:Y:S01]  /*144d0*/  STL [R1+0xfcc], R25 ;  /* 0x000fcc1901007387 */ /* 0x000fe20000100800 */
[----:B---3--:R-:W-:-:S03]  /*144e0*/  F2FP.SATFINITE.E5M2.F32.PACK_AB_MERGE_C R27, R71, R70, RZ ;  /* 0x00000046471b723e */ /* 0x008fc600048060ff */
[----:B------:R1:W-:Y:S04]  /*144f0*/  STL [R1+0xfe8], R29 ;  /* 0x000fe81d01007387 */ /* 0x0003e80000100800 */
[----:B------:R2:W-:Y:S01]  /*14500*/  STL [R1+0xfe4], R27 ;  /* 0x000fe41b01007387 */ /* 0x0005e20000100800 */
[----:B-1----:R-:W-:Y:S02]  /*14510*/  F2FP.SATFINITE.E5M2.F32.PACK_AB_MERGE_C R29, R73, R72, RZ ;  /* 0x00000048491d723e */ /* 0x002fe400048060ff */
[----:B--2---:R-:W-:-:S03]  /*14520*/  F2FP.SATFINITE.E5M2.F32.PACK_AB_MERGE_C R27, R75, R74, RZ ;  /* 0x0000004a4b1b723e */ /* 0x004fc600048060ff */
[----:B------:R1:W-:Y:S04]  /*14530*/  STL [R1+0xff8], R29 ;  /* 0x000ff81d01007387 */ /* 0x0003e80000100800 */
[----:B------:R2:W-:Y:S01]  /*14540*/  STL [R1+0xff4], R27 ;  /* 0x000ff41b01007387 */ /* 0x0005e20000100800 */
[----:B0-----:R-:W-:-:S03]  /*14550*/  IMAD.SHL.U32 R25, R4, 0x10, RZ ;  /* 0x0000001004197824 */ /* 0x001fc600078e00ff */
[----:B------:R-:W3:Y:S01]  /*14560*/  LDL.LU R177, [R1+0x41c] ;  /* 0x00041c0001b17983 */ /* 0x000ee20000300800 */
[----:B------:R-:W-:Y:S01]  /*14570*/  IMAD.SHL.U32 R4, R4, 0x40, RZ ;  /* 0x0000004004047824 */ /* 0x000fe200078e00ff */
[----:B------:R-:W-:Y:S02]  /*14580*/  F2FP.SATFINITE.E5M2.F32.PACK_AB_MERGE_C R31, R77, R76, RZ ;  /* 0x0000004c4d1f723e */ /* 0x000fe400048060ff */
[----:B------:R-:W4:Y:S01]  /*14590*/  LDL.LU R175, [R1+0x418] ;  /* 0x0004180001af7983 */ /* 0x000f220000300800 */
[----:B-1----:R-:W-:Y:S02]  /*145a0*/  F2FP.SATFINITE.E5M2.F32.PACK_AB_MERGE_C R29, R79, R78, RZ ;  /* 0x0000004e4f1d723e */ /* 0x002fe400048060ff */
[----:B------:R-:W-:Y:S01]  /*145b0*/  LOP3.LUT R25, R25, 0xf0, RZ, 0xc0, !PT ;  /* 0x000000f019197812 */ /* 0x000fe200078ec0ff */
[----:B------:R0:W-:Y:S01]  /*145c0*/  STL [R1+0x1010], R31 ;  /* 0x0010101f01007387 */ /* 0x0001e20000100800 */
[----:B------:R-:W-:Y:S02]  /*145d0*/  LOP3.LUT R4, R4, 0x400, RZ, 0xc0, !PT ;  /* 0x0000040004047812 */ /* 0x000fe400078ec0ff */
[----:B--2---:R-:W-:Y:S01]  /*145e0*/  F2FP.SATFINITE.E5M2.F32.PACK_AB_MERGE_C R27, R81, R80, RZ ;  /* 0x00000050511b723e */ /* 0x004fe200048060ff */
[----:B------:R1:W-:Y:S01]  /*145f0*/  STL [R1+0x100c], R29 ;  /* 0x00100c1d01007387 */ /* 0x0003e20000100800 */
[----:B------:R-:W-:-:S02]  /*14600*/  IADD3 R4, R4, UR8, R25 ;  /* 0x0000000804047c10 */ /* 0x000fc4000fffe019 */
[----:B0-----:R-:W-:Y:S01]  /*14610*/  F2FP.SATFINITE.E5M2.F32.PACK_AB_MERGE_C R31, R83, R82, RZ ;  /* 0x00000052531f723e */ /* 0x001fe200048060ff */
[----:B------:R0:W-:Y:S01]  /*14620*/  STL [R1+0x1028], R27 ;  /* 0x0010281b01007387 */ /* 0x0001e20000100800 */
[----:B------:R-:W-:Y:S02]  /*14630*/  F2FP.SATFINITE.E5M2.F32.PACK_AB_MERGE_C R25, R87, R86, RZ ;  /* 0x000000565719723e */ /* 0x000fe400048060ff */
[----:B-1----:R-:W-:Y:S01]  /*14640*/  F2FP.SATFINITE.E5M2.F32.PACK_AB_MERGE_C R29, R85, R84, RZ ;  /* 0x00000054551d723e */ /* 0x002fe200048060ff */
[----:B------:R-:W-:Y:S01]  /*14650*/  STL [R1+0x1024], R31 ;  /* 0x0010241f01007387 */ /* 0x000fe20000100800 */
[----:B------:R-:W-:-:S03]  /*14660*/  IMAD.MOV.U32 R159, RZ, RZ, R18 ;  /* 0x000000ffff9f7224 */ /* 0x000fc600078e0012 */
[----:B------:R-:W-:Y:S01]  /*14670*/  STL [R1+0x1040], R29 ;  /* 0x0010401d01007387 */ /* 0x000fe20000100800 */
[----:B------:R-:W-:-:S03]  /*14680*/  F2FP.SATFINITE.E5M2.F32.PACK_AB_MERGE_C R18, R167, R166, RZ ;  /* 0x000000a6a712723e */ /* 0x000fc600048060ff */
[----:B------:R-:W2:Y:S04]  /*14690*/  LDL.LU R174, [R1+0x424] ;  /* 0x0004240001ae7983 */ /* 0x000ea80000300800 */
[----:B------:R1:W-:Y:S04]  /*146a0*/  STL [R1+0x103c], R25 ;  /* 0x00103c1901007387 */ /* 0x0003e80000100800 */
[----:B------:R-:W2:Y:S04]  /*146b0*/  LDL.LU R173, [R1+0x420] ;  /* 0x0004200001ad7983 */ /* 0x000ea80000300800 */
[----:B------:R-:W2:Y:S04]  /*146c0*/  LDL.LU R167, [R1+0x324] ;  /* 0x0003240001a77983 */ /* 0x000ea80000300800 */
[----:B------:R-:W2:Y:S04]  /*146d0*/  LDL.LU R166, [R1+0x31c] ;  /* 0x00031c0001a67983 */ /* 0x000ea80000300800 */
[----:B------:R-:W2:Y:S01]  /*146e0*/  LDL.LU R165, [R1+0x218] ;  /* 0x0002180001a57983 */ /* 0x000ea20000300800 */
[----:B0-----:R-:W0:Y:S01]  /*146f0*/  S2R R27, SR_TID.X ;  /* 0x00000000001b7919 */ /* 0x001e220000002100 */
[----:B-1----:R-:W-:Y:S01]  /*14700*/  VIADD R25, R216, 0x7f ;  /* 0x0000007fd8197836 */ /* 0x002fe20000000000 */
[----:B------:R-:W-:-:S02]  /*14710*/  LOP3.LUT R242, R242, 0xffff, RZ, 0xc0, !PT ;  /* 0x0000fffff2f27812 */ /* 0x000fc400078ec0ff */
[----:B------:R-:W-:Y:S02]  /*14720*/  LOP3.LUT R33, R6, 0xffff, RZ, 0xc0, !PT ;  /* 0x0000ffff06217812 */ /* 0x000fe400078ec0ff */
[----:B------:R-:W-:Y:S01]  /*14730*/  ISETP.GE.AND P0, PT, R25, UR7, PT ;  /* 0x0000000719007c0c */ /* 0x000fe2000bf06270 */
[----:B------:R-:W-:Y:S01]  /*14740*/  VIADD R25, R216, 0x7d ;  /* 0x0000007dd8197836 */ /* 0x000fe20000000000 */
[----:B------:R-:W-:Y:S01]  /*14750*/  PRMT R36, R242, 0x3340, R36 ;  /* 0x00003340f2247816 */ /* 0x000fe20000000024 */
[----:B------:R-:W2:Y:S01]  /*14760*/  LDL.LU R6, [R1+0x11e4] ;  /* 0x0011e40001067983 */ /* 0x000ea20000300800 */
[----:B------:R-:W-:Y:S02]  /*14770*/  LOP3.LUT R244, R244, 0xffff, RZ, 0xc0, !PT ;  /* 0x0000fffff4f47812 */ /* 0x000fe400078ec0ff */
[----:B------:R-:W-:Y:S01]  /*14780*/  LOP3.LUT R35, R0, 0xffff, RZ, 0xc0, !PT ;  /* 0x0000ffff00237812 */ /* 0x000fe200078ec0ff */
[----:B------:R-:W-:Y:S01]  /*14790*/  BAR.SYNC.DEFER_BLOCKING 0x0 ;  /* 0x0000000000007b1d */ /* 0x000fe20000010000 */
[----:B------:R-:W-:-:S02]  /*147a0*/  PRMT R37, R244, 0x3340, R37 ;  /* 0x00003340f4257816 */ /* 0x000fc40000000025 */
[----:B----4-:R-:W-:-:S03]  /*147b0*/  LOP3.LUT R31, R175, 0xffff, RZ, 0xc0, !PT ;  /* 0x0000ffffaf1f7812 */ /* 0x010fc600078ec0ff */
[----:B------:R-:W4:Y:S01]  /*147c0*/  LDL.LU R0, [R1+0x11e0] ;  /* 0x0011e00001007983 */ /* 0x000f220000300800 */
[----:B0-----:R-:W-:Y:S02]  /*147d0*/  LOP3.LUT R27, R27, 0x60, RZ, 0xc0, !PT ;  /* 0x000000601b1b7812 */ /* 0x001fe400078ec0ff */
[----:B------:R-:W-:Y:S02]  /*147e0*/  LOP3.LUT R237, R237, 0xffff, RZ, 0xc0, !PT ;  /* 0x0000ffffeded7812 */ /* 0x000fe400078ec0ff */
[----:B------:R-:W-:Y:S01]  /*147f0*/  LOP3.LUT R212, R212, 0xffff, RZ, 0xc0, !PT ;  /* 0x0000ffffd4d47812 */ /* 0x000fe200078ec0ff */
[----:B------:R-:W-:Y:S01]  /*14800*/  IMAD R4, R27, 0x8, R4 ;  /* 0x000000081b047824 */ /* 0x000fe200078e0204 */
[----:B---3--:R-:W-:Y:S01]  /*14810*/  LOP3.LUT R29, R177, 0xffff, RZ, 0xc0, !PT ;  /* 0x0000ffffb11d7812 */ /* 0x008fe200078ec0ff */
[----:B------:R-:W-:Y:S01]  /*14820*/  VIADD R27, R216, 0x2 ;  /* 0x00000002d81b7836 */ /* 0x000fe20000000000 */
        /* <DEDUP_REMOVED lines=14> */
[----:B------:R-:W-:Y:S02]  /*14910*/  F2FP.SATFINITE.E5M2.F32.PACK_AB_MERGE_C R153, R193, R192, RZ ;  /* 0x000000c0c199723e */ /* 0x000fe400048060ff */
        /* <DEDUP_REMOVED lines=30> */
[----:B------:R-:W-:Y:S01]  /*14b00*/  LOP3.LUT R180, R180, 0xffff, RZ, 0xc0, !PT ;  /* 0x0000ffffb4b47812 */ /* 0x000fe200078ec0ff */
[----:B------:R-:W-:Y:S01]  /*14b10*/  IMAD.MOV.U32 R163, RZ, RZ, R155 ;  /* 0x000000ffffa37224 */ /* 0x000fe200078e009b */
[----:B------:R-:W-:Y:S01]  /*14b20*/  ISETP.GE.AND P1, PT, R27, UR4, PT ;  /* 0x000000041b007c0c */ /* 0x000fe2000bf26270 */
[----:B------:R-:W-:Y:S01]  /*14b30*/  ULDC.64 UR4, c[0x0][0x228] ;  /* 0x00008a0000047ab9 */ /* 0x000fe20000000a00 */
[----:B------:R-:W-:Y:S02]  /*14b40*/  PRMT R38, R29, 0x3340, R33 ;  /* 0x000033401d267816 */ /* 0x000fe40000000021 */
[----:B------:R-:W-:Y:S02]  /*14b50*/  LOP3.LUT R239, R239, 0xffff, RZ, 0xc0, !PT ;  /* 0x0000ffffefef7812 */ /* 0x000fe400078ec0ff */
[----:B------:R-:W-:-:S02]  /*14b60*/  LOP3.LUT R246, R246, 0xffff, RZ, 0xc0, !PT ;  /* 0x0000fffff6f67812 */ /* 0x000fc400078ec0ff */
[----:B------:R-:W-:Y:S02]  /*14b70*/  F2FP.SATFINITE.E5M2.F32.PACK_AB_MERGE_C R172, R179, R178, RZ ;  /* 0x000000b2b3ac723e */ /* 0x000fe400048060ff */
[----:B------:R-:W-:Y:S02]  /*14b80*/  F2FP.SATFINITE.E5M2.F32.PACK_AB_MERGE_C R171, R183, R182, RZ ;  /* 0x000000b6b7ab723e */ /* 0x000fe400048060ff */
[----:B------:R-:W-:Y:S02]  /*14b90*/  LOP3.LUT R250, R250, 0xffff, RZ, 0xc0, !PT ;  /* 0x0000fffffafa7812 */ /* 0x000fe400078ec0ff */
[----:B------:R-:W-:Y:S02]  /*14ba0*/  LOP3.LUT R235, R235, 0xffff, RZ, 0xc0, !PT ;  /* 0x0000ffffebeb7812 */ /* 0x000fe400078ec0ff */
[----:B------:R-:W-:Y:S02]  /*14bb0*/  LOP3.LUT R243, R243, 0xffff, RZ, 0xc0, !PT ;  /* 0x0000fffff3f37812 */ /* 0x000fe400078ec0ff */
[----:B------:R-:W-:-:S02]  /*14bc0*/  LOP3.LUT R248, R248, 0xffff, RZ, 0xc0, !PT ;  /* 0x0000fffff8f87812 */ /* 0x000fc400078ec0ff */
[----:B------:R-:W-:Y:S01]  /*14bd0*/  LOP3.LUT R252, R252, 0xffff, RZ, 0xc0, !PT ;  /* 0x0000fffffcfc7812 */ /* 0x000fe200078ec0ff */
[----:B------:R-:W0:Y:S01]  /*14be0*/  S2R R197, SR_TID.X ;  /* 0x0000000000c57919 */ /* 0x000e220000002100 */
[----:B------:R-:W-:Y:S02]  /*14bf0*/  ISETP.GE.AND P3, PT, R25, UR5, PT ;  /* 0x0000000519007c0c */ /* 0x000fe4000bf66270 */
[----:B------:R-:W-:Y:S02]  /*14c00*/  LOP3.LUT R88, R88, 0xffff, RZ, 0xc0, !PT ;  /* 0x0000ffff58587812 */ /* 0x000fe400078ec0ff */
[----:B------:R-:W-:Y:S01]  /*14c10*/  LOP3.LUT R90, R90, 0xffff, RZ, 0xc0, !PT ;  /* 0x0000ffff5a5a7812 */ /* 0x000fe200078ec0ff */
[----:B------:R-:W-:Y:S01]  /*14c20*/  IMAD.MOV.U32 R185, RZ, RZ, R159 ;  /* 0x000000ffffb97224 */ /* 0x000fe200078e009f */
[----:B------:R-:W-:Y:S01]  /*14c30*/  PRMT R25, R38, 0x5410, R36 ;  /* 0x0000541026197816 */ /* 0x000fe20000000024 */
[----:B------:R-:W-:Y:S01]  /*14c40*/  ULDC UR7, c[0x0][0x248] ;  /* 0x0000920000077ab9 */ /* 0x000fe20000000800 */
[----:B------:R-:W-:Y:S01]  /*14c50*/  PRMT R39, R31, 0x3340, R35 ;  /* 0x000033401f277816 */ /* 0x000fe20000000023 */
[----:B------:R-:W-:Y:S01]  /*14c60*/  VIADD R27, R216, 0x7e ;  /* 0x0000007ed81b7836 */ /* 0x000fe20000000000 */
[----:B------:R-:W-:Y:S01]  /*14c70*/  PRMT R40, R212, 0x3340, R40 ;  /* 0x00003340d4287816 */ /* 0x000fe20000000028 */
[----:B------:R1:W-:Y:S01]  /*14c80*/  STL [R1+0x1114], R25 ;  /* 0x0011141901007387 */ /* 0x0003e20000100800 */
[----:B--2---:R-:W-:-:S02]  /*14c90*/  LOP3.LUT R36, R167, 0xffff, RZ, 0xc0, !PT ;  /* 0x0000ffffa7247812 */ /* 0x004fc400078ec0ff */
        /* <DEDUP_REMOVED lines=9> */
[----:B------:R-:W-:Y:S02]  /*14d30*/  LOP3.LUT R153, R153, 0xffff, RZ, 0xc0, !PT ;  /* 0x0000ffff99997812 */ /* 0x000fe400078ec0ff */
[----:B------:R-:W-:Y:S02]  /*14d40*/  PRMT R62, R224, 0x3340, R62 ;  /* 0x00003340e03e7816 */ /* 0x000fe4000000003e */
[----:B------:R-:W-:Y:S01]  /*14d50*/  F2FP.SATFINITE.E5M2.F32.PACK_AB_MERGE_C R155, R207, R206, RZ ;  /* 0x000000cecf9b723e */ /* 0x000fe200048060ff */
[----:B------:R-:W-:Y:S01]  /*14d60*/  IMAD.MOV.U32 R178, RZ, RZ, R164 ;  /* 0x000000ffffb27224 */ /* 0x000fe200078e00a4 */
[----:B-1----:R-:W-:Y:S01]  /*14d70*/  PRMT R25, R39, 0x5410, R37 ;  /* 0x0000541027197816 */ /* 0x002fe20000000025 */
[----:B------:R-:W-:Y:S01]  /*14d80*/  IMAD.MOV.U32 R183, RZ, RZ, R161 ;  /* 0x000000ffffb77224 */ /* 0x000fe200078e00a1 */
[----:B------:R-:W-:Y:S01]  /*14d90*/  ISETP.GE.AND P2, PT, R27, UR11, PT ;  /* 0x0000000b1b007c0c */ /* 0x000fe2000bf46270 */
[----:B------:R-:W-:Y:S01]  /*14da0*/  ULDC UR5, c[0x0][0x248] ;  /* 0x0000920000057ab9 */ /* 0x000fe20000000800 */
[----:B------:R-:W-:Y:S01]  /*14db0*/  LOP3.LUT R27, R173, 0xffff, RZ, 0xc0, !PT ;  /* 0x0000ffffad1b7812 */ /* 0x000fe200078ec0ff */
[----:B------:R1:W-:Y:S01]  /*14dc0*/  STL [R1+0x1110], R25 ;  /* 0x0011101901007387 */ /* 0x0003e20000100800 */
[----:B------:R-:W-:-:S02]  /*14dd0*/  LOP3.LUT R37, R166, 0xffff, RZ, 0xc0, !PT ;  /* 0x0000ffffa6257812 */ /* 0x000fc400078ec0ff */
[----:B------:R-:W-:Y:S01]  /*14de0*/  LOP3.LUT R38, R165, 0xffff, RZ, 0xc0, !PT ;  /* 0x0000ffffa5267812 */ /* 0x000fe200078ec0ff */
[----:B------:R-:W2:Y:S01]  /*14df0*/  LDL.LU R175, [R1+0x434] ;  /* 0x0004340001af7983 */ /* 0x000ea20000300800 */
[----:B------:R-:W-:Y:S02]  /*14e00*/  LOP3.LUT R39, R13, 0xffff, RZ, 0xc0, !PT ;  /* 0x0000ffff0d277812 */ /* 0x000fe400078ec0ff */
[----:B------:R-:W-:Y:S01]  /*14e10*/  PRMT R47, R36, 0x3340, R241 ;  /* 0x00003340242f7816 */ /* 0x000fe200000000f1 */
[----:B------:R-:W3:Y:S01]  /*14e20*/  LDL.LU R173, [R1+0x42c] ;  /* 0x00042c0001ad7983 */ /* 0x000ee20000300800 */
[----:B------:R-:W-:Y:S01]  /*14e30*/  PRMT R63, R153, 0x3340, R63 ;  /* 0x00003340993f7816 */ /* 0x000fe2000000003f */
[----:B------:R-:W-:Y:S01]  /*14e40*/  IMAD.MOV.U32 R181, RZ, RZ, R178 ;  /* 0x000000ffffb57224 */ /* 0x000fe200078e00b2 */
[----:B------:R-:W-:Y:S01]  /*14e50*/  SHF.R.U32.HI R204, RZ, 0x8, R204 ;  /* 0x00000008ffcc7819 */ /* 0x000fe200000116cc */
[----:B------:R-:W2:Y:S01]  /*14e60*/  LDL.LU R167, [R1+0x428] ;  /* 0x0004280001a77983 */ /* 0x000ea20000300800 */
[----:B------:R-:W-:-:S02]  /*14e70*/  SHF.R.U32.HI R208, RZ, 0x8, R208 ;  /* 0x00000008ffd07819 */ /* 0x000fc400000116d0 */
[----:B------:R-:W-:Y:S01]  /*14e80*/  SHF.R.U32.HI R29, RZ, 0x8, R29 ;  /* 0x00000008ff1d7819 */ /* 0x000fe2000001161d */
[----:B------:R-:W2:Y:S01]  /*14e90*/  LDL.LU R166, [R1+0x32c] ;  /* 0x00032c0001a67983 */ /* 0x000ea20000300800 */
[----:B------:R-:W-:Y:S02]  /*14ea0*/  SHF.R.U32.HI R33, RZ, 0x8, R33 ;  /* 0x00000008ff217819 */ /* 0x000fe40000011621 */
[----:B0-----:R-:W-:Y:S01]  /*14eb0*/  LOP3.LUT R197, R197, 0x7f, RZ, 0xc0, !PT ;  /* 0x0000007fc5c57812 */ /* 0x001fe200078ec0ff */
[----:B------:R-:W2:Y:S01]  /*14ec0*/  LDL.LU R165, [R1+0x228] ;  /* 0x0002280001a57983 */ /* 0x000ea20000300800 */
[----:B-1----:R-:W-:Y:S01]  /*14ed0*/  LOP3.LUT R25, R174, 0xffff, RZ, 0xc0, !PT ;  /* 0x0000ffffae197812 */ /* 0x002fe200078ec0ff */
[----:B------:R-:W-:Y:S01]  /*14ee0*/  IMAD.MOV.U32 R187, RZ, RZ, R185 ;  /* 0x000000ffffbb7224 */ /* 0x000fe200078e00b9 */
[----:B------:R-:W-:Y:S01]  /*14ef0*/  PRMT R44, R37, 0x3340, R237 ;  /* 0x00003340252c7816 */ /* 0x000fe200000000ed */
[----:B------:R-:W2:Y:S01]  /*14f00*/  LDL.LU R13, [R1+0x11dc] ;  /* 0x0011dc00010d7983 */ /* 0x000ea20000300800 */
[----:B------:R-:W-:Y:S01]  /*14f10*/  PRMT R45, R25, 0x3340, R38 ;  /* 0x00003340192d7816 */ /* 0x000fe20000000026 */
[----:B------:R-:W-:Y:S01]  /*14f20*/  ULDC UR11, c[0x0][0x248] ;  /* 0x00009200000b7ab9 */ /* 0x000fe20000000800 */
[----:B------:R-:W-:Y:S01]  /*14f30*/  PRMT R46, R27, 0x3340, R39 ;  /* 0x000033401b2e7816 */ /* 0x000fe20000000027 */
[----:B------:R-:W2:Y:S01]  /*14f40*/  LDL.LU R174, [R1+0x220] ;  /* 0x0002200001ae7983 */ /* 0x000ea20000300800 */
[----:B------:R-:W-:-:S02]  /*14f50*/  PRMT R44, R44, 0x5410, R40 ;  /* 0x000054102c2c7816 */ /* 0x000fc40000000028 */
[----:B------:R-:W-:Y:S02]  /*14f60*/  PRMT R40, R45, 0x5410, R41 ;  /* 0x000054102d287816 */ /* 0x000fe40000000029 */
[----:B------:R-:W-:Y:S02]  /*14f70*/  PRMT R41, R46, 0x5410, R42 ;  /* 0x000054102e297816 */ /* 0x000fe4000000002a */
[----:B------:R-:W-:Y:S01]  /*14f80*/  PRMT R42, R47, 0x5410, R43 ;  /* 0x000054102f2a7816 */ /* 0x000fe2000000002b */
[----:B------:R-:W-:Y:S04]  /*14f90*/  STL [R1+0x110c], R44 ;  /* 0x00110c2c01007387 */ /* 0x000fe80000100800 */
[----:B------:R-:W-:Y:S04]  /*14fa0*/  STL [R1+0x1108], R40 ;  /* 0x0011082801007387 */ /* 0x000fe80000100800 */
[----:B------:R3:W-:Y:S04]  /*14fb0*/  STL [R1+0x1104], R41 ;  /* 0x0011042901007387 */ /* 0x0007e80000100800 */
[----:B------:R2:W-:Y:S01]  /*14fc0*/  STL [R1+0x1100], R42 ;  /* 0x0011002a01007387 */ /* 0x0005e20000100800 */
[----:B----4-:R-:W-:-:S02]  /*14fd0*/  LOP3.LUT R46, R0, 0xffff, RZ, 0xc0, !PT ;  /* 0x0000ffff002e7812 */ /* 0x010fc400078ec0ff */
[----:B---3--:R-:W-:Y:S02]  /*14fe0*/  LOP3.LUT R41, R173, 0xffff, RZ, 0xc0, !PT ;  /* 0x0000ffffad297812 */ /* 0x008fe400078ec0ff */
[----:B------:R-:W3:Y:S01]  /*14ff0*/  LDL.LU R173, [R1+0x43c] ;  /* 0x00043c0001ad7983 */ /* 0x000ee20000300800 */
[----:B--2---:R-:W-:-:S03]  /*15000*/  LOP3.LUT R42, R167, 0xffff, RZ, 0xc0, !PT ;  /* 0x0000ffffa72a7812 */ /* 0x004fc600078ec0ff */
[----:B------:R-:W2:Y:S01]  /*15010*/  LDL.LU R167, [R1+0x438] ;  /* 0x0004380001a77983 */ /* 0x000ea20000300800 */
[----:B------:R-:W-:-:S03]  /*15020*/  LOP3.LUT R43, R166, 0xffff, RZ, 0xc0, !PT ;  /* 0x0000ffffa62b7812 */ /* 0x000fc600078ec0ff */
[----:B------:R-:W4:Y:S01]  /*15030*/  LDL.LU R166, [R1+0x430] ;  /* 0x0004300001a67983 */ /* 0x000f220000300800 */
[----:B------:R-:W-:-:S03]  /*15040*/  LOP3.LUT R44, R165, 0xffff, RZ, 0xc0, !PT ;  /* 0x0000ffffa52c7812 */ /* 0x000fc600078ec0ff */
[----:B------:R-:W4:Y:S04]  /*15050*/  LDL.LU R165, [R1+0x334] ;  /* 0x0003340001a57983 */ /* 0x000f280000300800 */
[----:B------:R-:W3:Y:S01]  /*15060*/  LDL.LU R0, [R1+0x11d8] ;  /* 0x0011d80001007983 */ /* 0x000ee20000300800 */
[----:B------:R-:W-:Y:S02]  /*15070*/  LOP3.LUT R45, R174, 0xffff, RZ, 0xc0, !PT ;  /* 0x0000ffffae2d7812 */ /* 0x000fe400078ec0ff */
[----:B------:R-:W-:Y:S01]  /*15080*/  LOP3.LUT R40, R175, 0xffff, RZ, 0xc0, !PT ;  /* 0x0000ffffaf287812 */ /* 0x000fe200078ec0ff */
[----:B------:R-:W4:Y:S01]  /*15090*/  LDL.LU R177, [R1+0x230] ;  /* 0x0002300001b17983 */ /* 0x000f220000300800 */
[----:B------:R-:W-:Y:S02]  /*150a0*/  PRMT R51, R41, 0x3340, R45 ;  /* 0x0000334029337816 */ /* 0x000fe4000000002d */
[----:B------:R-:W-:Y:S01]  /*150b0*/  PRMT R52, R42, 0x3340, R46 ;  /* 0x000033402a347816 */ /* 0x000fe2000000002e */
[----:B------:R-:W4:Y:S01]  /*150c0*/  LDL.LU R175, [R1+0x22c] ;  /* 0x00022c0001af7983 */ /* 0x000f220000300800 */
[----:B------:R-:W-:-:S02]  /*150d0*/  PRMT R53, R43, 0x3340, R245 ;  /* 0x000033402b357816 */ /* 0x000fc400000000f5 */
[----:B------:R-:W-:Y:S02]  /*150e0*/  PRMT R54, R40, 0x3340, R44 ;  /* 0x0000334028367816 */ /* 0x000fe4000000002c */
[----:B---3--:R-:W-:-:S04]  /*150f0*/  PRMT R47, R234, 0x3340, R0 ;  /* 0x00003340ea2f7816 */ /* 0x008fc80000000000 */
[----:B------:R-:W-:Y:S02]  /*15100*/  PRMT R51, R51, 0x5410, R47 ;  /* 0x0000541033337816 */ /* 0x000fe4000000002f */
[----:B------:R-:W-:Y:S02]  /*15110*/  PRMT R47, R52, 0x5410, R48 ;  /* 0x00005410342f7816 */ /* 0x000fe40000000030 */
[----:B------:R-:W-:Y:S02]  /*15120*/  PRMT R48, R53, 0x5410, R49 ;  /* 0x0000541035307816 */ /* 0x000fe40000000031 */
[----:B------:R-:W-:Y:S01]  /*15130*/  PRMT R49, R54, 0x5410, R50 ;  /* 0x0000541036317816 */ /* 0x000fe20000000032 */
[----:B------:R-:W-:Y:S04]  /*15140*/  STL [R1+0x10fc], R51 ;  /* 0x0010fc3301007387 */ /* 0x000fe80000100800 */
[----:B------:R0:W-:Y:S04]  /*15150*/  STL [R1+0x10f8], R47 ;  /* 0x0010f82f01007387 */ /* 0x0001e80000100800 */
[----:B------:R2:W-:Y:S04]  /*15160*/  STL [R1+0x10f4], R48 ;  /* 0x0010f43001007387 */ /* 0x0005e80000100800 */
[----:B------:R4:W-:Y:S01]  /*15170*/  STL [R1+0x10f0], R49 ;  /* 0x0010f03101007387 */ /* 0x0009e20000100800 */
[----:B0-----:R-:W-:-:S03]  /*15180*/  LOP3.LUT R47, R173, 0xffff, RZ, 0xc0, !PT ;  /* 0x0000ffffad2f7812 */ /* 0x001fc600078ec0ff */
[----:B------:R-:W3:Y:S01]  /*15190*/  LDL.LU R174, [R1+0x444] ;  /* 0x0004440001ae7983 */ /* 0x000ee20000300800 */
[----:B--2---:R-:W-:-:S03]  /*151a0*/  LOP3.LUT R48, R167, 0xffff, RZ, 0xc0, !PT ;  /* 0x0000ffffa7307812 */ /* 0x004fc600078ec0ff */
[----:B------:R-:W2:Y:S01]  /*151b0*/  LDL.LU R173, [R1+0x440] ;  /* 0x0004400001ad7983 */ /* 0x000ea20000300800 */
[----:B----4-:R-:W-:-:S03]  /*151c0*/  LOP3.LUT R49, R166, 0xffff, RZ, 0xc0, !PT ;  /* 0x0000ffffa6317812 */ /* 0x010fc600078ec0ff */
[----:B------:R-:W4:Y:S04]  /*151d0*/  LDL.LU R167, [R1+0x344] ;  /* 0x0003440001a77983 */ /* 0x000f280000300800 */
[----:B------:R-:W3:Y:S01]  /*151e0*/  LDL.LU R166, [R1+0x33c] ;  /* 0x00033c0001a67983 */ /* 0x000ee20000300800 */
[----:B------:R-:W-:-:S03]  /*151f0*/  LOP3.LUT R50, R165, 0xffff, RZ, 0xc0, !PT ;  /* 0x0000ffffa5327812 */ /* 0x000fc600078ec0ff */
[----:B------:R-:W3:Y:S01]  /*15200*/  LDL.LU R165, [R1+0x238] ;  /* 0x0002380001a57983 */ /* 0x000ee20000300800 */
[----:B------:R-:W-:Y:S02]  /*15210*/  LOP3.LUT R53, R13, 0xffff, RZ, 0xc0, !PT ;  /* 0x0000ffff0d357812 */ /* 0x000fe400078ec0ff */
[----:B------:R-:W-:Y:S01]  /*15220*/  LOP3.LUT R51, R177, 0xffff, RZ, 0xc0, !PT ;  /* 0x0000ffffb1337812 */ /* 0x000fe200078ec0ff */
[----:B------:R-:W3:Y:S01]  /*15230*/  LDL.LU R13, [R1+0x11d4] ;  /* 0x0011d400010d7983 */ /* 0x000ee20000300800 */
[----:B------:R-:W-:Y:S02]  /*15240*/  LOP3.LUT R52, R175, 0xffff, RZ, 0xc0, !PT ;  /* 0x0000ffffaf347812 */ /* 0x000fe400078ec0ff */
        /* <DEDUP_REMOVED lines=8> */
[----:B------:R-:W-:Y:S01]  /*152d0*/  PRMT R56, R61, 0x5410, R57 ;  /* 0x000054103d387816 */ /* 0x000fe20000000039 */
[----:B------:R-:W-:Y:S04]  /*152e0*/  STL [R1+0x10ec], R58 ;  /* 0x0010ec3a01007387 */ /* 0x000fe80000100800 */
[----:B------:R-:W-:Y:S04]  /*152f0*/  STL [R1+0x10e8], R54 ;  /* 0x0010e83601007387 */ /* 0x000fe80000100800 */
[----:B------:R2:W-:Y:S04]  /*15300*/  STL [R1+0x10e4], R55 ;  /* 0x0010e43701007387 */ /* 0x0005e80000100800 */
[----:B------:R4:W-:Y:S01]  /*15310*/  STL [R1+0x10e0], R56 ;  /* 0x0010e03801007387 */ /* 0x0009e20000100800 */
[----:B--2---:R-:W-:-:S03]  /*15320*/  LOP3.LUT R55, R173, 0xffff, RZ, 0xc0, !PT ;  /* 0x0000ffffad377812 */ /* 0x004fc600078ec0ff */
[----:B------:R-:W2:Y:S01]  /*15330*/  LDL.LU R173, [R1+0x508] ;  /* 0x0005080001ad7983 */ /* 0x000ea20000300800 */
[----:B----4-:R-:W-:-:S03]  /*15340*/  LOP3.LUT R56, R167, 0xffff, RZ, 0xc0, !PT ;  /* 0x0000ffffa7387812 */ /* 0x010fc600078ec0ff */
[----:B------:R-:W4:Y:S01]  /*15350*/  LDL.LU R167, [R1+0x504] ;  /* 0x0005040001a77983 */ /* 0x000f220000300800 */
[----:B---3--:R-:W-:-:S03]  /*15360*/  LOP3.LUT R57, R166, 0xffff, RZ, 0xc0, !PT ;  /* 0x0000ffffa6397812 */ /* 0x008fc600078ec0ff */
[----:B------:R-:W3:Y:S01]  /*15370*/  LDL.LU R166, [R1+0x414] ;  /* 0x0004140001a67983 */ /* 0x000ee20000300800 */
[----:B------:R-:W-:-:S03]  /*15380*/  LOP3.LUT R58, R165, 0xffff, RZ, 0xc0, !PT ;  /* 0x0000ffffa53a7812 */ /* 0x000fc600078ec0ff */
[----:B------:R-:W3:Y:S01]  /*15390*/  LDL.LU R165, [R1+0x410] ;  /* 0x0004100001a57983 */ /* 0x000ee20000300800 */
[----:B------:R-:W-:Y:S02]  /*153a0*/  LOP3.LUT R54, R174, 0xffff, RZ, 0xc0, !PT ;  /* 0x0000ffffae367812 */ /* 0x000fe400078ec0ff */
[----:B------:R-:W-:Y:S02]  /*153b0*/  LOP3.LUT R59, R13, 0xffff, RZ, 0xc0, !PT ;  /* 0x0000ffff0d3b7812 */ /* 0x000fe400078ec0ff */
[--C-:B------:R-:W-:Y:S01]  /*153c0*/  PRMT R60, R196, 0x3340, R0.reuse ;  /* 0x00003340c43c7816 */ /* 0x100fe20000000000 */
[----:B------:R-:W3:Y:S01]  /*153d0*/  LDL.LU R13, [R1+0x11d0] ;  /* 0x0011d000010d7983 */ /* 0x000ee20000300800 */
[----:B------:R-:W-:Y:S02]  /*153e0*/  PRMT R64, R57, 0x3340, R249 ;  /* 0x0000334039407816 */ /* 0x000fe400000000f9 */
[----:B------:R-:W-:Y:S01]  /*153f0*/  PRMT R61, R222, 0x3340, R0 ;  /* 0x00003340de3d7816 */ /* 0x000fe20000000000 */
[----:B------:R-:W3:Y:S01]  /*15400*/  LDL.LU R175, [R1+0x314] ;  /* 0x0003140001af7983 */ /* 0x000ee20000300800 */
[----:B------:R-:W-:-:S02]  /*15410*/  PRMT R65, R54, 0x3340, R58 ;  /* 0x0000334036417816 */ /* 0x000fc4000000003a */
[----:B------:R-:W-:Y:S01]  /*15420*/  PRMT R66, R55, 0x3340, R59 ;  /* 0x0000334037427816 */ /* 0x000fe2000000003b */
[----:B------:R-:W3:Y:S01]  /*15430*/  LDL.LU R174, [R1+0x310] ;  /* 0x0003100001ae7983 */ /* 0x000ee20000300800 */
[----:B------:R-:W-:Y:S02]  /*15440*/  PRMT R67, R56, 0x3340, R251 ;  /* 0x0000334038437816 */ /* 0x000fe400000000fb */
        /* <DEDUP_REMOVED lines=8> */
[----:B------:R-:W-:-:S02]  /*154d0*/  LOP3.LUT R66, R7, 0xffff, RZ, 0xc0, !PT ;  /* 0x0000ffff07427812 */ /* 0x000fc400078ec0ff */
[----:B--2---:R-:W-:Y:S02]  /*154e0*/  LOP3.LUT R60, R173, 0xffff, RZ, 0xc0, !PT ;  /* 0x0000ffffad3c7812 */ /* 0x004fe400078ec0ff */
[----:B------:R-:W2:Y:S01]  /*154f0*/  LDL.LU R173, [R1+0x500] ;  /* 0x0005000001ad7983 */ /* 0x000ea20000300800 */
[----:B----4-:R-:W-:-:S03]  /*15500*/  LOP3.LUT R61, R167, 0xffff, RZ, 0xc0, !PT ;  /* 0x0000ffffa73d7812 */ /* 0x010fc600078ec0ff */
[----:B------:R-:W4:Y:S01]  /*15510*/  LDL.LU R167, [R1+0x44c] ;  /* 0x00044c0001a77983 */ /* 0x000f220000300800 */
[----:B---3--:R-:W-:-:S03]  /*15520*/  LOP3.LUT R62, R166, 0xffff, RZ, 0xc0, !PT ;  /* 0x0000ffffa63e7812 */ /* 0x008fc600078ec0ff */
[----:B------:R-:W3:Y:S01]  /*15530*/  LDL.LU R166, [R1+0x448] ;  /* 0x0004480001a67983 */ /* 0x000ee20000300800 */
[----:B------:R-:W-:-:S03]  /*15540*/  LOP3.LUT R63, R165, 0xffff, RZ, 0xc0, !PT ;  /* 0x0000ffffa53f7812 */ /* 0x000fc600078ec0ff */
[----:B------:R-:W3:Y:S04]  /*15550*/  LDL.LU R165, [R1+0x34c] ;  /* 0x00034c0001a57983 */ /* 0x000ee80000300800 */
[----:B------:R-:W3:Y:S01]  /*15560*/  LDL.LU R7, [R1+0x11cc] ;  /* 0x0011cc0001077983 */ /* 0x000ee20000300800 */
[----:B------:R-:W-:Y:S02]  /*15570*/  LOP3.LUT R67, R12, 0xffff, RZ, 0xc0, !PT ;  /* 0x0000ffff0c437812 */ /* 0x000fe400078ec0ff */
[----:B------:R-:W-:Y:S01]  /*15580*/  LOP3.LUT R64, R175, 0xffff, RZ, 0xc0, !PT ;  /* 0x0000ffffaf407812 */ /* 0x000fe200078ec0ff */
[----:B------:R-:W3:Y:S01]  /*15590*/  LDL.LU R12, [R1+0x11c8] ;  /* 0x0011c800010c7983 */ /* 0x000ee20000300800 */
[----:B------:R-:W-:-:S03]  /*155a0*/  PRMT R74, R152, 0x3340, R0 ;  /* 0x00003340984a7816 */ /* 0x000fc60000000000 */
[----:B------:R-:W3:Y:S01]  /*155b0*/  LDL.LU R175, [R1+0x30c] ;  /* 0x00030c0001af7983 */ /* 0x000ee20000300800 */
[----:B------:R-:W-:Y:S02]  /*155c0*/  PRMT R76, R62, 0x3340, R66 ;  /* 0x000033403e4c7816 */ /* 0x000fe40000000042 */
[--C-:B------:R-:W-:Y:S02]  /*155d0*/  PRMT R75, R154, 0x3340, R0.reuse ;  /* 0x000033409a4b7816 */ /* 0x100fe40000000000 */
[----:B------:R-:W-:Y:S02]  /*155e0*/  PRMT R77, R63, 0x3340, R67 ;  /* 0x000033403f4d7816 */ /* 0x000fe40000000043 */
[----:B------:R-:W-:Y:S02]  /*155f0*/  PRMT R71, R233, 0x3340, R0 ;  /* 0x00003340e9477816 */ /* 0x000fe40000000000 */
[----:B------:R-:W-:Y:S02]  /*15600*/  PRMT R78, R60, 0x3340, R64 ;  /* 0x000033403c4e7816 */ /* 0x000fe40000000040 */
[----:B------:R-:W-:-:S02]  /*15610*/  LOP3.LUT R65, R174, 0xffff, RZ, 0xc0, !PT ;  /* 0x0000ffffae417812 */ /* 0x000fc400078ec0ff */
[----:B------:R-:W-:Y:S01]  /*15620*/  PRMT R74, R76, 0x5410, R74 ;  /* 0x000054104c4a7816 */ /* 0x000fe2000000004a */
[----:B------:R-:W3:Y:S01]  /*15630*/  LDL.LU R174, [R1+0x50c] ;  /* 0x00050c0001ae7983 */ /* 0x000ee20000300800 */
[----:B------:R-:W-:Y:S02]  /*15640*/  PRMT R75, R77, 0x5410, R75 ;  /* 0x000054104d4b7816 */ /* 0x000fe4000000004b */
[----:B------:R-:W-:Y:S02]  /*15650*/  PRMT R71, R78, 0x5410, R71 ;  /* 0x000054104e477816 */ /* 0x000fe40000000047 */
[----:B------:R-:W-:Y:S02]  /*15660*/  PRMT R69, R231, 0x3340, R0 ;  /* 0x00003340e7457816 */ /* 0x000fe40000000000 */
[----:B------:R-:W-:-:S04]  /*15670*/  PRMT R79, R61, 0x3340, R65 ;  /* 0x000033403d4f7816 */ /* 0x000fc80000000041 */
[----:B------:R-:W-:Y:S02]  /*15680*/  PRMT R69, R79, 0x5410, R69 ;  /* 0x000054104f457816 */ /* 0x000fe40000000045 */
[----:B--2---:R-:W-:Y:S02]  /*15690*/  LOP3.LUT R76, R173, 0xffff, RZ, 0xc0, !PT ;  /* 0x0000ffffad4c7812 */ /* 0x004fe400078ec0ff */
[----:B------:R-:W2:Y:S01]  /*156a0*/  LDL.LU R173, [R1+0x454] ;  /* 0x0004540001ad7983 */ /* 0x000ea20000300800 */
[----:B----4-:R-:W-:-:S03]  /*156b0*/  LOP3.LUT R77, R167, 0xffff, RZ, 0xc0, !PT ;  /* 0x0000ffffa74d7812 */ /* 0x010fc600078ec0ff */
[----:B------:R-:W4:Y:S01]  /*156c0*/  LDL.LU R167, [R1+0x40c] ;  /* 0x00040c0001a77983 */ /* 0x000f220000300800 */
[----:B---3--:R-:W-:-:S03]  /*156d0*/  LOP3.LUT R78, R166, 0xffff, RZ, 0xc0, !PT ;  /* 0x0000ffffa64e7812 */ /* 0x008fc600078ec0ff */
[----:B------:R-:W3:Y:S01]  /*156e0*/  LDL.LU R166, [R1+0x408] ;  /* 0x0004080001a67983 */ /* 0x000ee20000300800 */
[----:B------:R-:W-:-:S03]  /*156f0*/  LOP3.LUT R79, R165, 0xffff, RZ, 0xc0, !PT ;  /* 0x0000ffffa54f7812 */ /* 0x000fc600078ec0ff */
[----:B------:R-:W3:Y:S01]  /*15700*/  LDL.LU R165, [R1+0x308] ;  /* 0x0003080001a57983 */ /* 0x000ee20000300800 */
[----:B------:R-:W-:-:S03]  /*15710*/  LOP3.LUT R81, R7, 0xffff, RZ, 0xc0, !PT ;  /* 0x0000ffff07517812 */ /* 0x000fc600078ec0ff */
[----:B------:R-:W3:Y:S01]  /*15720*/  LDL.LU R7, [R1+0x11c4] ;  /* 0x0011c40001077983 */ /* 0x000ee20000300800 */
[----:B------:R-:W-:Y:S02]  /*15730*/  LOP3.LUT R82, R13, 0xffff, RZ, 0xc0, !PT ;  /* 0x0000ffff0d527812 */ /* 0x000fe400078ec0ff */
[--C-:B------:R-:W-:Y:S01]  /*15740*/  PRMT R21, R84, 0x3340, R0.reuse ;  /* 0x0000334054157816 */ /* 0x100fe20000000000 */
[----:B------:R-:W3:Y:S01]  /*15750*/  LDL.LU R13, [R1+0x11c0] ;  /* 0x0011c000010d7983 */ /* 0x000ee20000300800 */
[----:B------:R-:W-:Y:S02]  /*15760*/  PRMT R89, R77, 0x3340, R81 ;  /* 0x000033404d597816 */ /* 0x000fe40000000051 */
[----:B------:R-:W-:Y:S01]  /*15770*/  PRMT R85, R23, 0x3340, R0 ;  /* 0x0000334017557816 */ /* 0x000fe20000000000 */
[----:B------:R-:W3:Y:S01]  /*15780*/  LDL.LU R15, [R1+0x11bc] ;  /* 0x0011bc00010f7983 */ /* 0x000ee20000300800 */
[----:B------:R-:W-:Y:S02]  /*15790*/  PRMT R91, R78, 0x3340, R82 ;  /* 0x000033404e5b7816 */ /* 0x000fe40000000052 */
[----:B------:R-:W-:-:S02]  /*157a0*/  PRMT R86, R188, 0x3340, R0 ;  /* 0x00003340bc567816 */ /* 0x000fc40000000000 */
[----:B------:R-:W-:Y:S02]  /*157b0*/  PRMT R93, R79, 0x3340, R83 ;  /* 0x000033404f5d7816 */ /* 0x000fe40000000053 */
[----:B------:R-:W-:Y:S02]  /*157c0*/  LOP3.LUT R80, R175, 0xffff, RZ, 0xc0, !PT ;  /* 0x0000ffffaf507812 */ /* 0x000fe400078ec0ff */
[----:B------:R-:W-:Y:S02]  /*157d0*/  PRMT R21, R89, 0x5410, R21 ;  /* 0x0000541059157816 */ /* 0x000fe40000000015 */
[----:B------:R-:W-:Y:S02]  /*157e0*/  PRMT R89, R91, 0x5410, R85 ;  /* 0x000054105b597816 */ /* 0x000fe40000000055 */
[----:B------:R-:W-:Y:S01]  /*157f0*/  PRMT R85, R93, 0x5410, R86 ;  /* 0x000054105d557816 */ /* 0x000fe20000000056 */
[----:B------:R0:W-:Y:S01]  /*15800*/  STL [R1+0x10c8], R21 ;  /* 0x0010c81501007387 */ /* 0x0001e20000100800 */
[----:B------:R-:W-:-:S02]  /*15810*/  PRMT R87, R229, 0x3340, R0 ;  /* 0x00003340e5577816 */ /* 0x000fc40000000000 */
[----:B------:R-:W-:Y:S01]  /*15820*/  PRMT R95, R76, 0x3340, R80 ;  /* 0x000033404c5f7816 */ /* 0x000fe20000000050 */
[----:B------:R-:W-:Y:S01]  /*15830*/  STL [R1+0x10c4], R89 ;  /* 0x0010c45901007387 */ /* 0x000fe20000100800 */
[----:B------:R-:W-:-:S03]  /*15840*/  LOP3.LUT R91, R174, 0xffff, RZ, 0xc0, !PT ;  /* 0x0000ffffae5b7812 */ /* 0x000fc600078ec0ff */
[----:B------:R1:W-:Y:S01]  /*15850*/  STL [R1+0x10c0], R85 ;  /* 0x0010c05501007387 */ /* 0x0003e20000100800 */
[----:B0-----:R-:W-:-:S03]  /*15860*/  PRMT R21, R95, 0x5410, R87 ;  /* 0x000054105f157816 */ /* 0x001fc60000000057 */
[----:B------:R-:W3:Y:S01]  /*15870*/  LDL.LU R174, [R1+0x514] ;  /* 0x0005140001ae7983 */ /* 0x000ee20000300800 */
[----:B--2---:R-:W-:-:S03]  /*15880*/  LOP3.LUT R93, R173, 0xffff, RZ, 0xc0, !PT ;  /* 0x0000ffffad5d7812 */ /* 0x004fc600078ec0ff */
[----:B------:R-:W2:Y:S01]  /*15890*/  LDL.LU R173, [R1+0x510] ;  /* 0x0005100001ad7983 */ /* 0x000ea20000300800 */
[----:B----4-:R-:W-:-:S03]  /*158a0*/  LOP3.LUT R95, R167, 0xffff, RZ, 0xc0, !PT ;  /* 0x0000ffffa75f7812 */ /* 0x010fc600078ec0ff */
[----:B------:R-:W4:Y:S01]  /*158b0*/  LDL.LU R167, [R1+0x450] ;  /* 0x0004500001a77983 */ /* 0x000f220000300800 */
[----:B---3--:R-:W-:-:S03]  /*158c0*/  LOP3.LUT R97, R166, 0xffff, RZ, 0xc0, !PT ;  /* 0x0000ffffa6617812 */ /* 0x008fc600078ec0ff */
[----:B------:R-:W3:Y:S01]  /*158d0*/  LDL.LU R166, [R1+0x354] ;  /* 0x0003540001a67983 */ /* 0x000ee20000300800 */
[----:B------:R-:W-:Y:S02]  /*158e0*/  LOP3.LUT R99, R165, 0xffff, RZ, 0xc0, !PT ;  /* 0x0000ffffa5637812 */ /* 0x000fe400078ec0ff */
[----:B------:R-:W-:Y:S02]  /*158f0*/  LOP3.LUT R100, R7, 0xffff, RZ, 0xc0, !PT ;  /* 0x0000ffff07647812 */ /* 0x000fe400078ec0ff */
[----:B------:R-:W3:Y:S04]  /*15900*/  LDL.LU R7, [R1+0x11b8] ;  /* 0x0011b80001077983 */ /* 0x000ee80000300800 */
[----:B------:R-:W3:Y:S04]  /*15910*/  LDL.LU R217, [R1+0x11b4] ;  /* 0x0011b40001d97983 */ /* 0x000ee80000300800 */
[----:B------:R-:W3:Y:S04]  /*15920*/  LDL.LU R14, [R1+0x11b0] ;  /* 0x0011b000010e7983 */ /* 0x000ee80000300800 */
[----:B------:R-:W3:Y:S04]  /*15930*/  LDL.LU R175, [R1+0x304] ;  /* 0x0003040001af7983 */ /* 0x000ee80000300800 */
[----:B------:R-:W3:Y:S01]  /*15940*/  LDL.LU R165, [R1+0x300] ;  /* 0x0003000001a57983 */ /* 0x000ee20000300800 */
[----:B-1----:R-:W-:-:S02]  /*15950*/  PRMT R85, R2, 0x3340, R0 ;  /* 0x0000334002557816 */ /* 0x002fc40000000000 */
[----:B------:R-:W-:Y:S02]  /*15960*/  PRMT R103, R93, 0x3340, R100 ;  /* 0x000033405d677816 */ /* 0x000fe40000000064 */
[----:B------:R-:W-:Y:S02]  /*15970*/  PRMT R86, R158, 0x3340, R0 ;  /* 0x000033409e567816 */ /* 0x000fe40000000000 */
[----:B------:R-:W-:Y:S02]  /*15980*/  PRMT R85, R103, 0x5410, R85 ;  /* 0x0000541067557816 */ /* 0x000fe40000000055 */
[----:B------:R-:W-:Y:S02]  /*15990*/  PRMT R104, R97, 0x3340, R102 ;  /* 0x0000334061687816 */ /* 0x000fe40000000066 */
[----:B------:R-:W-:Y:S02]  /*159a0*/  PRMT R87, R156, 0x3340, R0 ;  /* 0x000033409c577816 */ /* 0x000fe40000000000 */
[----:B------:R-:W-:-:S02]  /*159b0*/  PRMT R105, R95, 0x3340, R101 ;  /* 0x000033405f697816 */ /* 0x000fc40000000065 */
[----:B------:R-:W-:Y:S02]  /*159c0*/  PRMT R89, R227, 0x3340, R0 ;  /* 0x00003340e3597816 */ /* 0x000fe40000000000 */
[----:B------:R-:W-:Y:S01]  /*159d0*/  PRMT R106, R91, 0x3340, R99 ;  /* 0x000033405b6a7816 */ /* 0x000fe20000000063 */
[----:B------:R0:W-:Y:S01]  /*159e0*/  STL [R1+0x10a8], R85 ;  /* 0x0010a85501007387 */ /* 0x0001e20000100800 */
[----:B------:R-:W-:Y:S02]  /*159f0*/  PRMT R86, R104, 0x5410, R86 ;  /* 0x0000541068567816 */ /* 0x000fe40000000056 */
[----:B------:R-:W-:Y:S02]  /*15a00*/  LOP3.LUT R103, R174, 0xffff, RZ, 0xc0, !PT ;  /* 0x0000ffffae677812 */ /* 0x000fe400078ec0ff */
[----:B------:R-:W-:Y:S01]  /*15a10*/  PRMT R87, R105, 0x5410, R87 ;  /* 0x0000541069577816 */ /* 0x000fe20000000057 */
[----:B------:R-:W3:Y:S01]  /*15a20*/  LDL.LU R174, [R1+0x45c] ;  /* 0x00045c0001ae7983 */ /* 0x000ee20000300800 */
[----:B------:R-:W-:-:S02]  /*15a30*/  PRMT R89, R106, 0x5410, R89 ;  /* 0x000054106a597816 */ /* 0x000fc40000000059 */
[----:B------:R-:W-:Y:S02]  /*15a40*/  LOP3.LUT R109, R12, 0xffff, RZ, 0xc0, !PT ;  /* 0x0000ffff0c6d7812 */ /* 0x000fe400078ec0ff */
[--C-:B------:R-:W-:Y:S02]  /*15a50*/  PRMT R9, R111, 0x3340, R0.reuse ;  /* 0x000033406f097816 */ /* 0x100fe40000000000 */
[--C-:B0-----:R-:W-:Y:S02]  /*15a60*/  PRMT R85, R184, 0x3340, R0.reuse ;  /* 0x00003340b8557816 */ /* 0x101fe40000000000 */
[----:B------:R-:W-:Y:S02]  /*15a70*/  PRMT R112, R225, 0x3340, R0 ;  /* 0x00003340e1707816 */ /* 0x000fe40000000000 */
[----:B--2---:R-:W-:Y:S02]  /*15a80*/  LOP3.LUT R104, R173, 0xffff, RZ, 0xc0, !PT ;  /* 0x0000ffffad687812 */ /* 0x004fe400078ec0ff */
[----:B------:R-:W2:Y:S01]  /*15a90*/  LDL.LU R173, [R1+0x458] ;  /* 0x0004580001ad7983 */ /* 0x000ea20000300800 */
[----:B----4-:R-:W-:-:S03]  /*15aa0*/  LOP3.LUT R105, R167, 0xffff, RZ, 0xc0, !PT ;  /* 0x0000ffffa7697812 */ /* 0x010fc600078ec0ff */
[----:B------:R-:W4:Y:S01]  /*15ab0*/  LDL.LU R167, [R1+0x404] ;  /* 0x0004040001a77983 */ /* 0x000f220000300800 */
[----:B---3--:R-:W-:-:S03]  /*15ac0*/  LOP3.LUT R106, R166, 0xffff, RZ, 0xc0, !PT ;  /* 0x0000ffffa66a7812 */ /* 0x008fc600078ec0ff */
[----:B------:R-:W3:Y:S04]  /*15ad0*/  LDL.LU R166, [R1+0x400] ;  /* 0x0004000001a67983 */ /* 0x000ee80000300800 */
[----:B------:R-:W4:Y:S04]  /*15ae0*/  LDL.LU R12, [R1+0x11ac] ;  /* 0x0011ac00010c7983 */ /* 0x000f280000300800 */
[----:B------:R-:W4:Y:S01]  /*15af0*/  LDL.LU R17, [R1+0x11a8] ;  /* 0x0011a80001117983 */ /* 0x000f220000300800 */
[----:B------:R-:W-:Y:S02]  /*15b00*/  PRMT R115, R105, 0x3340, R109 ;  /* 0x0000334069737816 */ /* 0x000fe4000000006d */
[----:B------:R-:W-:-:S02]  /*15b10*/  PRMT R116, R106, 0x3340, R110 ;  /* 0x000033406a747816 */ /* 0x000fc4000000006e */
[----:B------:R-:W-:Y:S02]  /*15b20*/  LOP3.LUT R108, R165, 0xffff, RZ, 0xc0, !PT ;  /* 0x0000ffffa56c7812 */ /* 0x000fe400078ec0ff */
[----:B------:R-:W4:Y:S01]  /*15b30*/  LDL.LU R165, [R1+0x358] ;  /* 0x0003580001a57983 */ /* 0x000f220000300800 */
[----:B------:R-:W-:Y:S02]  /*15b40*/  PRMT R9, R115, 0x5410, R9 ;  /* 0x0000541073097816 */ /* 0x000fe40000000009 */
[----:B------:R-:W-:Y:S02]  /*15b50*/  PRMT R85, R116, 0x5410, R85 ;  /* 0x0000541074557816 */ /* 0x000fe40000000055 */
[----:B------:R-:W-:Y:S01]  /*15b60*/  LOP3.LUT R116, R15, 0xffff, RZ, 0xc0, !PT ;  /* 0x0000ffff0f747812 */ /* 0x000fe200078ec0ff */
[----:B------:R0:W-:Y:S04]  /*15b70*/  STL [R1+0x10b8], R9 ;  /* 0x0010b80901007387 */ /* 0x0001e80000100800 */
[----:B------:R1:W-:Y:S04]  /*15b80*/  STL [R1+0x10b4], R85 ;  /* 0x0010b45501007387 */ /* 0x0003e80000100800 */
[----:B------:R-:W4:Y:S01]  /*15b90*/  LDL.LU R15, [R1+0x11a4] ;  /* 0x0011a400010f7983 */ /* 0x000f220000300800 */
[----:B------:R-:W-:-:S04]  /*15ba0*/  LOP3.LUT R107, R175, 0xffff, RZ, 0xc0, !PT ;  /* 0x0000ffffaf6b7812 */ /* 0x000fc800078ec0ff */
[----:B------:R-:W-:-:S04]  /*15bb0*/  PRMT R117, R103, 0x3340, R107 ;  /* 0x0000334067757816 */ /* 0x000fc8000000006b */
[----:B0-----:R-:W-:Y:S02]  /*15bc0*/  PRMT R9, R117, 0x5410, R112 ;  /* 0x0000541075097816 */ /* 0x001fe40000000070 */
[----:B------:R-:W-:Y:S02]  /*15bd0*/  LOP3.LUT R117, R13, 0xffff, RZ, 0xc0, !PT ;  /* 0x0000ffff0d757812 */ /* 0x000fe400078ec0ff */
[----:B------:R-:W4:Y:S04]  /*15be0*/  LDL.LU R13, [R1+0x11a0] ;  /* 0x0011a000010d7983 */ /* 0x000f280000300800 */
[----:B------:R-:W4:Y:S01]  /*15bf0*/  LDL.LU R3, [R1+0x119c] ;  /* 0x00119c0001037983 */ /* 0x000f220000300800 */
[----:B------:R-:W-:Y:S02]  /*15c00*/  PRMT R113, R223, 0x3340, R0 ;  /* 0x00003340df717816 */ /* 0x000fe40000000000 */
[----:B------:R-:W-:Y:S01]  /*15c10*/  PRMT R114, R104, 0x3340, R108 ;  /* 0x0000334068727816 */ /* 0x000fe2000000006c */
[----:B------:R-:W4:Y:S01]  /*15c20*/  LDL.LU R220, [R1+0x1198] ;  /* 0x0011980001dc7983 */ /* 0x000f220000300800 */
[----:B------:R-:W-:-:S02]  /*15c30*/  LOP3.LUT R112, R174, 0xffff, RZ, 0xc0, !PT ;  /* 0x0000ffffae707812 */ /* 0x000fc400078ec0ff */
[----:B-1----:R-:W-:Y:S02]  /*15c40*/  PRMT R85, R114, 0x5410, R113 ;  /* 0x0000541072557816 */ /* 0x002fe40000000071 */
[--C-:B------:R-:W-:Y:S02]  /*15c50*/  PRMT R20, R162, 0x3340, R0.reuse ;  /* 0x00003340a2147816 */ /* 0x100fe40000000000 */
[----:B------:R-:W-:Y:S02]  /*15c60*/  PRMT R122, R119, 0x3340, R0 ;  /* 0x00003340777a7816 */ /* 0x000fe40000000000 */
[----:B------:R-:W-:Y:S02]  /*15c70*/  PRMT R124, R112, 0x3340, R116 ;  /* 0x00003340707c7816 */ /* 0x000fe40000000074 */
[----:B------:R-:W-:Y:S02]  /*15c80*/  PRMT R123, R121, 0x3340, R0 ;  /* 0x00003340797b7816 */ /* 0x000fe40000000000 */
[----:B------:R-:W-:-:S02]  /*15c90*/  SHF.R.U32.HI R25, RZ, 0x8, R25 ;  /* 0x00000008ff197819 */ /* 0x000fc40000011619 */
[----:B------:R-:W-:Y:S02]  /*15ca0*/  SHF.R.U32.HI R38, RZ, 0x8, R38 ;  /* 0x00000008ff267819 */ /* 0x000fe40000011626 */
[----:B------:R-:W-:Y:S02]  /*15cb0*/  LOP3.LUT R25, R25, 0xffff, RZ, 0xc0, !PT ;  /* 0x0000ffff19197812 */ /* 0x000fe400078ec0ff */
[----:B------:R-:W-:Y:S01]  /*15cc0*/  LOP3.LUT R38, R38, 0xffff, RZ, 0xc0, !PT ;  /* 0x0000ffff26267812 */ /* 0x000fe200078ec0ff */
[----:B------:R-:W-:Y:S01]  /*15cd0*/  IMAD.MOV.U32 R177, RZ, RZ, R10 ;  /* 0x000000ffffb17224 */ /* 0x000fe200078e000a */
[----:B------:R-:W-:Y:S02]  /*15ce0*/  SHF.R.U32.HI R37, RZ, 0x8, R37 ;  /* 0x00000008ff257819 */ /* 0x000fe40000011625 */
[----:B------:R-:W-:Y:S02]  /*15cf0*/  SHF.R.U32.HI R237, RZ, 0x8, R237 ;  /* 0x00000008ffed7819 */ /* 0x000fe400000116ed */
[----:B------:R-:W-:-:S02]  /*15d00*/  PRMT R25, R25, 0x3340, R38 ;  /* 0x0000334019197816 */ /* 0x000fc40000000026 */
[----:B------:R-:W-:Y:S02]  /*15d10*/  SHF.R.U32.HI R27, RZ, 0x8, R27 ;  /* 0x00000008ff1b7819 */ /* 0x000fe4000001161b */
[----:B------:R-:W-:Y:S02]  /*15d20*/  SHF.R.U32.HI R39, RZ, 0x8, R39 ;  /* 0x00000008ff277819 */ /* 0x000fe40000011627 */
[----:B------:R-:W-:Y:S02]  /*15d30*/  LOP3.LUT R10, R210, 0xffff, RZ, 0xc0, !PT ;  /* 0x0000ffffd20a7812 */ /* 0x000fe400078ec0ff */
[----:B------:R-:W-:Y:S02]  /*15d40*/  SHF.R.U32.HI R36, RZ, 0x8, R36 ;  /* 0x00000008ff247819 */ /* 0x000fe40000011624 */
[----:B------:R-:W-:Y:S02]  /*15d50*/  SHF.R.U32.HI R241, RZ, 0x8, R241 ;  /* 0x00000008fff17819 */ /* 0x000fe400000116f1 */
        /* <DEDUP_REMOVED lines=9> */
[----:B------:R-:W-:Y:S02]  /*15df0*/  SHF.R.U32.HI R41, RZ, 0x8, R41 ;  /* 0x00000008ff297819 */ /* 0x000fe40000011629 */
[----:B------:R-:W-:Y:S02]  /*15e00*/  SHF.R.U32.HI R45, RZ, 0x8, R45 ;  /* 0x00000008ff2d7819 */ /* 0x000fe4000001162d */
[----:B------:R-:W-:Y:S02]  /*15e10*/  LOP3.LUT R41, R41, 0xffff, RZ, 0xc0, !PT ;  /* 0x0000ffff29297812 */ /* 0x000fe400078ec0ff */
[----:B------:R-:W-:-:S02]  /*15e20*/  LOP3.LUT R45, R45, 0xffff, RZ, 0xc0, !PT ;  /* 0x0000ffff2d2d7812 */ /* 0x000fc400078ec0ff */
[----:B------:R-:W-:Y:S02]  /*15e30*/  SHF.R.U32.HI R43, RZ, 0x8, R43 ;  /* 0x00000008ff2b7819 */ /* 0x000fe4000001162b */
[----:B------:R-:W-:Y:S02]  /*15e40*/  SHF.R.U32.HI R245, RZ, 0x8, R245 ;  /* 0x00000008fff57819 */ /* 0x000fe400000116f5 */
[----:B------:R-:W-:Y:S02]  /*15e50*/  SHF.R.U32.HI R42, RZ, 0x8, R42 ;  /* 0x00000008ff2a7819 */ /* 0x000fe4000001162a */
[----:B------:R-:W-:Y:S02]  /*15e60*/  SHF.R.U32.HI R46, RZ, 0x8, R46 ;  /* 0x00000008ff2e7819 */ /* 0x000fe4000001162e */
[----:B------:R-:W-:Y:S02]  /*15e70*/  LOP3.LUT R43, R43, 0xffff, RZ, 0xc0, !PT ;  /* 0x0000ffff2b2b7812 */ /* 0x000fe400078ec0ff */
[----:B------:R-:W-:-:S02]  /*15e80*/  LOP3.LUT R245, R245, 0xffff, RZ, 0xc0, !PT ;  /* 0x0000fffff5f57812 */ /* 0x000fc400078ec0ff */
[----:B------:R-:W-:Y:S02]  /*15e90*/  LOP3.LUT R42, R42, 0xffff, RZ, 0xc0, !PT ;  /* 0x0000ffff2a2a7812 */ /* 0x000fe400078ec0ff */
[----:B------:R-:W-:Y:S02]  /*15ea0*/  LOP3.LUT R46, R46, 0xffff, RZ, 0xc0, !PT ;  /* 0x0000ffff2e2e7812 */ /* 0x000fe400078ec0ff */
[----:B------:R-:W-:Y:S02]  /*15eb0*/  SHF.R.U32.HI R49, RZ, 0x8, R49 ;  /* 0x00000008ff317819 */ /* 0x000fe40000011631 */
[----:B------:R-:W-:Y:S02]  /*15ec0*/  SHF.R.U32.HI R53, RZ, 0x8, R53 ;  /* 0x00000008ff357819 */ /* 0x000fe40000011635 */
[----:B------:R-:W-:Y:S02]  /*15ed0*/  LOP3.LUT R49, R49, 0xffff, RZ, 0xc0, !PT ;  /* 0x0000ffff31317812 */ /* 0x000fe400078ec0ff */
[----:B------:R-:W-:-:S02]  /*15ee0*/  LOP3.LUT R53, R53, 0xffff, RZ, 0xc0, !PT ;  /* 0x0000ffff35357812 */ /* 0x000fc400078ec0ff */
[----:B------:R-:W-:Y:S02]  /*15ef0*/  SHF.R.U32.HI R40, RZ, 0x8, R40 ;  /* 0x00000008ff287819 */ /* 0x000fe40000011628 */
[----:B------:R-:W-:Y:S02]  /*15f00*/  SHF.R.U32.HI R44, RZ, 0x8, R44 ;  /* 0x00000008ff2c7819 */ /* 0x000fe4000001162c */
[----:B------:R-:W-:Y:S02]  /*15f10*/  LOP3.LUT R40, R40, 0xffff, RZ, 0xc0, !PT ;  /* 0x0000ffff28287812 */ /* 0x000fe400078ec0ff */
[----:B------:R-:W-:Y:S02]  /*15f20*/  LOP3.LUT R44, R44, 0xffff, RZ, 0xc0, !PT ;  /* 0x0000ffff2c2c7812 */ /* 0x000fe400078ec0ff */
[----:B------:R-:W-:-:S04]  /*15f30*/  SHF.R.U32.HI R232, RZ, 0x8, R232 ;  /* 0x00000008ffe87819 */ /* 0x000fc800000116e8 */
[----:B------:R-:W-:Y:S02]  /*15f40*/  LOP3.LUT R149, R232, 0xffff, RZ, 0xc0, !PT ;  /* 0x0000ffffe8957812 */ /* 0x000fe400078ec0ff */
[----:B------:R-:W-:Y:S02]  /*15f50*/  LOP3.LUT R232, R202, 0xffff, RZ, 0xc0, !PT ;  /* 0x0000ffffcae87812 */ /* 0x000fe400078ec0ff */
[----:B--2---:R-:W-:Y:S02]  /*15f60*/  LOP3.LUT R113, R173, 0xffff, RZ, 0xc0, !PT ;  /* 0x0000ffffad717812 */ /* 0x004fe400078ec0ff */
[----:B---3--:R-:W-:Y:S02]  /*15f70*/  LOP3.LUT R115, R166, 0xffff, RZ, 0xc0, !PT ;  /* 0x0000ffffa6737812 */ /* 0x008fe400078ec0ff */
[----:B------:R-:W-:Y:S02]  /*15f80*/  PRMT R125, R113, 0x3340, R117 ;  /* 0x00003340717d7816 */ /* 0x000fe40000000075 */
[----:B------:R-:W-:-:S04]  /*15f90*/  PRMT R126, R115, 0x3340, R120 ;  /* 0x00003340737e7816 */ /* 0x000fc80000000078 */
[----:B------:R-:W-:Y:S02]  /*15fa0*/  PRMT R20, R126, 0x5410, R20 ;  /* 0x000054107e147816 */ /* 0x000fe40000000014 */
[----:B------:R-:W-:Y:S02]  /*15fb0*/  PRMT R126, R124, 0x5410, R122 ;  /* 0x000054107c7e7816 */ /* 0x000fe4000000007a */
[----:B------:R-:W-:Y:S02]  /*15fc0*/  PRMT R124, R125, 0x5410, R123 ;  /* 0x000054107d7c7816 */ /* 0x000fe4000000007b */
[----:B------:R-:W-:Y:S01]  /*15fd0*/  LOP3.LUT R123, R11, 0xffff, RZ, 0xc0, !PT ;  /* 0x0000ffff0b7b7812 */ /* 0x000fe200078ec0ff */
[----:B------:R-:W-:Y:S04]  /*15fe0*/  STL [R1+0x10a0], R126 ;  /* 0x0010a07e01007387 */ /* 0x000fe80000100800 */
[----:B------:R0:W-:Y:S04]  /*15ff0*/  STL [R1+0x109c], R124 ;  /* 0x00109c7c01007387 */ /* 0x0001e80000100800 */
[----:B------:R-:W2:Y:S01]  /*16000*/  LDL.LU R11, [R1+0x1194] ;  /* 0x00119400010b7983 */ /* 0x000ea20000300800 */
[----:B----4-:R-:W-:-:S04]  /*16010*/  LOP3.LUT R122, R165, 0xffff, RZ, 0xc0, !PT ;  /* 0x0000ffffa57a7812 */ /* 0x010fc800078ec0ff */
[----:B------:R-:W-:Y:S02]  /*16020*/  PRMT R125, R122, 0x3340, R123 ;  /* 0x000033407a7d7816 */ /* 0x000fe4000000007b */
[----:B0-----:R-:W-:-:S04]  /*16030*/  PRMT R124, R180, 0x3340, R0 ;  /* 0x00003340b47c7816 */ /* 0x001fc80000000000 */
[----:B------:R-:W-:-:S05]  /*16040*/  PRMT R124, R125, 0x5410, R124 ;  /* 0x000054107d7c7816 */ /* 0x000fca000000007c */
[----:B------:R-:W-:Y:S04]  /*16050*/  STL [R1+0x1098], R124 ;  /* 0x0010987c01007387 */ /* 0x000fe80000100800 */
[----:B------:R0:W-:Y:S01]  /*16060*/  STL [R1+0xeb0], R25 ;  /* 0x000eb01901007387 */ /* 0x0001e20000100800 */
[----:B------:R-:W-:Y:S02]  /*16070*/  LOP3.LUT R114, R167, 0xffff, RZ, 0xc0, !PT ;  /* 0x0000ffffa7727812 */ /* 0x000fe400078ec0ff */
[----:B0-----:R-:W-:-:S04]  /*16080*/  SHF.R.U32.HI R25, RZ, 0x8, R10 ;  /* 0x00000008ff197819 */ /* 0x001fc8000001160a */
[----:B------:R-:W-:Y:S02]  /*16090*/  LOP3.LUT R167, R25, 0xffff, RZ, 0xc0, !PT ;  /* 0x0000ffff19a77812 */ /* 0x000fe400078ec0ff */
[----:B------:R-:W-:Y:S02]  /*160a0*/  LOP3.LUT R25, R15, 0xffff, RZ, 0xc0, !PT ;  /* 0x0000ffff0f197812 */ /* 0x000fe400078ec0ff */
[----:B------:R-:W3:Y:S02]  /*160b0*/  LDL.LU R15, [R1+0x1190] ;  /* 0x00119000010f7983 */ /* 0x000ee40000300800 */
[--C-:B------:R-:W-:Y:S02]  /*160c0*/  PRMT R241, R25, 0x3340, R239.reuse ;  /* 0x0000334019f17816 */ /* 0x100fe400000000ef */
[----:B------:R0:W-:Y:S01]  /*160d0*/  STL [R1+0xea4], R27 ;  /* 0x000ea41b01007387 */ /* 0x0001e20000100800 */
[----:B------:R-:W-:-:S04]  /*160e0*/  SHF.R.U32.HI R239, RZ, 0x8, R239 ;  /* 0x00000008ffef7819 */ /* 0x000fc800000116ef */
[----:B------:R-:W-:Y:S02]  /*160f0*/  LOP3.LUT R239, R239, 0xffff, RZ, 0xc0, !PT ;  /* 0x0000ffffefef7812 */ /* 0x000fe400078ec0ff */
[----:B0-----:R-:W-:-:S04]  /*16100*/  SHF.R.U32.HI R27, RZ, 0x8, R25 ;  /* 0x00000008ff1b7819 */ /* 0x001fc80000011619 */
[----:B------:R-:W-:Y:S02]  /*16110*/  LOP3.LUT R27, R27, 0xffff, RZ, 0xc0, !PT ;  /* 0x0000ffff1b1b7812 */ /* 0x000fe400078ec0ff */
[----:B------:R-:W-:Y:S02]  /*16120*/  PRMT R25, R41, 0x3340, R45 ;  /* 0x0000334029197816 */ /* 0x000fe4000000002d */
[----:B------:R-:W-:-:S05]  /*16130*/  PRMT R27, R27, 0x3340, R239 ;  /* 0x000033401b1b7816 */ /* 0x000fca00000000ef */
[----:B------:R0:W-:Y:S04]  /*16140*/  STL [R1+0xec0], R27 ;  /* 0x000ec01b01007387 */ /* 0x0001e80000100800 */
[----:B------:R1:W-:Y:S01]  /*16150*/  STL [R1+0xebc], R25 ;  /* 0x000ebc1901007387 */ /* 0x0003e20000100800 */
[----:B0-----:R-:W-:Y:S02]  /*16160*/  PRMT R27, R43, 0x3340, R245 ;  /* 0x000033402b1b7816 */ /* 0x001fe400000000f5 */
[----:B-1----:R-:W-:-:S03]  /*16170*/  PRMT R25, R42, 0x3340, R46 ;  /* 0x000033402a197816 */ /* 0x002fc6000000002e */
[----:B------:R-:W-:Y:S04]  /*16180*/  STL [R1+0xeac], R27 ;  /* 0x000eac1b01007387 */ /* 0x000fe80000100800 */
[----:B------:R0:W-:Y:S02]  /*16190*/  STL [R1+0xee4], R25 ;  /* 0x000ee41901007387 */ /* 0x0001e40000100800 */
[----:B0-----:R-:W-:-:S05]  /*161a0*/  PRMT R25, R49, 0x3340, R53 ;  /* 0x0000334031197816 */ /* 0x001fca0000000035 */
[----:B------:R0:W-:Y:S02]  /*161b0*/  STL [R1+0xec8], R25 ;  /* 0x000ec81901007387 */ /* 0x0001e40000100800 */
[----:B0-----:R-:W-:-:S05]  /*161c0*/  PRMT R25, R40, 0x3340, R44 ;  /* 0x0000334028197816 */ /* 0x001fca000000002c */
[----:B------:R0:W-:Y:S02]  /*161d0*/  STL [R1+0xec4], R25 ;  /* 0x000ec41901007387 */ /* 0x0001e40000100800 */
[----:B0-----:R-:W-:-:S04]  /*161e0*/  SHF.R.U32.HI R25, RZ, 0x8, R232 ;  /* 0x00000008ff197819 */ /* 0x001fc800000116e8 */
[----:B------:R-:W-:Y:S02]  /*161f0*/  LOP3.LUT R151, R25, 0xffff, RZ, 0xc0, !PT ;  /* 0x0000ffff19977812 */ /* 0x000fe400078ec0ff */
[----:B------:R-:W-:Y:S02]  /*16200*/  LOP3.LUT R25, R3, 0xffff, RZ, 0xc0, !PT ;  /* 0x0000ffff03197812 */ /* 0x000fe400078ec0ff */
[----:B------:R-:W4:Y:S01]  /*16210*/  LDL.LU R3, [R1+0x118c] ;  /* 0x00118c0001037983 */ /* 0x000f220000300800 */
[----:B------:R-:W-:Y:S02]  /*16220*/  SHF.R.U32.HI R50, RZ, 0x8, R50 ;  /* 0x00000008ff327819 */ /* 0x000fe40000011632 */
[----:B------:R-:W-:Y:S02]  /*16230*/  SHF.R.U32.HI R247, RZ, 0x8, R247 ;  /* 0x00000008fff77819 */ /* 0x000fe400000116f7 */
[----:B------:R-:W-:Y:S02]  /*16240*/  LOP3.LUT R50, R50, 0xffff, RZ, 0xc0, !PT ;  /* 0x0000ffff32327812 */ /* 0x000fe400078ec0ff */
[----:B------:R-:W-:-:S04]  /*16250*/  LOP3.LUT R247, R247, 0xffff, RZ, 0xc0, !PT ;  /* 0x0000fffff7f77812 */ /* 0x000fc800078ec0ff */
[----:B------:R-:W-:Y:S02]  /*16260*/  PRMT R27, R50, 0x3340, R247 ;  /* 0x00003340321b7816 */ /* 0x000fe400000000f7 */
[--C-:B------:R-:W-:Y:S02]  /*16270*/  PRMT R202, R25, 0x3340, R246.reuse ;  /* 0x0000334019ca7816 */ /* 0x100fe400000000f6 */
[----:B------:R-:W-:Y:S01]  /*16280*/  SHF.R.U32.HI R246, RZ, 0x8, R246 ;  /* 0x00000008fff67819 */ /* 0x000fe200000116f6 */
[----:B------:R0:W-:Y:S01]  /*16290*/  STL [R1+0xef0], R27 ;  /* 0x000ef01b01007387 */ /* 0x0001e20000100800 */
[----:B------:R-:W-:Y:S02]  /*162a0*/  SHF.R.U32.HI R47, RZ, 0x8, R47 ;  /* 0x00000008ff2f7819 */ /* 0x000fe4000001162f */
[----:B------:R-:W-:Y:S02]  /*162b0*/  SHF.R.U32.HI R51, RZ, 0x8, R51 ;  /* 0x00000008ff337819 */ /* 0x000fe40000011633 */
[----:B------:R-:W-:-:S02]  /*162c0*/  LOP3.LUT R246, R246, 0xffff, RZ, 0xc0, !PT ;  /* 0x0000fffff6f67812 */ /* 0x000fc400078ec0ff */
[----:B0-----:R-:W-:Y:S02]  /*162d0*/  SHF.R.U32.HI R27, RZ, 0x8, R25 ;  /* 0x00000008ff1b7819 */ /* 0x001fe40000011619 */
[----:B------:R-:W-:Y:S02]  /*162e0*/  LOP3.LUT R47, R47, 0xffff, RZ, 0xc0, !PT ;  /* 0x0000ffff2f2f7812 */ /* 0x000fe400078ec0ff */
[----:B------:R-:W-:Y:S02]  /*162f0*/  LOP3.LUT R27, R27, 0xffff, RZ, 0xc0, !PT ;  /* 0x0000ffff1b1b7812 */ /* 0x000fe400078ec0ff */
[----:B------:R-:W-:Y:S02]  /*16300*/  LOP3.LUT R51, R51, 0xffff, RZ, 0xc0, !PT ;  /* 0x0000ffff33337812 */ /* 0x000fe400078ec0ff */
[----:B------:R-:W-:Y:S02]  /*16310*/  SHF.R.U32.HI R57, RZ, 0x8, R57 ;  /* 0x00000008ff397819 */ /* 0x000fe40000011639 */
[----:B------:R-:W-:-:S02]  /*16320*/  SHF.R.U32.HI R249, RZ, 0x8, R249 ;  /* 0x00000008fff97819 */ /* 0x000fc400000116f9 */
[----:B------:R-:W-:Y:S02]  /*16330*/  SHF.R.U32.HI R48, RZ, 0x8, R48 ;  /* 0x00000008ff307819 */ /* 0x000fe40000011630 */
[----:B------:R-:W-:Y:S02]  /*16340*/  SHF.R.U32.HI R52, RZ, 0x8, R52 ;  /* 0x00000008ff347819 */ /* 0x000fe40000011634 */
[----:B------:R-:W-:Y:S02]  /*16350*/  PRMT R27, R27, 0x3340, R246 ;  /* 0x000033401b1b7816 */ /* 0x000fe400000000f6 */
[----:B------:R-:W-:Y:S02]  /*16360*/  PRMT R25, R47, 0x3340, R51 ;  /* 0x000033402f197816 */ /* 0x000fe40000000033 */
[----:B------:R-:W-:Y:S02]  /*16370*/  SHF.R.U32.HI R55, RZ, 0x8, R55 ;  /* 0x00000008ff377819 */ /* 0x000fe40000011637 */
[----:B------:R-:W-:-:S02]  /*16380*/  SHF.R.U32.HI R59, RZ, 0x8, R59 ;  /* 0x00000008ff3b7819 */ /* 0x000fc4000001163b */
[----:B------:R-:W-:Y:S02]  /*16390*/  LOP3.LUT R57, R57, 0xffff, RZ, 0xc0, !PT ;  /* 0x0000ffff39397812 */ /* 0x000fe400078ec0ff */
[----:B------:R-:W-:Y:S02]  /*163a0*/  LOP3.LUT R249, R249, 0xffff, RZ, 0xc0, !PT ;  /* 0x0000fffff9f97812 */ /* 0x000fe400078ec0ff */
[----:B------:R-:W-:Y:S02]  /*163b0*/  LOP3.LUT R48, R48, 0xffff, RZ, 0xc0, !PT ;  /* 0x0000ffff30307812 */ /* 0x000fe400078ec0ff */
[----:B------:R-:W-:Y:S01]  /*163c0*/  LOP3.LUT R52, R52, 0xffff, RZ, 0xc0, !PT ;  /* 0x0000ffff34347812 */ /* 0x000fe200078ec0ff */
[----:B------:R0:W-:Y:S01]  /*163d0*/  STL [R1+0xee0], R27 ;  /* 0x000ee01b01007387 */ /* 0x0001e20000100800 */
[----:B------:R-:W-:Y:S02]  /*163e0*/  SHF.R.U32.HI R54, RZ, 0x8, R54 ;  /* 0x00000008ff367819 */ /* 0x000fe40000011636 */
[----:B------:R-:W-:Y:S01]  /*163f0*/  SHF.R.U32.HI R58, RZ, 0x8, R58 ;  /* 0x00000008ff3a7819 */ /* 0x000fe2000001163a */
[----:B------:R1:W-:Y:S01]  /*16400*/  STL [R1+0xedc], R25 ;  /* 0x000edc1901007387 */ /* 0x0003e20000100800 */
[----:B------:R-:W-:-:S02]  /*16410*/  LOP3.LUT R55, R55, 0xffff, RZ, 0xc0, !PT ;  /* 0x0000ffff37377812 */ /* 0x000fc400078ec0ff */
[----:B------:R-:W-:Y:S01]  /*16420*/  LOP3.LUT R59, R59, 0xffff, RZ, 0xc0, !PT ;  /* 0x0000ffff3b3b7812 */ /* 0x000fe200078ec0ff */
[----:B------:R-:W-:Y:S01]  /*16430*/  IMAD.MOV.U32 R182, RZ, RZ, R181 ;  /* 0x000000ffffb67224 */ /* 0x000fe200078e00b5 */
[----:B0-----:R-:W-:Y:S01]  /*16440*/  PRMT R27, R57, 0x3340, R249 ;  /* 0x00003340391b7816 */ /* 0x001fe200000000f9 */
[----:B------:R-:W-:Y:S01]  /*16450*/  IMAD.MOV.U32 R181, RZ, RZ, R16 ;  /* 0x000000ffffb57224 */ /* 0x000fe200078e0010 */
[----:B------:R-:W-:Y:S02]  /*16460*/  LOP3.LUT R54, R54, 0xffff, RZ, 0xc0, !PT ;  /* 0x0000ffff36367812 */ /* 0x000fe400078ec0ff */
[----:B-1----:R-:W-:Y:S02]  /*16470*/  PRMT R25, R48, 0x3340, R52 ;  /* 0x0000334030197816 */ /* 0x002fe40000000034 */
[----:B------:R-:W-:Y:S02]  /*16480*/  LOP3.LUT R58, R58, 0xffff, RZ, 0xc0, !PT ;  /* 0x0000ffff3a3a7812 */ /* 0x000fe400078ec0ff */
[----:B------:R-:W-:Y:S01]  /*16490*/  PRMT R16, R55, 0x3340, R59 ;  /* 0x0000334037107816 */ /* 0x000fe2000000003b */
[----:B------:R-:W-:Y:S01]  /*164a0*/  STL [R1+0xefc], R27 ;  /* 0x000efc1b01007387 */ /* 0x000fe20000100800 */
[----:B------:R-:W-:-:S03]  /*164b0*/  SHF.R.U32.HI R56, RZ, 0x8, R56 ;  /* 0x00000008ff387819 */ /* 0x000fc60000011638 */
[----:B------:R0:W-:Y:S01]  /*164c0*/  STL [R1+0xef8], R25 ;  /* 0x000ef81901007387 */ /* 0x0001e20000100800 */
[----:B------:R-:W-:-:S03]  /*164d0*/  SHF.R.U32.HI R251, RZ, 0x8, R251 ;  /* 0x00000008fffb7819 */ /* 0x000fc600000116fb */
[----:B------:R1:W-:Y:S01]  /*164e0*/  STL [R1+0xeec], R16 ;  /* 0x000eec1001007387 */ /* 0x0003e20000100800 */
[----:B0-----:R-:W-:Y:S02]  /*164f0*/  PRMT R25, R54, 0x3340, R58 ;  /* 0x0000334036197816 */ /* 0x001fe4000000003a */
[----:B-1----:R-:W-:-:S03]  /*16500*/  LOP3.LUT R16, R195, 0xffff, RZ, 0xc0, !PT ;  /* 0x0000ffffc3107812 */ /* 0x002fc600078ec0ff */
[----:B------:R0:W-:Y:S01]  /*16510*/  STL [R1+0xee8], R25 ;  /* 0x000ee81901007387 */ /* 0x0001e20000100800 */
[----:B------:R-:W-:Y:S02]  /*16520*/  LOP3.LUT R56, R56, 0xffff, RZ, 0xc0, !PT ;  /* 0x0000ffff38387812 */ /* 0x000fe400078ec0ff */
[----:B------:R-:W-:Y:S02]  /*16530*/  LOP3.LUT R251, R251, 0xffff, RZ, 0xc0, !PT ;  /* 0x0000fffffbfb7812 */ /* 0x000fe400078ec0ff */
[----:B0-----:R-:W-:Y:S02]  /*16540*/  SHF.R.U32.HI R25, RZ, 0x8, R16 ;  /* 0x00000008ff197819 */ /* 0x001fe40000011610 */
[----:B------:R-:W-:Y:S02]  /*16550*/  PRMT R27, R56, 0x3340, R251 ;  /* 0x00003340381b7816 */ /* 0x000fe400000000fb */
[----:B------:R-:W-:Y:S02]  /*16560*/  LOP3.LUT R135, R25, 0xffff, RZ, 0xc0, !PT ;  /* 0x0000ffff19877812 */ /* 0x000fe400078ec0ff */
[----:B------:R-:W-:-:S02]  /*16570*/  SHF.R.U32.HI R77, RZ, 0x8, R77 ;  /* 0x00000008ff4d7819 */ /* 0x000fc4000001164d */
[----:B------:R-:W-:Y:S02]  /*16580*/  SHF.R.U32.HI R81, RZ, 0x8, R81 ;  /* 0x00000008ff517819 */ /* 0x000fe40000011651 */
[----:B------:R-:W-:Y:S02]  /*16590*/  LOP3.LUT R77, R77, 0xffff, RZ, 0xc0, !PT ;  /* 0x0000ffff4d4d7812 */ /* 0x000fe400078ec0ff */
[----:B------:R-:W-:Y:S02]  /*165a0*/  LOP3.LUT R81, R81, 0xffff, RZ, 0xc0, !PT ;  /* 0x0000ffff51517812 */ /* 0x000fe400078ec0ff */
[----:B------:R-:W-:Y:S02]  /*165b0*/  SHF.R.U32.HI R78, RZ, 0x8, R78 ;  /* 0x00000008ff4e7819 */ /* 0x000fe4000001164e */
[----:B------:R-:W-:Y:S02]  /*165c0*/  SHF.R.U32.HI R82, RZ, 0x8, R82 ;  /* 0x00000008ff527819 */ /* 0x000fe40000011652 */
[----:B------:R-:W-:-:S02]  /*165d0*/  SHF.R.U32.HI R79, RZ, 0x8, R79 ;  /* 0x00000008ff4f7819 */ /* 0x000fc4000001164f */
[----:B------:R-:W-:Y:S02]  /*165e0*/  SHF.R.U32.HI R83, RZ, 0x8, R83 ;  /* 0x00000008ff537819 */ /* 0x000fe40000011653 */
[----:B------:R-:W-:Y:S02]  /*165f0*/  LOP3.LUT R78, R78, 0xffff, RZ, 0xc0, !PT ;  /* 0x0000ffff4e4e7812 */ /* 0x000fe400078ec0ff */
[----:B------:R-:W-:Y:S02]  /*16600*/  LOP3.LUT R82, R82, 0xffff, RZ, 0xc0, !PT ;  /* 0x0000ffff52527812 */ /* 0x000fe400078ec0ff */
[----:B------:R-:W-:Y:S02]  /*16610*/  LOP3.LUT R79, R79, 0xffff, RZ, 0xc0, !PT ;  /* 0x0000ffff4f4f7812 */ /* 0x000fe400078ec0ff */
[----:B------:R-:W-:Y:S02]  /*16620*/  LOP3.LUT R83, R83, 0xffff, RZ, 0xc0, !PT ;  /* 0x0000ffff53537812 */ /* 0x000fe400078ec0ff */
[----:B------:R-:W-:-:S02]  /*16630*/  SHF.R.U32.HI R93, RZ, 0x8, R93 ;  /* 0x00000008ff5d7819 */ /* 0x000fc4000001165d */
[----:B------:R-:W-:Y:S02]  /*16640*/  SHF.R.U32.HI R100, RZ, 0x8, R100 ;  /* 0x00000008ff647819 */ /* 0x000fe40000011664 */
[----:B------:R-:W-:Y:S02]  /*16650*/  LOP3.LUT R93, R93, 0xffff, RZ, 0xc0, !PT ;  /* 0x0000ffff5d5d7812 */ /* 0x000fe400078ec0ff */
[----:B------:R-:W-:Y:S02]  /*16660*/  LOP3.LUT R100, R100, 0xffff, RZ, 0xc0, !PT ;  /* 0x0000ffff64647812 */ /* 0x000fe400078ec0ff */
[----:B------:R-:W-:Y:S02]  /*16670*/  SHF.R.U32.HI R105, RZ, 0x8, R105 ;  /* 0x00000008ff697819 */ /* 0x000fe40000011669 */
[----:B--2---:R-:W-:Y:S02]  /*16680*/  LOP3.LUT R25, R11, 0xffff, RZ, 0xc0, !PT ;  /* 0x0000ffff0b197812 */ /* 0x004fe400078ec0ff */
[----:B------:R-:W2:Y:S02]  /*16690*/  LDL.LU R11, [R1+0x1188] ;  /* 0x00118800010b7983 */ /* 0x000ea40000300800 */
[----:B------:R-:W-:-:S02]  /*166a0*/  PRMT R210, R25, 0x3340, R250 ;  /* 0x0000334019d27816 */ /* 0x000fc400000000fa */
        /* <DEDUP_REMOVED lines=9> */
[----:B------:R-:W-:Y:S02]  /*16740*/  SHF.R.U32.HI R109, RZ, 0x8, R109 ;  /* 0x00000008ff6d7819 */ /* 0x000fe4000001166d */
[----:B0-----:R-:W-:Y:S02]  /*16750*/  PRMT R27, R78, 0x3340, R82 ;  /* 0x000033404e1b7816 */ /* 0x001fe40000000052 */
[----:B-1----:R-:W-:-:S03]  /*16760*/  PRMT R25, R79, 0x3340, R83 ;  /* 0x000033404f197816 */ /* 0x002fc60000000053 */
[----:B------:R-:W-:Y:S01]  /*16770*/  STL [R1+0xf18], R27 ;  /* 0x000f181b01007387 */ /* 0x000fe20000100800 */
[----:B------:R-:W-:-:S03]  /*16780*/  LOP3.LUT R105, R105, 0xffff, RZ, 0xc0, !PT ;  /* 0x0000ffff69697812 */ /* 0x000fc600078ec0ff */
[----:B------:R0:W-:Y:S01]  /*16790*/  STL [R1+0xf1c], R25 ;  /* 0x000f1c1901007387 */ /* 0x0001e20000100800 */
[----:B------:R-:W-:Y:S02]  /*167a0*/  LOP3.LUT R109, R109, 0xffff, RZ, 0xc0, !PT ;  /* 0x0000ffff6d6d7812 */ /* 0x000fe400078ec0ff */
[----:B0-----:R-:W-:-:S05]  /*167b0*/  PRMT R25, R93, 0x3340, R100 ;  /* 0x000033405d197816 */ /* 0x001fca0000000064 */
[----:B------:R0:W-:Y:S01]  /*167c0*/  STL [R1+0xeb8], R25 ;  /* 0x000eb81901007387 */ /* 0x0001e20000100800 */
[----:B------:R-:W-:Y:S02]  /*167d0*/  SHF.R.U32.HI R27, RZ, 0x8, R110 ;  /* 0x00000008ff1b7819 */ /* 0x000fe4000001166e */
[----:B0-----:R-:W-:-:S05]  /*167e0*/  PRMT R25, R105, 0x3340, R109 ;  /* 0x0000334069197816 */ /* 0x001fca000000006d */
[----:B------:R0:W-:Y:S01]  /*167f0*/  STL [R1+0xf10], R25 ;  /* 0x000f101901007387 */ /* 0x0001e20000100800 */
[----:B------:R-:W-:Y:S02]  /*16800*/  LOP3.LUT R27, R27, 0xffff, RZ, 0xc0, !PT ;  /* 0x0000ffff1b1b7812 */ /* 0x000fe400078ec0ff */
[----:B0-----:R-:W-:-:S04]  /*16810*/  SHF.R.U32.HI R25, RZ, 0x8, R106 ;  /* 0x00000008ff197819 */ /* 0x001fc8000001166a */
[----:B------:R-:W-:-:S04]  /*16820*/  LOP3.LUT R25, R25, 0xffff, RZ, 0xc0, !PT ;  /* 0x0000ffff19197812 */ /* 0x000fc800078ec0ff */
[----:B------:R-:W-:Y:S02]  /*16830*/  PRMT R25, R25, 0x3340, R27 ;  /* 0x0000334019197816 */ /* 0x000fe4000000001b */
[----:B------:R-:W-:-:S03]  /*16840*/  LOP3.LUT R27, R19, 0xffff, RZ, 0xc0, !PT ;  /* 0x0000ffff131b7812 */ /* 0x000fc600078ec0ff */
[----:B------:R0:W-:Y:S01]  /*16850*/  STL [R1+0xed4], R25 ;  /* 0x000ed41901007387 */ /* 0x0001e20000100800 */
[----:B------:R-:W-:Y:S02]  /*16860*/  SHF.R.U32.HI R112, RZ, 0x8, R112 ;  /* 0x00000008ff707819 */ /* 0x000fe40000011670 */
[----:B------:R-:W-:Y:S02]  /*16870*/  SHF.R.U32.HI R116, RZ, 0x8, R116 ;  /* 0x00000008ff747819 */ /* 0x000fe40000011674 */
[----:B------:R-:W-:Y:S02]  /*16880*/  LOP3.LUT R112, R112, 0xffff, RZ, 0xc0, !PT ;  /* 0x0000ffff70707812 */ /* 0x000fe400078ec0ff */
[----:B------:R-:W-:Y:S02]  /*16890*/  LOP3.LUT R116, R116, 0xffff, RZ, 0xc0, !PT ;  /* 0x0000ffff74747812 */ /* 0x000fe400078ec0ff */
[----:B------:R-:W-:Y:S02]  /*168a0*/  SHF.R.U32.HI R113, RZ, 0x8, R113 ;  /* 0x00000008ff717819 */ /* 0x000fe40000011671 */
[----:B------:R-:W-:-:S02]  /*168b0*/  SHF.R.U32.HI R117, RZ, 0x8, R117 ;  /* 0x00000008ff757819 */ /* 0x000fc40000011675 */
[----:B----4-:R-:W-:Y:S02]  /*168c0*/  LOP3.LUT R144, R3, 0xffff, RZ, 0xc0, !PT ;  /* 0x0000ffff03907812 */ /* 0x010fe400078ec0ff */
[----:B------:R-:W4:Y:S02]  /*168d0*/  LDL.LU R3, [R1+0x1184] ;  /* 0x0011840001037983 */ /* 0x000f240000300800 */
[----:B0-----:R-:W-:Y:S02]  /*168e0*/  SHF.R.U32.HI R25, RZ, 0x8, R144 ;  /* 0x00000008ff197819 */ /* 0x001fe40000011690 */
[--C-:B------:R-:W-:Y:S01]  /*168f0*/  PRMT R144, R144, 0x3340, R27.reuse ;  /* 0x0000334090907816 */ /* 0x100fe2000000001b */
[----:B------:R-:W2:Y:S01]  /*16900*/  LDL.LU R19, [R1+0x1180] ;  /* 0x0011800001137983 */ /* 0x000ea20000300800 */
[----:B------:R-:W-:Y:S02]  /*16910*/  SHF.R.U32.HI R27, RZ, 0x8, R27 ;  /* 0x00000008ff1b7819 */ /* 0x000fe4000001161b */
[----:B------:R-:W-:-:S02]  /*16920*/  LOP3.LUT R25, R25, 0xffff, RZ, 0xc0, !PT ;  /* 0x0000ffff19197812 */ /* 0x000fc400078ec0ff */
[----:B------:R-:W-:-:S04]  /*16930*/  LOP3.LUT R27, R27, 0xffff, RZ, 0xc0, !PT ;  /* 0x0000ffff1b1b7812 */ /* 0x000fc800078ec0ff */
[----:B------:R-:W-:Y:S02]  /*16940*/  PRMT R25, R25, 0x3340, R27 ;  /* 0x0000334019197816 */ /* 0x000fe4000000001b */
[----:B------:R-:W-:-:S03]  /*16950*/  LOP3.LUT R113, R113, 0xffff, RZ, 0xc0, !PT ;  /* 0x0000ffff71717812 */ /* 0x000fc600078ec0ff */
[----:B------:R0:W-:Y:S01]  /*16960*/  STL [R1+0xed0], R25 ;  /* 0x000ed01901007387 */ /* 0x0001e20000100800 */
[----:B------:R-:W-:Y:S02]  /*16970*/  LOP3.LUT R117, R117, 0xffff, RZ, 0xc0, !PT ;  /* 0x0000ffff75757812 */ /* 0x000fe400078ec0ff */
[----:B------:R-:W-:Y:S02]  /*16980*/  SHF.R.U32.HI R156, RZ, 0x8, R156 ;  /* 0x00000008ff9c7819 */ /* 0x000fe4000001169c */
[----:B0-----:R-:W-:-:S05]  /*16990*/  PRMT R25, R112, 0x3340, R116 ;  /* 0x0000334070197816 */ /* 0x001fca0000000074 */
[----:B------:R0:W-:Y:S01]  /*169a0*/  STL [R1+0xeb4], R25 ;  /* 0x000eb41901007387 */ /* 0x0001e20000100800 */
[----:B------:R-:W-:Y:S02]  /*169b0*/  LOP3.LUT R43, R156, 0xffff, RZ, 0xc0, !PT ;  /* 0x0000ffff9c2b7812 */ /* 0x000fe400078ec0ff */
[----:B------:R-:W-:Y:S02]  /*169c0*/  SHF.R.U32.HI R45, RZ, 0x8, R158 ;  /* 0x00000008ff2d7819 */ /* 0x000fe4000001169e */
[----:B------:R-:W-:Y:S02]  /*169d0*/  LOP3.LUT R156, R220, 0xffff, RZ, 0xc0, !PT ;  /* 0x0000ffffdc9c7812 */ /* 0x000fe400078ec0ff */
[----:B0-----:R-:W-:Y:S02]  /*169e0*/  PRMT R25, R113, 0x3340, R117 ;  /* 0x0000334071197816 */ /* 0x001fe40000000075 */
[----:B------:R-:W-:-:S03]  /*169f0*/  LOP3.LUT R158, R13, 0xffff, RZ, 0xc0, !PT ;  /* 0x0000ffff0d9e7812 */ /* 0x000fc600078ec0ff */
[----:B------:R0:W-:Y:S04]  /*16a00*/  STL [R1+0xea0], R25 ;  /* 0x000ea01901007387 */ /* 0x0001e80000100800 */
[----:B------:R-:W4:Y:S04]  /*16a10*/  LDL.LU R220, [R1+0x117c] ;  /* 0x00117c0001dc7983 */ /* 0x000f280000300800 */
[----:B------:R-:W2:Y:S01]  /*16a20*/  LDL.LU R13, [R1+0x1178] ;  /* 0x00117800010d7983 */ /* 0x000ea20000300800 */
[----:B------:R-:W-:Y:S02]  /*16a30*/  LOP3.LUT R27, R17, 0xffff, RZ, 0xc0, !PT ;  /* 0x0000ffff111b7812 */ /* 0x000fe400078ec0ff */
[----:B------:R-:W-:Y:S01]  /*16a40*/  SHF.R.U32.HI R122, RZ, 0x8, R122 ;  /* 0x00000008ff7a7819 */ /* 0x000fe2000001167a */
[----:B------:R-:W4:Y:S01]  /*16a50*/  LDL.LU R17, [R1+0x1174] ;  /* 0x0011740001117983 */ /* 0x000f220000300800 */
[----:B------:R-:W-:-:S02]  /*16a60*/  SHF.R.U32.HI R123, RZ, 0x8, R123 ;  /* 0x00000008ff7b7819 */ /* 0x000fc4000001167b */
[----:B0-----:R-:W-:Y:S02]  /*16a70*/  SHF.R.U32.HI R25, RZ, 0x8, R27 ;  /* 0x00000008ff197819 */ /* 0x001fe4000001161b */
[--C-:B------:R-:W-:Y:S02]  /*16a80*/  PRMT R138, R27, 0x3340, R235.reuse ;  /* 0x000033401b8a7816 */ /* 0x100fe400000000eb */
[----:B------:R-:W-:Y:S02]  /*16a90*/  SHF.R.U32.HI R54, RZ, 0x8, R235 ;  /* 0x00000008ff367819 */ /* 0x000fe400000116eb */
[----:B------:R-:W-:Y:S02]  /*16aa0*/  SHF.R.U32.HI R27, RZ, 0x8, R158 ;  /* 0x00000008ff1b7819 */ /* 0x000fe4000001169e */
[----:B------:R-:W-:Y:S02]  /*16ab0*/  SHF.R.U32.HI R56, RZ, 0x8, R243 ;  /* 0x00000008ff387819 */ /* 0x000fe400000116f3 */
[----:B------:R-:W-:-:S02]  /*16ac0*/  SHF.R.U32.HI R55, RZ, 0x8, R156 ;  /* 0x00000008ff377819 */ /* 0x000fc4000001169c */
[--C-:B------:R-:W-:Y:S02]  /*16ad0*/  PRMT R156, R156, 0x3340, R248.reuse ;  /* 0x000033409c9c7816 */ /* 0x100fe400000000f8 */
[----:B------:R-:W-:Y:S02]  /*16ae0*/  SHF.R.U32.HI R248, RZ, 0x8, R248 ;  /* 0x00000008fff87819 */ /* 0x000fe400000116f8 */
        /* <DEDUP_REMOVED lines=8> */
[----:B------:R-:W-:Y:S02]  /*16b70*/  PRMT R57, R122, 0x3340, R123 ;  /* 0x000033407a397816 */ /* 0x000fe4000000007b */
[----:B------:R-:W-:-:S02]  /*16b80*/  PRMT R54, R25, 0x3340, R54 ;  /* 0x0000334019367816 */ /* 0x000fc40000000036 */
[----:B------:R-:W-:Y:S01]  /*16b90*/  PRMT R27, R27, 0x3340, R56 ;  /* 0x000033401b1b7816 */ /* 0x000fe20000000038 */
[----:B------:R-:W-:Y:S01]  /*16ba0*/  STL [R1+0xe94], R57 ;  /* 0x000e943901007387 */ /* 0x000fe20000100800 */
[----:B------:R-:W-:Y:S02]  /*16bb0*/  PRMT R25, R55, 0x3340, R248 ;  /* 0x0000334037197816 */ /* 0x000fe400000000f8 */
[----:B------:R-:W-:Y:S01]  /*16bc0*/  LOP3.LUT R128, R204, 0xffff, RZ, 0xc0, !PT ;  /* 0x0000ffffcc807812 */ /* 0x000fe200078ec0ff */
[----:B------:R-:W-:Y:S01]  /*16bd0*/  STL [R1+0xf04], R54 ;  /* 0x000f043601007387 */ /* 0x000fe20000100800 */
[----:B------:R-:W-:-:S03]  /*16be0*/  LOP3.LUT R166, R208, 0xffff, RZ, 0xc0, !PT ;  /* 0x0000ffffd0a67812 */ /* 0x000fc600078ec0ff */
[----:B------:R0:W-:Y:S01]  /*16bf0*/  STL [R1+0xf00], R27 ;  /* 0x000f001b01007387 */ /* 0x0001e20000100800 */
[----:B---3--:R-:W-:Y:S02]  /*16c00*/  LOP3.LUT R147, R15, 0xffff, RZ, 0xc0, !PT ;  /* 0x0000ffff0f937812 */ /* 0x008fe400078ec0ff */
[----:B------:R-:W-:Y:S02]  /*16c10*/  LOP3.LUT R208, R217, 0xffff, RZ, 0xc0, !PT ;  /* 0x0000ffffd9d07812 */ /* 0x000fe400078ec0ff */
[----:B0-----:R-:W-:-:S04]  /*16c20*/  SHF.R.U32.HI R27, RZ, 0x8, R252 ;  /* 0x00000008ff1b7819 */ /* 0x001fc800000116fc */
[----:B------:R-:W-:Y:S02]  /*16c30*/  LOP3.LUT R27, R27, 0xffff, RZ, 0xc0, !PT ;  /* 0x0000ffff1b1b7812 */ /* 0x000fe400078ec0ff */
[----:B------:R-:W-:Y:S02]  /*16c40*/  LOP3.LUT R55, R24, 0xffff, RZ, 0xc0, !PT ;  /* 0x0000ffff18377812 */ /* 0x000fe400078ec0ff */
[----:B------:R-:W-:Y:S02]  /*16c50*/  LOP3.LUT R54, R26, 0xffff, RZ, 0xc0, !PT ;  /* 0x0000ffff1a367812 */ /* 0x000fe400078ec0ff */
[----:B------:R-:W-:Y:S02]  /*16c60*/  PRMT R24, R71, 0x4210, R88 ;  /* 0x0000421047187816 */ /* 0x000fe40000000058 */
[----:B------:R-:W-:Y:S02]  /*16c70*/  PRMT R26, R74, 0x4210, R55 ;  /* 0x000042104a1a7816 */ /* 0x000fe40000000037 */
[----:B------:R-:W-:-:S02]  /*16c80*/  SHF.R.U32.HI R62, RZ, 0x8, R62 ;  /* 0x00000008ff3e7819 */ /* 0x000fc4000001163e */
[----:B------:R-:W-:Y:S02]  /*16c90*/  SHF.R.U32.HI R66, RZ, 0x8, R66 ;  /* 0x00000008ff427819 */ /* 0x000fe40000011642 */
[----:B------:R-:W-:Y:S02]  /*16ca0*/  SHF.R.U32.HI R152, RZ, 0x8, R152 ;  /* 0x00000008ff987819 */ /* 0x000fe40000011698 */
[----:B------:R-:W-:Y:S02]  /*16cb0*/  SHF.R.U32.HI R2, RZ, 0x8, R2 ;  /* 0x00000008ff027819 */ /* 0x000fe40000011602 */
[----:B------:R-:W-:Y:S02]  /*16cc0*/  LOP3.LUT R62, R62, 0xffff, RZ, 0xc0, !PT ;  /* 0x0000ffff3e3e7812 */ /* 0x000fe400078ec0ff */
[----:B------:R-:W-:Y:S02]  /*16cd0*/  LOP3.LUT R66, R66, 0xffff, RZ, 0xc0, !PT ;  /* 0x0000ffff42427812 */ /* 0x000fe400078ec0ff */
[----:B------:R-:W-:-:S02]  /*16ce0*/  LOP3.LUT R36, R152, 0xffff, RZ, 0xc0, !PT ;  /* 0x0000ffff98247812 */ /* 0x000fc400078ec0ff */
[----:B------:R-:W-:Y:S02]  /*16cf0*/  LOP3.LUT R161, R2, 0xffff, RZ, 0xc0, !PT ;  /* 0x0000ffff02a17812 */ /* 0x000fe400078ec0ff */
[----:B------:R-:W-:Y:S02]  /*16d00*/  SHF.R.U32.HI R31, RZ, 0x8, R31 ;  /* 0x00000008ff1f7819 */ /* 0x000fe4000001161f */
[----:B------:R-:W-:Y:S02]  /*16d10*/  SHF.R.U32.HI R35, RZ, 0x8, R35 ;  /* 0x00000008ff237819 */ /* 0x000fe40000011623 */
[----:B------:R-:W-:Y:S02]  /*16d20*/  SHF.R.U32.HI R23, RZ, 0x8, R23 ;  /* 0x00000008ff177819 */ /* 0x000fe40000011617 */
[----:B------:R-:W-:Y:S02]  /*16d30*/  PRMT R2, R62, 0x3340, R66 ;  /* 0x000033403e027816 */ /* 0x000fe40000000042 */
[----:B------:R-:W-:-:S02]  /*16d40*/  PRMT R36, R36, 0x3340, R0 ;  /* 0x0000334024247816 */ /* 0x000fc40000000000 */
[----:B------:R-:W-:Y:S02]  /*16d50*/  LOP3.LUT R29, R29, 0xffff, RZ, 0xc0, !PT ;  /* 0x0000ffff1d1d7812 */ /* 0x000fe400078ec0ff */
[----:B------:R-:W-:Y:S02]  /*16d60*/  LOP3.LUT R33, R33, 0xffff, RZ, 0xc0, !PT ;  /* 0x0000ffff21217812 */ /* 0x000fe400078ec0ff */
[----:B------:R-:W-:Y:S02]  /*16d70*/  LOP3.LUT R31, R31, 0xffff, RZ, 0xc0, !PT ;  /* 0x0000ffff1f1f7812 */ /* 0x000fe400078ec0ff */
[----:B------:R-:W-:Y:S02]  /*16d80*/  LOP3.LUT R35, R35, 0xffff, RZ, 0xc0, !PT ;  /* 0x0000ffff23237812 */ /* 0x000fe400078ec0ff */
[----:B------:R-:W-:Y:S02]  /*16d90*/  LOP3.LUT R23, R23, 0xffff, RZ, 0xc0, !PT ;  /* 0x0000ffff17177812 */ /* 0x000fe400078ec0ff */
[----:B------:R-:W-:-:S02]  /*16da0*/  SHF.R.U32.HI R65, RZ, 0x8, R65 ;  /* 0x00000008ff417819 */ /* 0x000fc40000011641 */
[----:B------:R-:W-:Y:S02]  /*16db0*/  SHF.R.U32.HI R64, RZ, 0x8, R64 ;  /* 0x00000008ff407819 */ /* 0x000fe40000011640 */
[----:B------:R-:W-:Y:S02]  /*16dc0*/  SHF.R.U32.HI R67, RZ, 0x8, R67 ;  /* 0x00000008ff437819 */ /* 0x000fe40000011643 */
[----:B------:R-:W-:Y:S02]  /*16dd0*/  PRMT R2, R2, 0x5410, R36 ;  /* 0x0000541002027816 */ /* 0x000fe40000000024 */
[----:B------:R-:W-:Y:S02]  /*16de0*/  SHF.R.U32.HI R61, RZ, 0x8, R61 ;  /* 0x00000008ff3d7819 */ /* 0x000fe4000001163d */
[----:B------:R-:W-:Y:S02]  /*16df0*/  SHF.R.U32.HI R60, RZ, 0x8, R60 ;  /* 0x00000008ff3c7819 */ /* 0x000fe4000001163c */
[----:B------:R-:W-:-:S02]  /*16e00*/  SHF.R.U32.HI R63, RZ, 0x8, R63 ;  /* 0x00000008ff3f7819 */ /* 0x000fc4000001163f */
[----:B------:R-:W-:Y:S02]  /*16e10*/  PRMT R209, R29, 0x3340, R33 ;  /* 0x000033401dd17816 */ /* 0x000fe40000000021 */
[----:B------:R-:W-:Y:S02]  /*16e20*/  PRMT R129, R31, 0x3340, R35 ;  /* 0x000033401f817816 */ /* 0x000fe40000000023 */
[----:B------:R-:W-:Y:S02]  /*16e30*/  PRMT R125, R23, 0x3340, R0 ;  /* 0x00003340177d7816 */ /* 0x000fe40000000000 */
[----:B------:R-:W-:Y:S02]  /*16e40*/  LOP3.LUT R65, R65, 0xffff, RZ, 0xc0, !PT ;  /* 0x0000ffff41417812 */ /* 0x000fe400078ec0ff */
[----:B------:R-:W-:Y:S02]  /*16e50*/  LOP3.LUT R64, R64, 0xffff, RZ, 0xc0, !PT ;  /* 0x0000ffff40407812 */ /* 0x000fe400078ec0ff */
[----:B------:R-:W-:-:S02]  /*16e60*/  LOP3.LUT R67, R67, 0xffff, RZ, 0xc0, !PT ;  /* 0x0000ffff43437812 */ /* 0x000fc400078ec0ff */
[----:B------:R-:W-:Y:S02]  /*16e70*/  LOP3.LUT R23, R61, 0xffff, RZ, 0xc0, !PT ;  /* 0x0000ffff3d177812 */ /* 0x000fe400078ec0ff */
[----:B------:R-:W-:Y:S02]  /*16e80*/  LOP3.LUT R29, R60, 0xffff, RZ, 0xc0, !PT ;  /* 0x0000ffff3c1d7812 */ /* 0x000fe400078ec0ff */
[----:B------:R-:W-:Y:S02]  /*16e90*/  LOP3.LUT R31, R63, 0xffff, RZ, 0xc0, !PT ;  /* 0x0000ffff3f1f7812 */ /* 0x000fe400078ec0ff */
[----:B------:R-:W-:Y:S02]  /*16ea0*/  PRMT R23, R23, 0x3340, R65 ;  /* 0x0000334017177816 */ /* 0x000fe40000000041 */
[----:B------:R-:W-:Y:S02]  /*16eb0*/  PRMT R29, R29, 0x3340, R64 ;  /* 0x000033401d1d7816 */ /* 0x000fe40000000040 */
[----:B------:R-:W-:-:S02]  /*16ec0*/  PRMT R31, R31, 0x3340, R67 ;  /* 0x000033401f1f7816 */ /* 0x000fc40000000043 */
[----:B------:R-:W-:Y:S02]  /*16ed0*/  SHF.R.U32.HI R231, RZ, 0x8, R231 ;  /* 0x00000008ffe77819 */ /* 0x000fe400000116e7 */
[----:B------:R-:W-:Y:S02]  /*16ee0*/  SHF.R.U32.HI R233, RZ, 0x8, R233 ;  /* 0x00000008ffe97819 */ /* 0x000fe400000116e9 */
[----:B------:R-:W-:Y:S02]  /*16ef0*/  SHF.R.U32.HI R154, RZ, 0x8, R154 ;  /* 0x00000008ff9a7819 */ /* 0x000fe4000001169a */
[----:B------:R-:W-:Y:S02]  /*16f00*/  LOP3.LUT R33, R233, 0xffff, RZ, 0xc0, !PT ;  /* 0x0000ffffe9217812 */ /* 0x000fe400078ec0ff */
[----:B------:R-:W-:Y:S02]  /*16f10*/  LOP3.LUT R35, R231, 0xffff, RZ, 0xc0, !PT ;  /* 0x0000ffffe7237812 */ /* 0x000fe400078ec0ff */
[----:B------:R-:W-:-:S02]  /*16f20*/  LOP3.LUT R37, R154, 0xffff, RZ, 0xc0, !PT ;  /* 0x0000ffff9a257812 */ /* 0x000fc400078ec0ff */
[--C-:B------:R-:W-:Y:S02]  /*16f30*/  PRMT R33, R33, 0x3340, R0.reuse ;  /* 0x0000334021217816 */ /* 0x100fe40000000000 */
[--C-:B------:R-:W-:Y:S02]  /*16f40*/  PRMT R35, R35, 0x3340, R0.reuse ;  /* 0x0000334023237816 */ /* 0x100fe40000000000 */
[----:B------:R-:W-:Y:S01]  /*16f50*/  PRMT R37, R37, 0x3340, R0 ;  /* 0x0000334025257816 */ /* 0x000fe20000000000 */
[----:B------:R-:W-:Y:S01]  /*16f60*/  IMAD.MOV.U32 R185, RZ, RZ, R18 ;  /* 0x000000ffffb97224 */ /* 0x000fe200078e0012 */
[----:B------:R-:W-:Y:S01]  /*16f70*/  F2FP.SATFINITE.E5M2.F32.PACK_AB_MERGE_C R170, R191, R190, RZ ;  /* 0x000000bebfaa723e */ /* 0x000fe200048060ff */
[----:B------:R-:W-:Y:S01]  /*16f80*/  IMAD R190, R216, UR5, RZ ;  /* 0x00000005d8be7c24 */ /* 0x000fe2000f8e02ff */
[----:B------:R-:W-:Y:S01]  /*16f90*/  ULDC UR5, c[0x0][0x248] ;  /* 0x0000920000057ab9 */ /* 0x000fe20000000800 */
[----:B--2---:R-:W-:Y:S02]  /*16fa0*/  LOP3.LUT R204, R13, 0xffff, RZ, 0xc0, !PT ;  /* 0x0000ffff0dcc7812 */ /* 0x004fe400078ec0ff */
[----:B------:R-:W2:Y:S04]  /*16fb0*/  LDL.LU R13, [R1+0x1170] ;  /* 0x00117000010d7983 */ /* 0x000ea80000300800 */
[----:B------:R0:W-:Y:S04]  /*16fc0*/  STL [R1+0xef4], R25 ;  /* 0x000ef41901007387 */ /* 0x0001e80000100800 */
[----:B------:R-:W3:Y:S04]  /*16fd0*/  LDL.LU R15, [R1+0x116c] ;  /* 0x00116c00010f7983 */ /* 0x000ee80000300800 */
[----:B------:R-:W2:Y:S01]  /*16fe0*/  LDL.LU R217, [R1+0x1168] ;  /* 0x0011680001d97983 */ /* 0x000ea20000300800 */
[----:B0-----:R-:W-:-:S04]  /*16ff0*/  SHF.R.U32.HI R25, RZ, 0x8, R147 ;  /* 0x00000008ff197819 */ /* 0x001fc80000011693 */
[----:B------:R-:W-:-:S04]  /*17000*/  LOP3.LUT R25, R25, 0xffff, RZ, 0xc0, !PT ;  /* 0x0000ffff19197812 */ /* 0x000fc800078ec0ff */
[----:B------:R-:W-:Y:S02]  /*17010*/  PRMT R25, R25, 0x3340, R27 ;  /* 0x0000334019197816 */ /* 0x000fe4000000001b */
[----:B------:R-:W-:-:S03]  /*17020*/  PRMT R27, R75, 0x4210, R54 ;  /* 0x000042104b1b7816 */ /* 0x000fc60000000036 */
[----:B------:R0:W-:Y:S02]  /*17030*/  STL [R1+0xed8], R25 ;  /* 0x000ed81901007387 */ /* 0x0001e40000100800 */
[----:B0-----:R-:W-:Y:S01]  /*17040*/  PRMT R25, R69, 0x4210, R90 ;  /* 0x0000421045197816 */ /* 0x001fe2000000005a */
[----:B------:R-:W-:Y:S01]  /*17050*/  IMAD.MOV.U32 R189, RZ, RZ, R185 ;  /* 0x000000ffffbd7224 */ /* 0x000fe200078e00b9 */
[----:B------:R-:W-:Y:S01]  /*17060*/  SHF.R.U32.HI R121, RZ, 0x8, R121 ;  /* 0x00000008ff797819 */ /* 0x000fe20000011679 */
[----:B------:R-:W0:Y:S02]  /*17070*/  LDC R69, c[0x0][0x244] ;  /* 0x00009100ff457b82 */ /* 0x000e240000000800 */
[----:B------:R1:W-:Y:S02]  /*17080*/  STSM.16.M88.4 [R4], R24 ;  /* 0x0000001804007844 */ /* 0x0003e40000000200 */
[----:B-1----:R-:W-:Y:S02]  /*17090*/  PRMT R26, R2, 0x5210, R55 ;  /* 0x00005210021a7816 */ /* 0x002fe40000000037 */
[----:B------:R-:W-:-:S02]  /*170a0*/  LEA R2, R197, UR8, 0x4 ;  /* 0x00000008c5027c11 */ /* 0x000fc4000f8e20ff */
[----:B------:R-:W-:Y:S01]  /*170b0*/  BAR.SYNC.DEFER_BLOCKING 0x0 ;  /* 0x0000000000007b1d */ /* 0x000fe20000010000 */
[----:B------:R-:W-:Y:S02]  /*170c0*/  PRMT R24, R29, 0x5410, R33 ;  /* 0x000054101d187816 */ /* 0x000fe40000000021 */
[----:B------:R-:W-:Y:S02]  /*170d0*/  PRMT R25, R23, 0x5410, R35 ;  /* 0x0000541017197816 */ /* 0x000fe40000000023 */
[----:B------:R-:W-:Y:S01]  /*170e0*/  PRMT R27, R31, 0x5410, R37 ;  /* 0x000054101f1b7816 */ /* 0x000fe20000000025 */
[----:B------:R-:W-:Y:S01]  /*170f0*/  IMAD.MOV.U32 R185, RZ, RZ, R182 ;  /* 0x000000ffffb97224 */ /* 0x000fe200078e00b6 */
[----:B------:R-:W-:Y:S01]  /*17100*/  SHF.R.U32.HI R115, RZ, 0x8, R115 ;  /* 0x00000008ff737819 */ /* 0x000fe20000011673 */
[----:B------:R-:W-:Y:S01]  /*17110*/  ULDC UR8, c[0x0][0x248] ;  /* 0x0000920000087ab9 */ /* 0x000fe20000000800 */
[----:B------:R-:W1:Y:S01]  /*17120*/  LDS.128 R64, [R2] ;  /* 0x0000000002407984 */ /* 0x000e620000000c00 */
[----:B------:R-:W-:Y:S01]  /*17130*/  PRMT R24, R24, 0x5210, R88 ;  /* 0x0000521018187816 */ /* 0x000fe20000000058 */
[----:B------:R-:W0:Y:S01]  /*17140*/  LDC R29, c[0x0][0x244] ;  /* 0x00009100ff1d7b82 */ /* 0x000e220000000800 */
[----:B------:R-:W-:-:S02]  /*17150*/  PRMT R25, R25, 0x5210, R90 ;  /* 0x0000521019197816 */ /* 0x000fc4000000005a */
[----:B------:R-:W-:-:S05]  /*17160*/  PRMT R27, R27, 0x5210, R54 ;  /* 0x000052101b1b7816 */ /* 0x000fca0000000036 */
[----:B------:R-:W-:Y:S06]  /*17170*/  BAR.SYNC.DEFER_BLOCKING 0x0 ;  /* 0x0000000000007b1d */ /* 0x000fec0000010000 */
[----:B------:R4:W-:Y:S02]  /*17180*/  STSM.16.M88.4 [R4], R24 ;  /* 0x0000001804007844 */ /* 0x0009e40000000200 */
[----:B------:R-:W-:Y:S01]  /*17190*/  BAR.SYNC.DEFER_BLOCKING 0x0 ;  /* 0x0000000000007b1d */ /* 0x000fe20000010000 */
[----:B------:R-:W-:-:S05]  /*171a0*/  VIADD R182, R190, UR5 ;  /* 0x00000005beb67c36 */ /* 0x000fca0008000000 */
[----:B------:R-:W-:Y:S02]  /*171b0*/  ULDC UR5, c[0x0][0x248] ;  /* 0x0000920000057ab9 */ /* 0x000fe40000000800 */
[----:B------:R-:W-:Y:S01]  /*171c0*/  VIADD R130, R182, UR5 ;  /* 0x00000005b6827c36 */ /* 0x000fe20008000000 */
[----:B------:R-:W-:-:S03]  /*171d0*/  ULDC UR5, c[0x0][0x248] ;  /* 0x0000920000057ab9 */ /* 0x000fc60000000800 */
[----:B------:R-:W-:Y:S01]  /*171e0*/  VIADD R123, R130, UR5 ;  /* 0x00000005827b7c36 */ /* 0x000fe20008000000 */
[----:B------:R-:W-:Y:S01]  /*171f0*/  ULDC UR5, c[0x0][0x248] ;  /* 0x0000920000057ab9 */ /* 0x000fe20000000800 */
[----:B------:R-:W-:Y:S01]  /*17200*/  SHF.R.U32.HI R120, RZ, 0x8, R120 ;  /* 0x00000008ff787819 */ /* 0x000fe20000011678 */
[----:B------:R-:W1:Y:S01]  /*17210*/  LDS.128 R60, [R2] ;  /* 0x00000000023c7984 */ /* 0x000e620000000c00 */
[----:B------:R-:W-:Y:S01]  /*17220*/  LOP3.LUT R121, R121, 0xffff, RZ, 0xc0, !PT ;  /* 0x0000ffff79797812 */ /* 0x000fe200078ec0ff */
[----:B------:R-:W-:Y:S01]  /*17230*/  VIADD R122, R123, UR5 ;  /* 0x000000057b7a7c36 */ /* 0x000fe20008000000 */
[----:B------:R-:W-:Y:S01]  /*17240*/  PRMT R127, R114, 0x3340, R118 ;  /* 0x00003340727f7816 */ /* 0x000fe20000000076 */
[----:B------:R-:W-:Y:S01]  /*17250*/  ULDC UR5, c[0x0][0x248] ;  /* 0x0000920000057ab9 */ /* 0x000fe20000000800 */
[----:B------:R-:W-:Y:S02]  /*17260*/  SHF.R.U32.HI R114, RZ, 0x8, R114 ;  /* 0x00000008ff727819 */ /* 0x000fe40000011672 */
[----:B------:R-:W-:-:S02]  /*17270*/  SHF.R.U32.HI R118, RZ, 0x8, R118 ;  /* 0x00000008ff767819 */ /* 0x000fc40000011676 */
[----:B------:R-:W-:Y:S02]  /*17280*/  LOP3.LUT R49, R115, 0xffff, RZ, 0xc0, !PT ;  /* 0x0000ffff73317812 */ /* 0x000fe400078ec0ff */
[----:B------:R-:W-:Y:S02]  /*17290*/  LOP3.LUT R120, R120, 0xffff, RZ, 0xc0, !PT ;  /* 0x0000ffff78787812 */ /* 0x000fe400078ec0ff */
[----:B------:R-:W-:Y:S01]  /*172a0*/  PRMT R146, R121, 0x3340, R0 ;  /* 0x0000334079927816 */ /* 0x000fe20000000000 */
[----:B------:R-:W-:Y:S01]  /*172b0*/  VIADD R121, R122, UR7 ;  /* 0x000000077a797c36 */ /* 0x000fe20008000000 */
[----:B------:R-:W-:Y:S01]  /*172c0*/  SHF.R.U32.HI R91, RZ, 0x8, R91 ;  /* 0x00000008ff5b7819 */ /* 0x000fe2000001165b */
[----:B------:R-:W-:Y:S01]  /*172d0*/  ULDC UR7, c[0x0][0x248] ;  /* 0x0000920000077ab9 */ /* 0x000fe20000000800 */
[----:B------:R-:W-:Y:S02]  /*172e0*/  LOP3.LUT R92, R92, 0xffff, RZ, 0xc0, !PT ;  /* 0x0000ffff5c5c7812 */ /* 0x000fe400078ec0ff */
[----:B------:R-:W-:-:S02]  /*172f0*/  LOP3.LUT R94, R94, 0xffff, RZ, 0xc0, !PT ;  /* 0x0000ffff5e5e7812 */ /* 0x000fc400078ec0ff */
[----:B------:R-:W-:Y:S02]  /*17300*/  LOP3.LUT R28, R28, 0xffff, RZ, 0xc0, !PT ;  /* 0x0000ffff1c1c7812 */ /* 0x000fe400078ec0ff */
[----:B------:R-:W-:Y:S02]  /*17310*/  LOP3.LUT R30, R30, 0xffff, RZ, 0xc0, !PT ;  /* 0x0000ffff1e1e7812 */ /* 0x000fe400078ec0ff */
[----:B------:R-:W-:Y:S02]  /*17320*/  LOP3.LUT R50, R114, 0xffff, RZ, 0xc0, !PT ;  /* 0x0000ffff72327812 */ /* 0x000fe400078ec0ff */
[----:B------:R-:W-:Y:S02]  /*17330*/  LOP3.LUT R118, R118, 0xffff, RZ, 0xc0, !PT ;  /* 0x0000ffff76767812 */ /* 0x000fe400078ec0ff */
[----:B------:R-:W-:Y:S01]  /*17340*/  PRMT R49, R49, 0x3340, R120 ;  /* 0x0000334031317816 */ /* 0x000fe20000000078 */
[----:B------:R-:W-:Y:S01]  /*17350*/  VIADD R120, R121, UR9 ;  /* 0x0000000979787c36 */ /* 0x000fe20008000000 */
[----:B------:R-:W-:Y:S01]  /*17360*/  LOP3.LUT R40, R91, 0xffff, RZ, 0xc0, !PT ;  /* 0x0000ffff5b287812 */ /* 0x000fe200078ec0ff */
[----:B------:R-:W-:Y:S01]  /*17370*/  ULDC UR9, c[0x0][0x248] ;  /* 0x0000920000097ab9 */ /* 0x000fe20000000800 */
[----:B------:R-:W-:-:S02]  /*17380*/  PRMT R88, R21, 0x4210, R92 ;  /* 0x0000421015587816 */ /* 0x000fc4000000005c */
[----:B------:R-:W-:Y:S02]  /*17390*/  PRMT R89, R89, 0x4210, R94 ;  /* 0x0000421059597816 */ /* 0x000fe4000000005e */
[----:B------:R-:W-:Y:S02]  /*173a0*/  PRMT R90, R87, 0x4210, R28 ;  /* 0x00004210575a7816 */ /* 0x000fe4000000001c */
[----:B------:R-:W-:Y:S01]  /*173b0*/  PRMT R91, R86, 0x4210, R30 ;  /* 0x00004210565b7816 */ /* 0x000fe2000000001e */
[----:B------:R-:W-:Y:S01]  /*173c0*/  BAR.SYNC.DEFER_BLOCKING 0x0 ;  /* 0x0000000000007b1d */ /* 0x000fe20000010000 */
[----:B------:R-:W-:Y:S01]  /*173d0*/  PRMT R50, R50, 0x3340, R118 ;  /* 0x0000334032327816 */ /* 0x000fe20000000076 */
[----:B------:R-:W-:-:S04]  /*173e0*/  VIADD R118, R120, UR5 ;  /* 0x0000000578767c36 */ /* 0x000fc80008000000 */
[----:B------:R-:W-:Y:S01]  /*173f0*/  VIADD R117, R118, UR11 ;  /* 0x0000000b76757c36 */ /* 0x000fe20008000000 */
[----:B------:R-:W-:Y:S01]  /*17400*/  ULDC UR5, c[0x0][0x248] ;  /* 0x0000920000057ab9 */ /* 0x000fe20000000800 */
[----:B------:R-:W-:Y:S01]  /*17410*/  SHF.R.U32.HI R111, RZ, 0x8, R111 ;  /* 0x00000008ff6f7819 */ /* 0x000fe2000001166f */
[----:B------:R-:W-:Y:S01]  /*17420*/  ULDC UR11, c[0x0][0x248] ;  /* 0x00009200000b7ab9 */ /* 0x000fe20000000800 */
[----:B------:R-:W-:Y:S01]  /*17430*/  VIADD R116, R117, UR12 ;  /* 0x0000000c75747c36 */ /* 0x000fe20008000000 */
[----:B------:R-:W-:Y:S01]  /*17440*/  SHF.R.U32.HI R76, RZ, 0x8, R76 ;  /* 0x00000008ff4c7819 */ /* 0x000fe2000001164c */
[----:B------:R-:W-:Y:S02]  /*17450*/  ULDC.64 UR12, c[0x0][0x220] ;  /* 0x00008800000c7ab9 */ /* 0x000fe40000000a00 */
[----:B------:R-:W-:Y:S01]  /*17460*/  VIADD R115, R116, UR7 ;  /* 0x0000000774737c36 */ /* 0x000fe20008000000 */
[----:B------:R0:W-:Y:S01]  /*17470*/  STSM.16.M88.4 [R4], R88 ;  /* 0x0000005804007844 */ /* 0x0001e20000000200 */
[----:B------:R-:W-:Y:S01]  /*17480*/  LOP3.LUT R111, R111, 0xffff, RZ, 0xc0, !PT ;  /* 0x0000ffff6f6f7812 */ /* 0x000fe200078ec0ff */
[----:B------:R-:W-:Y:S01]  /*17490*/  ULDC UR7, c[0x0][0x248] ;  /* 0x0000920000077ab9 */ /* 0x000fe20000000800 */
[----:B------:R-:W-:Y:S01]  /*174a0*/  BAR.SYNC.DEFER_BLOCKING 0x0 ;  /* 0x0000000000007b1d */ /* 0x000fe20000010000 */
[----:B------:R-:W-:-:S05]  /*174b0*/  VIADD R114, R115, UR5 ;  /* 0x0000000573727c36 */ /* 0x000fca0008000000 */
[----:B------:R-:W-:Y:S02]  /*174c0*/  ULDC UR5, c[0x0][0x248] ;  /* 0x0000920000057ab9 */ /* 0x000fe40000000800 */
[----:B------:R-:W-:Y:S01]  /*174d0*/  VIADD R113, R114, UR5 ;  /* 0x0000000572717c36 */ /* 0x000fe20008000000 */
[----:B------:R-:W-:-:S03]  /*174e0*/  ULDC UR5, c[0x0][0x248] ;  /* 0x0000920000057ab9 */ /* 0x000fc60000000800 */
[----:B------:R-:W-:Y:S01]  /*174f0*/  VIADD R112, R113, UR5 ;  /* 0x0000000571707c36 */ /* 0x000fe20008000000 */
[----:B------:R-:W-:Y:S01]  /*17500*/  ULDC UR5, c[0x0][0x248] ;  /* 0x0000920000057ab9 */ /* 0x000fe20000000800 */
[----:B------:R-:W-:Y:S02]  /*17510*/  PRMT R159, R111, 0x3340, R0 ;  /* 0x000033406f9f7816 */ /* 0x000fe40000000000 */
[----:B------:R-:W-:Y:S01]  /*17520*/  VIADD R111, R112, UR5 ;  /* 0x00000005706f7c36 */ /* 0x000fe20008000000 */
[----:B------:R-:W-:Y:S01]  /*17530*/  ULDC UR5, c[0x0][0x248] ;  /* 0x0000920000057ab9 */ /* 0x000fe20000000800 */
[----:B------:R-:W-:Y:S02]  /*17540*/  SHF.R.U32.HI R80, RZ, 0x8, R80 ;  /* 0x00000008ff507819 */ /* 0x000fe40000011650 */
[----:B------:R-:W-:Y:S01]  /*17550*/  SHF.R.U32.HI R229, RZ, 0x8, R229 ;  /* 0x00000008ffe57819 */ /* 0x000fe200000116e5 */
[----:B------:R-:W1:Y:S01]  /*17560*/  LDS.128 R56, [R2] ;  /* 0x0000000002387984 */ /* 0x000e620000000c00 */
[----:B------:R-:W-:Y:S01]  /*17570*/  SHF.R.U32.HI R99, RZ, 0x8, R99 ;  /* 0x00000008ff637819 */ /* 0x000fe20000011663 */
[----:B------:R-:W-:Y:S01]  /*17580*/  VIADD R110, R111, UR5 ;  /* 0x000000056f6e7c36 */ /* 0x000fe20008000000 */
[----:B------:R-:W-:Y:S01]  /*17590*/  SHF.R.U32.HI R227, RZ, 0x8, R227 ;  /* 0x00000008ffe37819 */ /* 0x000fe200000116e3 */
[----:B------:R-:W-:Y:S01]  /*175a0*/  ULDC UR5, c[0x0][0x248] ;  /* 0x0000920000057ab9 */ /* 0x000fe20000000800 */
[----:B------:R-:W-:-:S02]  /*175b0*/  SHF.R.U32.HI R95, RZ, 0x8, R95 ;  /* 0x00000008ff5f7819 */ /* 0x000fc4000001165f */
[----:B------:R-:W-:Y:S02]  /*175c0*/  SHF.R.U32.HI R101, RZ, 0x8, R101 ;  /* 0x00000008ff657819 */ /* 0x000fe40000011665 */
[----:B------:R-:W-:Y:S02]  /*175d0*/  SHF.R.U32.HI R97, RZ, 0x8, R97 ;  /* 0x00000008ff617819 */ /* 0x000fe40000011661 */
[----:B------:R-:W-:Y:S01]  /*175e0*/  SHF.R.U32.HI R102, RZ, 0x8, R102 ;  /* 0x00000008ff667819 */ /* 0x000fe20000011666 */
[----:B------:R-:W-:Y:S01]  /*175f0*/  VIADD R109, R110, UR5 ;  /* 0x000000056e6d7c36 */ /* 0x000fe20008000000 */
[----:B------:R-:W-:Y:S01]  /*17600*/  LOP3.LUT R38, R76, 0xffff, RZ, 0xc0, !PT ;  /* 0x0000ffff4c267812 */ /* 0x000fe200078ec0ff */
[----:B------:R-:W-:Y:S01]  /*17610*/  ULDC UR5, c[0x0][0x248] ;  /* 0x0000920000057ab9 */ /* 0x000fe20000000800 */
        /* <DEDUP_REMOVED lines=8> */
[----:B------:R-:W-:Y:S01]  /*176a0*/  LOP3.LUT R45, R45, 0xffff, RZ, 0xc0, !PT ;  /* 0x0000ffff2d2d7812 */ /* 0x000fe200078ec0ff */
[----:B------:R-:W-:Y:S01]  /*176b0*/  VIADD R246, R109, UR5 ;  /* 0x000000056df67c36 */ /* 0x000fe20008000000 */
[----:B------:R-:W-:Y:S01]  /*176c0*/  SHF.R.U32.HI R238, RZ, 0x8, R238 ;  /* 0x00000008ffee7819 */ /* 0x000fe200000116ee */
[----:B------:R-:W-:Y:S01]  /*176d0*/  ULDC UR5, c[0x0][0x248] ;  /* 0x0000920000057ab9 */ /* 0x000fe20000000800 */
[----:B------:R-:W-:Y:S02]  /*176e0*/  PRMT R38, R38, 0x3340, R80 ;  /* 0x0000334026267816 */ /* 0x000fe40000000050 */
[----:B------:R-:W-:Y:S02]  /*176f0*/  PRMT R41, R41, 0x3340, R0 ;  /* 0x0000334029297816 */ /* 0x000fe40000000000 */
[----:B------:R-:W-:Y:S02]  /*17700*/  PRMT R39, R39, 0x3340, R101 ;  /* 0x0000334027277816 */ /* 0x000fe40000000065 */
[----:B------:R-:W-:-:S02]  /*17710*/  PRMT R40, R40, 0x3340, R99 ;  /* 0x0000334028287816 */ /* 0x000fc40000000063 */
[--C-:B------:R-:W-:Y:S02]  /*17720*/  PRMT R42, R42, 0x3340, R0.reuse ;  /* 0x000033402a2a7816 */ /* 0x100fe40000000000 */
[----:B------:R-:W-:Y:S02]  /*17730*/  PRMT R43, R43, 0x3340, R0 ;  /* 0x000033402b2b7816 */ /* 0x000fe40000000000 */
[----:B------:R-:W-:Y:S02]  /*17740*/  PRMT R44, R44, 0x3340, R102 ;  /* 0x000033402c2c7816 */ /* 0x000fe40000000066 */
[----:B------:R-:W-:Y:S02]  /*17750*/  PRMT R45, R45, 0x3340, R0 ;  /* 0x000033402d2d7816 */ /* 0x000fe40000000000 */
[----:B------:R-:W-:Y:S02]  /*17760*/  LOP3.LUT R18, R186, 0xffff, RZ, 0xc0, !PT ;  /* 0x0000ffffba127812 */ /* 0x000fe400078ec0ff */
[----:B------:R-:W-:Y:S01]  /*17770*/  LOP3.LUT R164, R238, 0xffff, RZ, 0xc0, !PT ;  /* 0x0000ffffeea47812 */ /* 0x000fe200078ec0ff */
[----:B------:R-:W-:Y:S01]  /*17780*/  VIADD R238, R246, UR5 ;  /* 0x00000005f6ee7c36 */ /* 0x000fe20008000000 */
[----:B------:R-:W-:Y:S01]  /*17790*/  SHF.R.U32.HI R230, RZ, 0x8, R230 ;  /* 0x00000008ffe67819 */ /* 0x000fe200000116e6 */
[----:B------:R-:W-:Y:S01]  /*177a0*/  ULDC UR5, c[0x0][0x248] ;  /* 0x0000920000057ab9 */ /* 0x000fe20000000800 */
[----:B------:R-:W-:-:S02]  /*177b0*/  PRMT R38, R38, 0x5410, R41 ;  /* 0x0000541026267816 */ /* 0x000fc40000000029 */
[----:B------:R-:W-:Y:S02]  /*177c0*/  PRMT R40, R40, 0x5410, R42 ;  /* 0x0000541028287816 */ /* 0x000fe4000000002a */
[----:B------:R-:W-:Y:S02]  /*177d0*/  PRMT R39, R39, 0x5410, R43 ;  /* 0x0000541027277816 */ /* 0x000fe4000000002b */
[----:B------:R-:W-:Y:S02]  /*177e0*/  PRMT R44, R44, 0x5410, R45 ;  /* 0x000054102c2c7816 */ /* 0x000fe4000000002d */
[----:B------:R-:W-:Y:S02]  /*177f0*/  SHF.R.U32.HI R46, RZ, 0x8, R18 ;  /* 0x00000008ff2e7819 */ /* 0x000fe40000011612 */
[----:B------:R-:W-:Y:S01]  /*17800*/  LOP3.LUT R148, R230, 0xffff, RZ, 0xc0, !PT ;  /* 0x0000ffffe6947812 */ /* 0x000fe200078ec0ff */
[----:B------:R-:W-:Y:S01]  /*17810*/  VIADD R230, R238, UR5 ;  /* 0x00000005eee67c36 */ /* 0x000fe20008000000 */
[----:B------:R-:W-:Y:S01]  /*17820*/  SHF.R.U32.HI R222, RZ, 0x8, R222 ;  /* 0x00000008ffde7819 */ /* 0x000fe200000116de */
[----:B------:R-:W-:Y:S01]  /*17830*/  ULDC UR5, c[0x0][0x248] ;  /* 0x0000920000057ab9 */ /* 0x000fe20000000800 */
[----:B------:R-:W-:-:S02]  /*17840*/  SHF.R.U32.HI R104, RZ, 0x8, R104 ;  /* 0x00000008ff687819 */ /* 0x000fc40000011668 */
[----:B------:R-:W-:Y:S02]  /*17850*/  SHF.R.U32.HI R108, RZ, 0x8, R108 ;  /* 0x00000008ff6c7819 */ /* 0x000fe4000001166c */
[----:B----4-:R-:W-:Y:S02]  /*17860*/  PRMT R24, R38, 0x5210, R92 ;  /* 0x0000521026187816 */ /* 0x010fe4000000005c */
[----:B------:R-:W-:Y:S02]  /*17870*/  PRMT R25, R40, 0x5210, R94 ;  /* 0x0000521028197816 */ /* 0x000fe4000000005e */
[----:B------:R-:W-:Y:S02]  /*17880*/  PRMT R26, R39, 0x5210, R28 ;  /* 0x00005210271a7816 */ /* 0x000fe4000000001c */
[----:B------:R-:W-:Y:S01]  /*17890*/  PRMT R27, R44, 0x5210, R30 ;  /* 0x000052102c1b7816 */ /* 0x000fe2000000001e */
[----:B------:R-:W-:Y:S01]  /*178a0*/  BAR.SYNC.DEFER_BLOCKING 0x0 ;  /* 0x0000000000007b1d */ /* 0x000fe20000010000 */
[----:B------:R-:W-:-:S02]  /*178b0*/  LOP3.LUT R205, R22, 0xffff, RZ, 0xc0, !PT ;  /* 0x0000ffff16cd7812 */ /* 0x000fc400078ec0ff */
[----:B------:R-:W-:Y:S02]  /*178c0*/  PRMT R147, R147, 0x3340, R252 ;  /* 0x0000334093937816 */ /* 0x000fe400000000fc */
[----:B------:R-:W-:Y:S02]  /*178d0*/  SHF.R.U32.HI R152, RZ, 0x8, R119 ;  /* 0x00000008ff987819 */ /* 0x000fe40000011677 */
[----:B------:R-:W-:Y:S02]  /*178e0*/  SHF.R.U32.HI R252, RZ, 0x8, R204 ;  /* 0x00000008fffc7819 */ /* 0x000fe400000116cc */
[----:B------:R-:W-:Y:S02]  /*178f0*/  SHF.R.U32.HI R22, RZ, 0x8, R208 ;  /* 0x00000008ff167819 */ /* 0x000fe400000116d0 */
[----:B------:R-:W-:Y:S02]  /*17900*/  LOP3.LUT R119, R46, 0xffff, RZ, 0xc0, !PT ;  /* 0x0000ffff2e777812 */ /* 0x000fe400078ec0ff */
[----:B------:R-:W-:Y:S01]  /*17910*/  LOP3.LUT R132, R222, 0xffff, RZ, 0xc0, !PT ;  /* 0x0000ffffde847812 */ /* 0x000fe200078ec0ff */
[----:B------:R-:W-:Y:S01]  /*17920*/  VIADD R222, R230, UR5 ;  /* 0x00000005e6de7c36 */ /* 0x000fe20008000000 */
[----:B------:R-:W-:Y:S01]  /*17930*/  SHF.R.U32.HI R103, RZ, 0x8, R103 ;  /* 0x00000008ff677819 */ /* 0x000fe20000011667 */
[----:B------:R-:W-:Y:S01]  /*17940*/  ULDC UR5, c[0x0][0x248] ;  /* 0x0000920000057ab9 */ /* 0x000fe20000000800 */
[----:B------:R-:W-:-:S02]  /*17950*/  SHF.R.U32.HI R107, RZ, 0x8, R107 ;  /* 0x00000008ff6b7819 */ /* 0x000fc4000001166b */
[----:B------:R-:W-:Y:S02]  /*17960*/  LOP3.LUT R46, R104, 0xffff, RZ, 0xc0, !PT ;  /* 0x0000ffff682e7812 */ /* 0x000fe400078ec0ff */
[----:B------:R-:W-:Y:S02]  /*17970*/  LOP3.LUT R108, R108, 0xffff, RZ, 0xc0, !PT ;  /* 0x0000ffff6c6c7812 */ /* 0x000fe400078ec0ff */
[----:B------:R-:W-:Y:S01]  /*17980*/  LOP3.LUT R160, R160, 0xffff, RZ, 0xc0, !PT ;  /* 0x0000ffffa0a07812 */ /* 0x000fe200078ec0ff */
[----:B------:R-:W-:Y:S01]  /*17990*/  STSM.16.M88.4 [R4], R24 ;  /* 0x0000001804007844 */ /* 0x000fe20000000200 */
[----:B------:R-:W-:Y:S02]  /*179a0*/  SHF.R.U32.HI R162, RZ, 0x8, R162 ;  /* 0x00000008ffa27819 */ /* 0x000fe400000116a2 */
[----:B------:R-:W-:Y:S02]  /*179b0*/  LOP3.LUT R252, R252, 0xffff, RZ, 0xc0, !PT ;  /* 0x0000fffffcfc7812 */ /* 0x000fe400078ec0ff */
[----:B------:R-:W-:-:S02]  /*179c0*/  LOP3.LUT R22, R22, 0xffff, RZ, 0xc0, !PT ;  /* 0x0000ffff16167812 */ /* 0x000fc400078ec0ff */
[----:B------:R-:W-:Y:S02]  /*179d0*/  LOP3.LUT R195, R220, 0xffff, RZ, 0xc0, !PT ;  /* 0x0000ffffdcc37812 */ /* 0x000fe400078ec0ff */
[----:B------:R-:W-:Y:S02]  /*179e0*/  LOP3.LUT R137, R7, 0xffff, RZ, 0xc0, !PT ;  /* 0x0000ffff07897812 */ /* 0x000fe400078ec0ff */
[----:B------:R-:W-:Y:S02]  /*179f0*/  SHF.R.U32.HI R153, RZ, 0x8, R153 ;  /* 0x00000008ff997819 */ /* 0x000fe40000011699 */
[----:B------:R-:W-:Y:S02]  /*17a00*/  LOP3.LUT R211, R221, 0xffff, RZ, 0xc0, !PT ;  /* 0x0000ffffddd37812 */ /* 0x000fe400078ec0ff */
[----:B------:R-:W-:Y:S02]  /*17a10*/  SHF.R.U32.HI R84, RZ, 0x8, R84 ;  /* 0x00000008ff547819 */ /* 0x000fe40000011654 */
[----:B------:R-:W-:-:S02]  /*17a20*/  LOP3.LUT R96, R96, 0xffff, RZ, 0xc0, !PT ;  /* 0x0000ffff60607812 */ /* 0x000fc400078ec0ff */
[----:B------:R-:W-:Y:S02]  /*17a30*/  LOP3.LUT R98, R98, 0xffff, RZ, 0xc0, !PT ;  /* 0x0000ffff62627812 */ /* 0x000fe400078ec0ff */
[----:B------:R-:W-:Y:S02]  /*17a40*/  LOP3.LUT R32, R32, 0xffff, RZ, 0xc0, !PT ;  /* 0x0000ffff20207812 */ /* 0x000fe400078ec0ff */
[----:B------:R-:W-:Y:S02]  /*17a50*/  LOP3.LUT R34, R34, 0xffff, RZ, 0xc0, !PT ;  /* 0x0000ffff22227812 */ /* 0x000fe400078ec0ff */
[----:B------:R-:W-:Y:S02]  /*17a60*/  SHF.R.U32.HI R225, RZ, 0x8, R225 ;  /* 0x00000008ffe17819 */ /* 0x000fe400000116e1 */
[----:B------:R-:W-:Y:S02]  /*17a70*/  SHF.R.U32.HI R223, RZ, 0x8, R223 ;  /* 0x00000008ffdf7819 */ /* 0x000fe400000116df */
[----:B------:R-:W-:-:S02]  /*17a80*/  LOP3.LUT R6, R6, 0xfff7ffff, RZ, 0xc0, !PT ;  /* 0xfff7ffff06067812 */ /* 0x000fc400078ec0ff */
[----:B------:R-:W-:Y:S02]  /*17a90*/  SHF.R.U32.HI R200, RZ, 0x8, R200 ;  /* 0x00000008ffc87819 */ /* 0x000fe400000116c8 */
[----:B------:R-:W-:Y:S02]  /*17aa0*/  SHF.R.U32.HI R188, RZ, 0x8, R188 ;  /* 0x00000008ffbc7819 */ /* 0x000fe400000116bc */
[----:B------:R-:W-:Y:S02]  /*17ab0*/  SHF.R.U32.HI R196, RZ, 0x8, R196 ;  /* 0x00000008ffc47819 */ /* 0x000fe400000116c4 */
[----:B------:R-:W-:Y:S02]  /*17ac0*/  SHF.R.U32.HI R244, RZ, 0x8, R244 ;  /* 0x00000008fff47819 */ /* 0x000fe400000116f4 */
[----:B------:R-:W-:Y:S01]  /*17ad0*/  F2FP.SATFINITE.E5M2.F32.PACK_AB_MERGE_C R168, R199, R198, RZ ;  /* 0x000000c6c7a8723e */ /* 0x000fe200048060ff */
[----:B------:R-:W-:Y:S01]  /*17ae0*/  IMAD.MOV.U32 R191, RZ, RZ, R187 ;  /* 0x000000ffffbf7224 */ /* 0x000fe200078e00bb */
[----:B------:R-:W-:Y:S01]  /*17af0*/  LOP3.LUT R47, R103, 0xffff, RZ, 0xc0, !PT ;  /* 0x0000ffff672f7812 */ /* 0x000fe200078ec0ff */
[----:B------:R-:W-:Y:S01]  /*17b00*/  IMAD.MOV.U32 R178, RZ, RZ, R163 ;  /* 0x000000ffffb27224 */ /* 0x000fe200078e00a3 */
[----:B------:R-:W-:-:S02]  /*17b10*/  LOP3.LUT R107, R107, 0xffff, RZ, 0xc0, !PT ;  /* 0x0000ffff6b6b7812 */ /* 0x000fc400078ec0ff */
[----:B------:R-:W-:Y:S02]  /*17b20*/  SHF.R.U32.HI R242, RZ, 0x8, R242 ;  /* 0x00000008fff27819 */ /* 0x000fe400000116f2 */
[----:B------:R-:W-:Y:S01]  /*17b30*/  F2FP.SATFINITE.E5M2.F32.PACK_AB_MERGE_C R169, R215, R214, RZ ;  /* 0x000000d6d7a9723e */ /* 0x000fe200048060ff */
[----:B------:R-:W-:Y:S01]  /*17b40*/  IMAD.MOV.U32 R179, RZ, RZ, R157 ;  /* 0x000000ffffb37224 */ /* 0x000fe200078e009d */
[----:B------:R-:W-:Y:S01]  /*17b50*/  PRMT R46, R46, 0x3340, R108 ;  /* 0x000033402e2e7816 */ /* 0x000fe2000000006c */
[----:B------:R-:W-:Y:S01]  /*17b60*/  VIADD R108, R222, UR5 ;  /* 0x00000005de6c7c36 */ /* 0x000fe20008000000 */
[----:B------:R-:W-:Y:S01]  /*17b70*/  PRMT R8, R160, 0x3340, R0 ;  /* 0x00003340a0087816 */ /* 0x000fe20000000000 */
[----:B------:R-:W-:Y:S01]  /*17b80*/  ULDC UR5, c[0x0][0x248] ;  /* 0x0000920000057ab9 */ /* 0x000fe20000000800 */
[----:B------:R-:W-:Y:S01]  /*17b90*/  LOP3.LUT R53, R162, 0xffff, RZ, 0xc0, !PT ;  /* 0x0000ffffa2357812 */ /* 0x000fe200078ec0ff */
[----:B------:R-:W4:Y:S01]  /*17ba0*/  LDL.LU R220, [R1+0x1164] ;  /* 0x0011640001dc7983 */ /* 0x000f220000300800 */
[----:B------:R-:W-:-:S02]  /*17bb0*/  PRMT R252, R252, 0x3340, R22 ;  /* 0x00003340fcfc7816 */ /* 0x000fc40000000016 */
[----:B------:R-:W-:Y:S02]  /*17bc0*/  SHF.R.U32.HI R160, RZ, 0x8, R160 ;  /* 0x00000008ffa07819 */ /* 0x000fe400000116a0 */
[----:B------:R-:W-:Y:S02]  /*17bd0*/  PRMT R47, R47, 0x3340, R107 ;  /* 0x000033402f2f7816 */ /* 0x000fe4000000006b */
[----:B------:R-:W-:Y:S02]  /*17be0*/  LOP3.LUT R134, R153, 0xffff, RZ, 0xc0, !PT ;  /* 0x0000ffff99867812 */ /* 0x000fe400078ec0ff */
[----:B------:R-:W-:Y:S02]  /*17bf0*/  LOP3.LUT R84, R84, 0xffff, RZ, 0xc0, !PT ;  /* 0x0000ffff54547812 */ /* 0x000fe400078ec0ff */
[----:B------:R-:W-:Y:S02]  /*17c00*/  PRMT R85, R85, 0x4210, R98 ;  /* 0x0000421055557816 */ /* 0x000fe40000000062 */
[----:B------:R-:W-:-:S02]  /*17c10*/  PRMT R87, R20, 0x4210, R34 ;  /* 0x0000421014577816 */ /* 0x000fc40000000022 */
[----:B------:R-:W-:Y:S02]  /*17c20*/  LOP3.LUT R48, R225, 0xffff, RZ, 0xc0, !PT ;  /* 0x0000ffffe1307812 */ /* 0x000fe400078ec0ff */
[----:B------:R-:W-:Y:S02]  /*17c30*/  LOP3.LUT R51, R223, 0xffff, RZ, 0xc0, !PT ;  /* 0x0000ffffdf337812 */ /* 0x000fe400078ec0ff */
[----:B------:R-:W-:Y:S02]  /*17c40*/  @P3 LOP3.LUT R6, R6, 0x80000, RZ, 0xfc, !PT ;  /* 0x0008000006063812 */ /* 0x000fe400078efcff */
[----:B------:R-:W-:Y:S02]  /*17c50*/  LOP3.LUT R150, R200, 0xffff, RZ, 0xc0, !PT ;  /* 0x0000ffffc8967812 */ /* 0x000fe400078ec0ff */
[----:B------:R-:W-:Y:S02]  /*17c60*/  SHF.R.S32.HI R136, RZ, 0x1f, R190 ;  /* 0x0000001fff887819 */ /* 0x000fe400000114be */
[----:B------:R-:W-:-:S02]  /*17c70*/  LOP3.LUT R126, R188, 0xffff, RZ, 0xc0, !PT ;  /* 0x0000ffffbc7e7812 */ /* 0x000fc400078ec0ff */
[----:B------:R-:W-:Y:S02]  /*17c80*/  LOP3.LUT R142, R196, 0xffff, RZ, 0xc0, !PT ;  /* 0x0000ffffc48e7812 */ /* 0x000fe400078ec0ff */
[----:B------:R-:W-:Y:S02]  /*17c90*/  LOP3.LUT R175, R244, 0xffff, RZ, 0xc0, !PT ;  /* 0x0000fffff4af7812 */ /* 0x000fe400078ec0ff */
[----:B------:R-:W-:Y:S01]  /*17ca0*/  SHF.R.U32.HI R180, RZ, 0x8, R180 ;  /* 0x00000008ffb47819 */ /* 0x000fe200000116b4 */
[----:B------:R-:W-:Y:S01]  /*17cb0*/  IMAD.MOV.U32 R187, RZ, RZ, R183 ;  /* 0x000000ffffbb7224 */ /* 0x000fe200078e00b7 */
[----:B------:R-:W-:Y:S02]  /*17cc0*/  SHF.R.U32.HI R162, RZ, 0x8, R195 ;  /* 0x00000008ffa27819 */ /* 0x000fe400000116c3 */
[----:B------:R-:W-:Y:S02]  /*17cd0*/  SHF.R.U32.HI R154, RZ, 0x8, R184 ;  /* 0x00000008ff9a7819 */ /* 0x000fe400000116b8 */
[----:B------:R-:W-:-:S02]  /*17ce0*/  SHF.R.S32.HI R131, RZ, 0x1f, R130 ;  /* 0x0000001fff837819 */ /* 0x000fc40000011482 */
[----:B------:R-:W-:Y:S01]  /*17cf0*/  SHF.R.U32.HI R224, RZ, 0x8, R224 ;  /* 0x00000008ffe07819 */ /* 0x000fe200000116e0 */
[----:B------:R-:W-:Y:S01]  /*17d00*/  IMAD.MOV.U32 R215, RZ, RZ, R185 ;  /* 0x000000ffffd77224 */ /* 0x000fe200078e00b9 */
[----:B------:R-:W-:Y:S01]  /*17d10*/  SHF.R.U32.HI R22, RZ, 0x8, R137 ;  /* 0x00000008ff167819 */ /* 0x000fe20000011689 */
[----:B------:R-:W-:Y:S01]  /*17d20*/  VIADD R107, R108, UR7 ;  /* 0x000000076c6b7c36 */ /* 0x000fe20008000000 */
[----:B------:R-:W-:Y:S01]  /*17d30*/  LOP3.LUT R52, R160, 0xffff, RZ, 0xc0, !PT ;  /* 0x0000ffffa0347812 */ /* 0x000fe200078ec0ff */
[----:B------:R-:W-:Y:S01]  /*17d40*/  ULDC UR7, c[0x0][0x248] ;  /* 0x0000920000077ab9 */ /* 0x000fe20000000800 */
[----:B------:R-:W-:Y:S02]  /*17d50*/  LOP3.LUT R162, R162, 0xffff, RZ, 0xc0, !PT ;  /* 0x0000ffffa2a27812 */ /* 0x000fe400078ec0ff */
[----:B------:R-:W-:Y:S01]  /*17d60*/  SHF.R.U32.HI R240, RZ, 0x8, R240 ;  /* 0x00000008fff07819 */ /* 0x000fe200000116f0 */
[----:B------:R-:W-:Y:S01]  /*17d70*/  IMAD.MOV.U32 R213, RZ, RZ, R178 ;  /* 0x000000ffffd57224 */ /* 0x000fe200078e00b2 */
[----:B------:R-:W-:Y:S01]  /*17d80*/  LOP3.LUT R22, R22, 0xffff, RZ, 0xc0, !PT ;  /* 0x0000ffff16167812 */ /* 0x000fe200078ec0ff */
[----:B------:R-:W-:Y:S01]  /*17d90*/  VIADD R106, R107, UR5 ;  /* 0x000000056b6a7c36 */ /* 0x000fe20008000000 */
[----:B------:R-:W-:Y:S01]  /*17da0*/  LOP3.LUT R160, R3, 0xffff, RZ, 0xc0, !PT ;  /* 0x0000ffff03a07812 */ /* 0x000fe200078ec0ff */
[----:B------:R-:W-:Y:S01]  /*17db0*/  ULDC UR5, c[0x0][0x248] ;  /* 0x0000920000057ab9 */ /* 0x000fe20000000800 */
[----:B------:R-:W-:Y:S01]  /*17dc0*/  LOP3.LUT R153, R5, 0xffff, RZ, 0xc0, !PT ;  /* 0x0000ffff05997812 */ /* 0x000fe200078ec0ff */
[----:B------:R-:W3:Y:S01]  /*17dd0*/  LDL.LU R7, [R1+0x1160] ;  /* 0x0011600001077983 */ /* 0x000ee20000300800 */
[----:B------:R-:W-:Y:S01]  /*17de0*/  PRMT R162, R162, 0x3340, R22 ;  /* 0x00003340a2a27816 */ /* 0x000fe20000000016 */
[----:B------:R-:W-:Y:S01]  /*17df0*/  VIADD R105, R106, UR7 ;  /* 0x000000076a697c36 */ /* 0x000fe20008000000 */
[----:B------:R-:W-:Y:S01]  /*17e00*/  SHF.R.U32.HI R221, RZ, 0x8, R160 ;  /* 0x00000008ffdd7819 */ /* 0x000fe200000116a0 */
[----:B------:R-:W-:Y:S01]  /*17e10*/  ULDC UR7, c[0x0][0x248] ;  /* 0x0000920000077ab9 */ /* 0x000fe20000000800 */
[----:B------:R-:W-:Y:S01]  /*17e20*/  SHF.R.U32.HI R22, RZ, 0x8, R153 ;  /* 0x00000008ff167819 */ /* 0x000fe20000011699 */
[----:B------:R-:W-:Y:S01]  /*17e30*/  VIADD R104, R105, UR8 ;  /* 0x0000000869687c36 */ /* 0x000fe20008000000 */
[--C-:B------:R-:W-:Y:S01]  /*17e40*/  PRMT R52, R52, 0x3340, R0.reuse ;  /* 0x0000334034347816 */ /* 0x100fe20000000000 */
[----:B------:R-:W-:Y:S01]  /*17e50*/  ULDC UR8, c[0x0][0x248] ;  /* 0x0000920000087ab9 */ /* 0x000fe20000000800 */
[----:B------:R-:W-:-:S02]  /*17e60*/  PRMT R53, R53, 0x3340, R0 ;  /* 0x0000334035357816 */ /* 0x000fc40000000000 */
[----:B------:R-:W-:Y:S02]  /*17e70*/  PRMT R8, R127, 0x5410, R8 ;  /* 0x000054107f087816 */ /* 0x000fe40000000008 */
[--C-:B------:R-:W-:Y:S02]  /*17e80*/  PRMT R124, R84, 0x3340, R0.reuse ;  /* 0x00003340547c7816 */ /* 0x100fe40000000000 */
[--C-:B------:R-:W-:Y:S02]  /*17e90*/  PRMT R48, R48, 0x3340, R0.reuse ;  /* 0x0000334030307816 */ /* 0x100fe40000000000 */
[----:B------:R-:W-:Y:S02]  /*17ea0*/  PRMT R51, R51, 0x3340, R0 ;  /* 0x0000334033337816 */ /* 0x000fe40000000000 */
[----:B------:R-:W-:Y:S01]  /*17eb0*/  LOP3.LUT R6, R6, 0xffefffff, RZ, 0xc0, !PT ;  /* 0xffefffff06067812 */ /* 0x000fe200078ec0ff */
[----:B------:R-:W-:Y:S01]  /*17ec0*/  IMAD.MOV.U32 R244, RZ, RZ, R189 ;  /* 0x000000fffff47224 */ /* 0x000fe200078e00bd */
[----:B------:R-:W-:Y:S01]  /*17ed0*/  LOP3.LUT R221, R221, 0xffff, RZ, 0xc0, !PT ;  /* 0x0000ffffdddd7812 */ /* 0x000fe200078ec0ff */
[----:B------:R-:W-:Y:S01]  /*17ee0*/  IMAD.MOV.U32 R183, RZ, RZ, R181 ;  /* 0x000000ffffb77224 */ /* 0x000fe200078e00b5 */
[----:B------:R-:W-:Y:S01]  /*17ef0*/  LOP3.LUT R22, R22, 0xffff, RZ, 0xc0, !PT ;  /* 0x0000ffff16167812 */ /* 0x000fe200078ec0ff */
[----:B------:R-:W-:Y:S01]  /*17f00*/  VIADD R103, R104, UR5 ;  /* 0x0000000568677c36 */ /* 0x000fe20008000000 */
[----:B------:R-:W-:Y:S01]  /*17f10*/  PRMT R23, R49, 0x5410, R53 ;  /* 0x0000541031177816 */ /* 0x000fe20000000035 */
[----:B------:R-:W-:Y:S01]  /*17f20*/  ULDC UR5, c[0x0][0x248] ;  /* 0x0000920000057ab9 */ /* 0x000fe20000000800 */
[----:B------:R-:W-:-:S02]  /*17f30*/  PRMT R221, R221, 0x3340, R22 ;  /* 0x00003340dddd7816 */ /* 0x000fc40000000016 */
[----:B------:R-:W-:Y:S01]  /*17f40*/  LOP3.LUT R145, R180, 0xffff, RZ, 0xc0, !PT ;  /* 0x0000ffffb4917812 */ /* 0x000fe200078ec0ff */
[----:B------:R-:W-:Y:S01]  /*17f50*/  IMAD.MOV.U32 R214, RZ, RZ, R187 ;  /* 0x000000ffffd67224 */ /* 0x000fe200078e00bb */
[----:B------:R-:W-:Y:S01]  /*17f60*/  PRMT R22, R50, 0x5410, R52 ;  /* 0x0000541032167816 */ /* 0x000fe20000000034 */
[----:B------:R-:W-:Y:S01]  /*17f70*/  BAR.SYNC.DEFER_BLOCKING 0x0 ;  /* 0x0000000000007b1d */ /* 0x000fe20000010000 */
[----:B------:R-:W-:-:S04]  /*17f80*/  VIADD R102, R103, UR9 ;  /* 0x0000000967667c36 */ /* 0x000fc80008000000 */
[----:B------:R-:W-:Y:S01]  /*17f90*/  VIADD R101, R102, UR11 ;  /* 0x0000000b66657c36 */ /* 0x000fe20008000000 */
[----:B------:R-:W-:Y:S01]  /*17fa0*/  PRMT R84, R9, 0x4210, R96 ;  /* 0x0000421009547816 */ /* 0x000fe20000000060 */
[----:B------:R-:W-:Y:S01]  /*17fb0*/  ULDC UR9, c[0x0][0x248] ;  /* 0x0000920000097ab9 */ /* 0x000fe20000000800 */
[----:B------:R-:W-:Y:S01]  /*17fc0*/  PRMT R86, R8, 0x4210, R32 ;  /* 0x0000421008567816 */ /* 0x000fe20000000020 */
[----:B------:R-:W-:Y:S01]  /*17fd0*/  VIADD R100, R101, UR5 ;  /* 0x0000000565647c36 */ /* 0x000fe20008000000 */
[----:B------:R-:W-:Y:S01]  /*17fe0*/  ULDC UR5, c[0x0][0x248] ;  /* 0x0000920000057ab9 */ /* 0x000fe20000000800 */
[----:B------:R-:W-:Y:S01]  /*17ff0*/  ULDC UR11, c[0x0][0x248] ;  /* 0x00009200000b7ab9 */ /* 0x000fe20000000800 */
[----:B------:R-:W-:Y:S02]  /*18000*/  PRMT R47, R47, 0x5410, R48 ;  /* 0x000054102f2f7816 */ /* 0x000fe40000000030 */
[----:B------:R-:W-:Y:S02]  /*18010*/  SHF.R.U32.HI R212, RZ, 0x8, R212 ;  /* 0x00000008ffd47819 */ /* 0x000fe400000116d4 */
[----:B------:R-:W-:Y:S01]  /*18020*/  SHF.R.U32.HI R226, RZ, 0x8, R226 ;  /* 0x00000008ffe27819 */ /* 0x000fe200000116e2 */
[----:B------:R-:W-:Y:S01]  /*18030*/  IMAD.MOV.U32 R203, RZ, RZ, R177 ;  /* 0x000000ffffcb7224 */ /* 0x000fe200078e00b1 */
[----:B------:R-:W-:Y:S01]  /*18040*/  PRMT R46, R46, 0x5410, R51 ;  /* 0x000054102e2e7816 */ /* 0x000fe20000000033 */
[----:B------:R-:W4:Y:S04]  /*18050*/  LDL.LU R3, [R1+0x115c] ;  /* 0x00115c0001037983 */ /* 0x000f280000300800 */
[----:B------:R-:W1:Y:S01]  /*18060*/  LDS.128 R52, [R2] ;  /* 0x0000000002347984 */ /* 0x000e620000000c00 */
[----:B------:R-:W1:Y:S08]  /*18070*/  LDC R9, c[0x0][0x244] ;  /* 0x00009100ff097b82 */ /* 0x000e700000000800 */
[----:B------:R-:W-:Y:S01]  /*18080*/  BAR.SYNC.DEFER_BLOCKING 0x0 ;  /* 0x0000000000007b1d */ /* 0x000fe20000010000 */
[----:B------:R-:W-:-:S05]  /*18090*/  VIADD R97, R100, UR5 ;  /* 0x0000000564617c36 */ /* 0x000fca0008000000 */
[----:B------:R-:W-:Y:S02]  /*180a0*/  ULDC UR5, c[0x0][0x248] ;  /* 0x0000920000057ab9 */ /* 0x000fe40000000800 */
[----:B------:R-:W-:Y:S01]  /*180b0*/  VIADD R99, R97, UR5 ;  /* 0x0000000561637c36 */ /* 0x000fe20008000000 */
[----:B------:R-:W-:Y:S01]  /*180c0*/  ULDC UR5, c[0x0][0x248] ;  /* 0x0000920000057ab9 */ /* 0x000fe20000000800 */
[----:B------:R-:W-:Y:S02]  /*180d0*/  PRMT R20, R47, 0x5210, R96 ;  /* 0x000052102f147816 */ /* 0x000fe40000000060 */
[----:B------:R-:W-:Y:S01]  /*180e0*/  @P2 LOP3.LUT R6, R6, 0x100000, RZ, 0xfc, !PT ;  /* 0x0010000006062812 */ /* 0x000fe200078efcff */
[----:B------:R-:W-:Y:S01]  /*180f0*/  VIADD R95, R99, UR7 ;  /* 0x00000007635f7c36 */ /* 0x000fe20008000000 */
[----:B------:R-:W-:Y:S01]  /*18100*/  ULDC UR7, c[0x0][0x248] ;  /* 0x0000920000077ab9 */ /* 0x000fe20000000800 */
[----:B------:R-:W-:Y:S01]  /*18110*/  PRMT R21, R46, 0x5210, R98 ;  /* 0x000052102e157816 */ /* 0x000fe20000000062 */
[----:B------:R-:W-:Y:S01]  /*18120*/  IMAD.MOV.U32 R181, RZ, RZ, R17 ;  /* 0x000000ffffb57224 */ /* 0x000fe200078e0011 */
[----:B------:R-:W-:Y:S01]  /*18130*/  PRMT R22, R22, 0x5210, R32 ;  /* 0x0000521016167816 */ /* 0x000fe20000000020 */
[----:B------:R-:W-:Y:S01]  /*18140*/  VIADD R94, R95, UR5 ;  /* 0x000000055f5e7c36 */ /* 0x000fe20008000000 */
[----:B------:R-:W-:Y:S01]  /*18150*/  ULDC UR5, c[0x0][0x248] ;  /* 0x0000920000057ab9 */ /* 0x000fe20000000800 */
[----:B------:R-:W-:Y:S01]  /*18160*/  PRMT R23, R23, 0x5210, R34 ;  /* 0x0000521017177816 */ /* 0x000fe20000000022 */
[----:B------:R-:W4:Y:S04]  /*18170*/  LDL.LU R5, [R1+0x1158] ;  /* 0x0011580001057983 */ /* 0x000f280000300800 */
[----:B------:R2:W-:Y:S01]  /*18180*/  STSM.16.M88.4 [R4], R84 ;  /* 0x0000005404007844 */ /* 0x0005e20000000200 */
[----:B------:R-:W-:Y:S01]  /*18190*/  BAR.SYNC.DEFER_BLOCKING 0x0 ;  /* 0x0000000000007b1d */ /* 0x000fe20000010000 */
[----:B------:R-:W-:-:S04]  /*181a0*/  VIADD R93, R94, UR7 ;  /* 0x000000075e5d7c36 */ /* 0x000fc80008000000 */
[----:B------:R-:W-:Y:S01]  /*181b0*/  VIADD R92, R93, UR8 ;  /* 0x000000085d5c7c36 */ /* 0x000fe20008000000 */
[----:B------:R-:W-:Y:S01]  /*181c0*/  ULDC UR7, c[0x0][0x248] ;  /* 0x0000920000077ab9 */ /* 0x000fe20000000800 */
[----:B------:R-:W-:Y:S02]  /*181d0*/  ULDC UR8, c[0x0][0x248] ;  /* 0x0000920000087ab9 */ /* 0x000fe40000000800 */
[----:B0-----:R-:W-:Y:S01]  /*181e0*/  VIADD R91, R92, UR5 ;  /* 0x000000055c5b7c36 */ /* 0x001fe20008000000 */
[----:B------:R-:W-:-:S03]  /*181f0*/  ULDC UR5, c[0x0][0x248] ;  /* 0x0000920000057ab9 */ /* 0x000fc60000000800 */
[----:B------:R-:W-:-:S04]  /*18200*/  VIADD R90, R91, UR9 ;  /* 0x000000095b5a7c36 */ /* 0x000fc80008000000 */
[----:B------:R-:W-:Y:S01]  /*18210*/  VIADD R89, R90, UR11 ;  /* 0x0000000b5a597c36 */ /* 0x000fe20008000000 */
[----:B------:R-:W-:Y:S02]  /*18220*/  SHF.R.S32.HI R96, RZ, 0x1f, R182 ;  /* 0x0000001fff607819 */ /* 0x000fe400000114b6 */
[----:B------:R-:W-:Y:S01]  /*18230*/  LOP3.LUT R173, R242, 0xffff, RZ, 0xc0, !PT ;  /* 0x0000fffff2ad7812 */ /* 0x000fe200078ec0ff */
[----:B------:R-:W-:Y:S01]  /*18240*/  VIADD R88, R89, UR5 ;  /* 0x0000000559587c36 */ /* 0x000fe20008000000 */
[----:B------:R-:W-:Y:S01]  /*18250*/  ULDC UR5, c[0x0][0x248] ;  /* 0x0000920000057ab9 */ /* 0x000fe20000000800 */
[----:B------:R-:W-:Y:S01]  /*18260*/  LOP3.LUT R133, R224, 0xffff, RZ, 0xc0, !PT ;  /* 0x0000ffffe0857812 */ /* 0x000fe200078ec0ff */
[----:B------:R-:W0:Y:S01]  /*18270*/  LDS.128 R48, [R2] ;  /* 0x0000000002307984 */ /* 0x000e220000000c00 */
[----:B------:R-:W-:Y:S01]  /*18280*/  LOP3.LUT R165, R240, 0xffff, RZ, 0xc0, !PT ;  /* 0x0000fffff0a57812 */ /* 0x000fe200078ec0ff */
[----:B------:R-:W-:Y:S01]  /*18290*/  IMAD.MOV.U32 R207, RZ, RZ, R183 ;  /* 0x000000ffffcf7224 */ /* 0x000fe200078e00b7 */
[----:B------:R-:W-:Y:S01]  /*182a0*/  SHF.R.S32.HI R98, RZ, 0x1f, R123 ;  /* 0x0000001fff627819 */ /* 0x000fe2000001147b */
[----:B------:R-:W-:Y:S01]  /*182b0*/  BAR.SYNC.DEFER_BLOCKING 0x0 ;  /* 0x0000000000007b1d */ /* 0x000fe20000010000 */
[----:B--2---:R-:W-:-:S05]  /*182c0*/  VIADD R87, R88, UR5 ;  /* 0x0000000558577c36 */ /* 0x004fca0008000000 */
[----:B------:R-:W-:Y:S01]  /*182d0*/  ULDC UR5, c[0x0][0x248] ;  /* 0x0000920000057ab9 */ /* 0x000fe20000000800 */
[----:B------:R-:W-:Y:S01]  /*182e0*/  LOP3.LUT R174, R212, 0xffff, RZ, 0xc0, !PT ;  /* 0x0000ffffd4ae7812 */ /* 0x000fe200078ec0ff */
[----:B------:R-:W-:Y:S01]  /*182f0*/  VIADD R86, R87, UR5 ;  /* 0x0000000557567c36 */ /* 0x000fe20008000000 */
[----:B------:R-:W-:Y:S01]  /*18300*/  ULDC UR5, c[0x0][0x244] ;  /* 0x0000910000057ab9 */ /* 0x000fe20000000800 */
[----:B------:R-:W-:Y:S01]  /*18310*/  LOP3.LUT R17, R176, 0xffff, RZ, 0xc0, !PT ;  /* 0x0000ffffb0117812 */ /* 0x000fe200078ec0ff */
[----:B------:R-:W-:Y:S01]  /*18320*/  ULDC UR11, c[0x0][0x248] ;  /* 0x00009200000b7ab9 */ /* 0x000fe20000000800 */
[----:B------:R-:W-:Y:S01]  /*18330*/  VIADD R85, R86, UR7 ;  /* 0x0000000756557c36 */ /* 0x000fe20008000000 */
[----:B------:R-:W-:Y:S01]  /*18340*/  ULDC UR7, c[0x0][0x248] ;  /* 0x0000920000077ab9 */ /* 0x000fe20000000800 */
[----:B------:R-:W-:Y:S01]  /*18350*/  IMAD R8, R217, UR5, RZ ;  /* 0x00000005d9087c24 */ /* 0x000fe2000f8e02ff */
[----:B------:R1:W-:Y:S01]  /*18360*/  STSM.16.M88.4 [R4], R20 ;  /* 0x0000001404007844 */ /* 0x0003e20000000200 */
[----:B------:R-:W-:-:S02]  /*18370*/  VIADD R84, R85, UR7 ;  /* 0x0000000755547c36 */ /* 0x000fc40008000000 */
[----:B------:R-:W-:Y:S02]  /*18380*/  IMAD.MOV.U32 R242, RZ, RZ, R181 ;  /* 0x000000fffff27224 */ /* 0x000fe400078e00b5 */
[----:B------:R-:W-:Y:S02]  /*18390*/  IMAD.MOV.U32 R240, RZ, RZ, R191 ;  /* 0x000000fffff07224 */ /* 0x000fe400078e00bf */
[----:B------:R-:W-:Y:S01]  /*183a0*/  IMAD.MOV.U32 R212, RZ, RZ, R179 ;  /* 0x000000ffffd47224 */ /* 0x000fe200078e00b3 */
[----:B------:R-:W-:Y:S01]  /*183b0*/  LOP3.LUT R140, R226, 0xffff, RZ, 0xc0, !PT ;  /* 0x0000ffffe28c7812 */ /* 0x000fe200078ec0ff */
[----:B------:R-:W-:Y:S01]  /*183c0*/  VIADD R83, R84, UR8 ;  /* 0x0000000854537c36 */ /* 0x000fe20008000000 */
[----:B------:R-:W-:Y:S01]  /*183d0*/  ULDC.64 UR8, c[0x0][0x220] ;  /* 0x0000880000087ab9 */ /* 0x000fe20000000a00 */
[----:B------:R-:W-:Y:S01]  /*183e0*/  SHF.R.U32.HI R228, RZ, 0x8, R228 ;  /* 0x00000008ffe47819 */ /* 0x000fe200000116e4 */
[----:B------:R-:W-:Y:S01]  /*183f0*/  ULDC UR5, c[0x0][0x248] ;  /* 0x0000920000057ab9 */ /* 0x000fe20000000800 */
[----:B------:R-:W-:Y:S01]  /*18400*/  IADD3 R30, P2, R8, UR8, RZ ;  /* 0x00000008081e7c10 */ /* 0x000fe2000ff5e0ff */
[----:B------:R-:W-:Y:S01]  /*18410*/  ULDC UR7, c[0x0][0x248] ;  /* 0x0000920000077ab9 */ /* 0x000fe20000000800 */
[----:B-1----:R-:W-:-:S02]  /*18420*/  IMAD R21, R9, 0x80, R8 ;  /* 0x0000008009157824 */ /* 0x002fc400078e0208 */
[----:B------:R-:W-:Y:S01]  /*18430*/  LEA.HI.X.SX32 R20, R8, UR9, 0x1, P2 ;  /* 0x0000000908147c11 */ /* 0x000fe200090f0eff */
[----:B------:R-:W-:Y:S01]  /*18440*/  ULDC.64 UR8, c[0x0][0x220] ;  /* 0x0000880000087ab9 */ /* 0x000fe20000000a00 */
[----:B------:R-:W-:Y:S01]  /*18450*/  IMAD R29, R29, 0x80, R21 ;  /* 0x000000801d1d7824 */ /* 0x000fe200078e0215 */
[----:B------:R-:W-:-:S03]  /*18460*/  IADD3 R74, P2, R21, UR8, RZ ;  /* 0x00000008154a7c10 */ /* 0x000fc6000ff5e0ff */
[----:B------:R-:W-:Y:S01]  /*18470*/  IMAD R69, R69, 0x80, R29 ;  /* 0x0000008045457824 */ /* 0x000fe200078e021d */
[----:B------:R-:W-:Y:S01]  /*18480*/  LEA.HI.X.SX32 R21, R21, UR9, 0x1, P2 ;  /* 0x0000000915157c11 */ /* 0x000fe200090f0eff */
[----:B------:R-:W-:Y:S02]  /*18490*/  ULDC.64 UR8, c[0x0][0x220] ;  /* 0x0000880000087ab9 */ /* 0x000fe40000000a00 */
[----:B------:R-:W-:Y:S02]  /*184a0*/  IADD3 R28, P2, R29, UR8, RZ ;  /* 0x000000081d1c7c10 */ /* 0x000fe4000ff5e0ff */
[----:B------:R-:W-:Y:S02]  /*184b0*/  LOP3.LUT R141, R228, 0xffff, RZ, 0xc0, !PT ;  /* 0x0000ffffe48d7812 */ /* 0x000fe400078ec0ff */
[----:B------:R-:W-:Y:S02]  /*184c0*/  SHF.R.U32.HI R236, RZ, 0x8, R236 ;  /* 0x00000008ffec7819 */ /* 0x000fe400000116ec */
[----:B------:R-:W-:-:S02]  /*184d0*/  PRMT R158, R158, 0x3340, R243 ;  /* 0x000033409e9e7816 */ /* 0x000fc400000000f3 */
[----:B------:R-:W-:Y:S02]  /*184e0*/  SHF.R.U32.HI R234, RZ, 0x8, R234 ;  /* 0x00000008ffea7819 */ /* 0x000fe400000116ea */
[----:B------:R-:W-:Y:S02]  /*184f0*/  SHF.R.U32.HI R139, RZ, 0x8, R211 ;  /* 0x00000008ff8b7819 */ /* 0x000fe400000116d3 */
[----:B------:R-:W-:Y:S02]  /*18500*/  SHF.R.U32.HI R127, RZ, 0x8, R205 ;  /* 0x00000008ff7f7819 */ /* 0x000fe400000116cd */
[----:B------:R-:W-:Y:S01]  /*18510*/  SHF.R.U32.HI R143, RZ, 0x8, R17 ;  /* 0x00000008ff8f7819 */ /* 0x000fe20000011611 */
[----:B------:R-:W-:Y:S01]  /*18520*/  VIADD R82, R83, UR5 ;  /* 0x0000000553527c36 */ /* 0x000fe20008000000 */
[----:B------:R-:W-:Y:S01]  /*18530*/  IADD3 R24, P3, R69, UR12, RZ ;  /* 0x0000000c45187c10 */ /* 0x000fe2000ff7e0ff */
[----:B------:R-:W-:Y:S01]  /*18540*/  ULDC UR5, c[0x0][0x248] ;  /* 0x0000920000057ab9 */ /* 0x000fe20000000800 */
[----:B------:R-:W-:Y:S01]  /*18550*/  LEA.HI.X.SX32 R29, R29, UR9, 0x1, P2 ;  /* 0x000000091d1d7c11 */ /* 0x000fe200090f0eff */
[----:B------:R-:W-:Y:S01]  /*18560*/  ULDC UR8, c[0x0][0x248] ;  /* 0x0000920000087ab9 */ /* 0x000fe20000000800 */
[----:B------:R-:W-:Y:S01]  /*18570*/  IADD3 R200, P2, R190, R30, RZ ;  /* 0x0000001ebec87210 */ /* 0x000fe20007f5e0ff */
[----:B------:R-:W-:Y:S01]  /*18580*/  ULDC UR12, c[0x0][0x248] ;  /* 0x00009200000c7ab9 */ /* 0x000fe20000000800 */
[----:B------:R-:W-:-:S02]  /*18590*/  LEA.HI.X.SX32 R69, R69, UR13, 0x1, P3 ;  /* 0x0000000d45457c11 */ /* 0x000fc400098f0eff */
[----:B------:R-:W-:Y:S01]  /*185a0*/  IADD3 R198, P4, R190, R74, RZ ;  /* 0x0000004abec67210 */ /* 0x000fe20007f9e0ff */
[--C-:B------:R-:W-:Y:S01]  /*185b0*/  IMAD.X R201, R136, 0x1, R20.reuse, P2 ;  /* 0x0000000188c97824 */ /* 0x100fe200010e0614 */
[----:B------:R-:W-:Y:S02]  /*185c0*/  IADD3 R188, P3, R182, R30, RZ ;  /* 0x0000001eb6bc7210 */ /* 0x000fe40007f7e0ff */
[----:B------:R-:W-:Y:S02]  /*185d0*/  LOP3.LUT R157, R236, 0xffff, RZ, 0xc0, !PT ;  /* 0x0000ffffec9d7812 */ /* 0x000fe400078ec0ff */
[----:B------:R-:W-:Y:S01]  /*185e0*/  LOP3.LUT R163, R234, 0xffff, RZ, 0xc0, !PT ;  /* 0x0000ffffeaa37812 */ /* 0x000fe200078ec0ff */
[----:B------:R-:W-:Y:S01]  /*185f0*/  VIADD R81, R82, UR5 ;  /* 0x0000000552517c36 */ /* 0x000fe20008000000 */
[----:B------:R-:W-:Y:S01]  /*18600*/  IADD3 R196, P2, R190, R28, RZ ;  /* 0x0000001cbec47210 */ /* 0x000fe20007f5e0ff */
[--C-:B------:R-:W-:Y:S01]  /*18610*/  IMAD.X R189, R96, 0x1, R20.reuse, P3 ;  /* 0x0000000160bd7824 */ /* 0x100fe200018e0614 */
[----:B------:R-:W-:Y:S01]  /*18620*/  IADD3 R186, P3, R182, R74, RZ ;  /* 0x0000004ab6ba7210 */ /* 0x000fe20007f7e0ff */
[----:B------:R-:W-:Y:S01]  /*18630*/  IMAD.X R199, R136, 0x1, R21, P4 ;  /* 0x0000000188c77824 */ /* 0x000fe200020e0615 */
[----:B------:R-:W-:Y:S01]  /*18640*/  IADD3 R184, P4, R182, R28, RZ ;  /* 0x0000001cb6b87210 */ /* 0x000fe20007f9e0ff */
[----:B------:R-:W-:Y:S01]  /*18650*/  IMAD.X R197, R136, 0x1, R29, P2 ;  /* 0x0000000188c57824 */ /* 0x000fe200010e061d */
[----:B------:R-:W-:Y:S01]  /*18660*/  IADD3 R180, P2, R130, R30, RZ ;  /* 0x0000001e82b47210 */ /* 0x000fe20007f5e0ff */
[----:B------:R-:W-:Y:S01]  /*18670*/  IMAD.X R187, R96, 0x1, R21, P3 ;  /* 0x0000000160bb7824 */ /* 0x000fe200018e0615 */
[----:B------:R-:W-:Y:S01]  /*18680*/  IADD3 R190, P3, R190, R24, RZ ;  /* 0x00000018bebe7210 */ /* 0x000fe20007f7e0ff */
[----:B------:R-:W-:Y:S01]  /*18690*/  IMAD.X R185, R96, 0x1, R29, P4 ;  /* 0x0000000160b97824 */ /* 0x000fe200020e061d */
[----:B------:R-:W-:Y:S01]  /*186a0*/  IADD3 R178, P4, R130, R74, RZ ;  /* 0x0000004a82b27210 */ /* 0x000fe20007f9e0ff */
[--C-:B------:R-:W-:Y:S01]  /*186b0*/  IMAD.X R181, R131, 0x1, R20.reuse, P2 ;  /* 0x0000000183b57824 */ /* 0x100fe200010e0614 */
[----:B------:R-:W-:Y:S01]  /*186c0*/  IADD3 R224, P2, R123, R30, RZ ;  /* 0x0000001e7be07210 */ /* 0x000fe20007f5e0ff */
[----:B------:R-:W-:Y:S01]  /*186d0*/  IMAD.X R191, R136, 0x1, R69, P3 ;  /* 0x0000000188bf7824 */ /* 0x000fe200018e0645 */
[----:B------:R-:W-:Y:S01]  /*186e0*/  IADD3 R176, P3, R130, R28, RZ ;  /* 0x0000001c82b07210 */ /* 0x000fe20007f7e0ff */
[C---:B------:R-:W-:Y:S01]  /*186f0*/  IMAD.X R179, R131.reuse, 0x1, R21, P4 ;  /* 0x0000000183b37824 */ /* 0x040fe200020e0615 */
[----:B------:R-:W-:Y:S01]  /*18700*/  IADD3 R182, P4, R182, R24, RZ ;  /* 0x00000018b6b67210 */ /* 0x000fe20007f9e0ff */
[----:B------:R-:W-:Y:S01]  /*18710*/  IMAD.X R225, R98, 0x1, R20, P2 ;  /* 0x0000000162e17824 */ /* 0x000fe200010e0614 */
[----:B------:R-:W-:Y:S01]  /*18720*/  ULDC UR5, c[0x0][0x248] ;  /* 0x0000920000057ab9 */ /* 0x000fe20000000800 */
[----:B------:R-:W-:Y:S01]  /*18730*/  IMAD.X R177, R131, 0x1, R29, P3 ;  /* 0x0000000183b17824 */ /* 0x000fe200018e061d */
[C---:B------:R-:W-:Y:S01]  /*18740*/  IADD3 R226, P3, R123.reuse, R74, RZ ;  /* 0x0000004a7be27210 */ /* 0x040fe20007f7e0ff */
[----:B------:R-:W-:Y:S01]  /*18750*/  IMAD.X R183, R96, 0x1, R69, P4 ;  /* 0x0000000160b77824 */ /* 0x000fe200020e0645 */
[----:B------:R1:W-:Y:S01]  /*18760*/  STL.64 [R1+0xe70], R224 ;  /* 0x000e70e001007387 */ /* 0x0003e20000100a00 */
[----:B------:R-:W-:Y:S01]  /*18770*/  ULDC UR9, c[0x0][0x248] ;  /* 0x0000920000097ab9 */ /* 0x000fe20000000800 */
[----:B------:R-:W-:Y:S01]  /*18780*/  ULDC UR13, c[0x0][0x248] ;  /* 0x00009200000d7ab9 */ /* 0x000fe20000000800 */
[----:B------:R-:W-:Y:S01]  /*18790*/  IMAD.X R227, R98, 0x1, R21, P3 ;  /* 0x0000000162e37824 */ /* 0x000fe200018e0615 */
[----:B------:R-:W-:-:S02]  /*187a0*/  IADD3 R228, P2, R123, R28, RZ ;  /* 0x0000001c7be47210 */ /* 0x000fc40007f5e0ff */
[----:B-1----:R-:W-:Y:S02]  /*187b0*/  IADD3 R224, P4, R130, R24, RZ ;  /* 0x0000001882e07210 */ /* 0x002fe40007f9e0ff */
[----:B------:R1:W-:Y:S03]  /*187c0*/  STL.64 [R1+0xe68], R226 ;  /* 0x000e68e201007387 */ /* 0x0003e60000100a00 */
[----:B------:R-:W-:Y:S01]  /*187d0*/  IMAD.X R225, R131, 0x1, R69, P4 ;  /* 0x0000000183e17824 */ /* 0x000fe200020e0645 */
[----:B------:R-:W-:Y:S01]  /*187e0*/  SHF.R.S32.HI R96, RZ, 0x1f, R122 ;  /* 0x0000001fff607819 */ /* 0x000fe2000001147a */
[----:B------:R-:W-:-:S03]  /*187f0*/  IMAD.X R229, R98, 0x1, R29, P2 ;  /* 0x0000000162e57824 */ /* 0x000fc600010e061d */
[----:B------:R2:W-:Y:S01]  /*18800*/  STL.64 [R1+0xe78], R224 ;  /* 0x000e78e001007387 */ /* 0x0005e20000100a00 */
[----:B-1----:R-:W-:Y:S02]  /*18810*/  IADD3 R226, P4, R123, R24, RZ ;  /* 0x000000187be27210 */ /* 0x002fe40007f9e0ff */
[----:B------:R-:W-:-:S03]  /*18820*/  IADD3 R130, P2, R122, R74, RZ ;  /* 0x0000004a7a827210 */ /* 0x000fc60007f5e0ff */
[----:B------:R-:W-:Y:S01]  /*18830*/  IMAD.X R227, R98, 0x1, R69, P4 ;  /* 0x0000000162e37824 */ /* 0x000fe200020e0645 */
[----:B--2---:R-:W-:Y:S01]  /*18840*/  IADD3 R224, P3, R122, R30, RZ ;  /* 0x0000001e7ae07210 */ /* 0x004fe20007f7e0ff */
[----:B------:R-:W-:-:S03]  /*18850*/  IMAD.X R131, R96, 0x1, R21, P2 ;  /* 0x0000000160837824 */ /* 0x000fc600010e0615 */
[----:B------:R1:W-:Y:S01]  /*18860*/  STL.64 [R1+0xe58], R226 ;  /* 0x000e58e201007387 */ /* 0x0003e20000100a00 */
[----:B------:R-:W-:-:S03]  /*18870*/  IMAD.X R225, R96, 0x1, R20, P3 ;  /* 0x0000000160e17824 */ /* 0x000fc600018e0614 */
[----:B------:R-:W-:Y:S01]  /*18880*/  STL.64 [R1+0xe60], R228 ;  /* 0x000e60e401007387 */ /* 0x000fe20000100a00 */
[----:B------:R-:W-:-:S03]  /*18890*/  SHF.R.S32.HI R98, RZ, 0x1f, R121 ;  /* 0x0000001fff627819 */ /* 0x000fc60000011479 */
[----:B------:R2:W-:Y:S01]  /*188a0*/  STL.64 [R1+0xe50], R224 ;  /* 0x000e50e001007387 */ /* 0x0005e20000100a00 */
[----:B-1----:R-:W-:-:S03]  /*188b0*/  IADD3 R226, P4, R122, R28, RZ ;  /* 0x0000001c7ae27210 */ /* 0x002fc60007f9e0ff */
[----:B------:R1:W-:Y:S02]  /*188c0*/  STL.64 [R1+0xe48], R130 ;  /* 0x000e488201007387 */ /* 0x0003e40000100a00 */
[----:B------:R-:W-:Y:S01]  /*188d0*/  IMAD.X R227, R96, 0x1, R29, P4 ;  /* 0x0000000160e37824 */ /* 0x000fe200020e061d */
[----:B--2---:R-:W-:Y:S02]  /*188e0*/  IADD3 R224, P3, R122, R24, RZ ;  /* 0x000000187ae07210 */ /* 0x004fe40007f7e0ff */
[C---:B------:R-:W-:Y:S02]  /*188f0*/  IADD3 R122, P4, R121.reuse, R74, RZ ;  /* 0x0000004a797a7210 */ /* 0x040fe40007f9e0ff */
[----:B-1----:R-:W-:Y:S01]  /*18900*/  IADD3 R130, P2, R121, R30, RZ ;  /* 0x0000001e79827210 */ /* 0x002fe20007f5e0ff */
[----:B------:R-:W-:Y:S01]  /*18910*/  IMAD.X R225, R96, 0x1, R69, P3 ;  /* 0x0000000160e17824 */ /* 0x000fe200018e0645 */
[----:B------:R-:W-:Y:S01]  /*18920*/  STL.64 [R1+0xe40], R226 ;  /* 0x000e40e201007387 */ /* 0x000fe20000100a00 */
[----:B------:R-:W-:-:S02]  /*18930*/  IMAD.X R123, R98, 0x1, R21, P4 ;  /* 0x00000001627b7824 */ /* 0x000fc400020e0615 */
[----:B------:R-:W-:Y:S01]  /*18940*/  IMAD.X R131, R98, 0x1, R20, P2 ;  /* 0x0000000162837824 */ /* 0x000fe200010e0614 */
[----:B------:R1:W-:Y:S01]  /*18950*/  STL.64 [R1+0xe38], R224 ;  /* 0x000e38e001007387 */ /* 0x0003e20000100a00 */
[----:B------:R-:W-:-:S03]  /*18960*/  SHF.R.S32.HI R96, RZ, 0x1f, R120 ;  /* 0x0000001fff607819 */ /* 0x000fc60000011478 */
[----:B------:R2:W-:Y:S04]  /*18970*/  STL.64 [R1+0xe30], R130 ;  /* 0x000e308201007387 */ /* 0x0005e80000100a00 */
[----:B------:R0:W-:Y:S01]  /*18980*/  STL.64 [R1+0xe28], R122 ;  /* 0x000e287a01007387 */ /* 0x0001e20000100a00 */
[C---:B-1----:R-:W-:Y:S02]  /*18990*/  IADD3 R224, P3, R121.reuse, R28, RZ ;  /* 0x0000001c79e07210 */ /* 0x042fe40007f7e0ff */
[----:B--2---:R-:W-:-:S03]  /*189a0*/  IADD3 R130, P2, R121, R24, RZ ;  /* 0x0000001879827210 */ /* 0x004fc60007f5e0ff */
[----:B------:R-:W-:Y:S01]  /*189b0*/  IMAD.X R225, R98, 0x1, R29, P3 ;  /* 0x0000000162e17824 */ /* 0x000fe200018e061d */
[----:B0-----:R-:W-:Y:S01]  /*189c0*/  IADD3 R122, P4, R120, R30, RZ ;  /* 0x0000001e787a7210 */ /* 0x001fe20007f9e0ff */
[----:B------:R-:W-:-:S03]  /*189d0*/  IMAD.X R131, R98, 0x1, R69, P2 ;  /* 0x0000000162837824 */ /* 0x000fc600010e0645 */
[----:B------:R0:W-:Y:S01]  /*189e0*/  STL.64 [R1+0xe20], R224 ;  /* 0x000e20e001007387 */ /* 0x0001e20000100a00 */
[----:B------:R-:W-:-:S03]  /*189f0*/  IMAD.X R123, R96, 0x1, R20, P4 ;  /* 0x00000001607b7824 */ /* 0x000fc600020e0614 */
[----:B------:R1:W-:Y:S01]  /*18a00*/  STL.64 [R1+0xe18], R130 ;  /* 0x000e188201007387 */ /* 0x0003e20000100a00 */
[----:B------:R-:W-:-:S03]  /*18a10*/  SHF.R.S32.HI R98, RZ, 0x1f, R118 ;  /* 0x0000001fff627819 */ /* 0x000fc60000011476 */
[----:B------:R2:W-:Y:S01]  /*18a20*/  STL.64 [R1+0xe10], R122 ;  /* 0x000e107a01007387 */ /* 0x0005e20000100a00 */
[C---:B0-----:R-:W-:Y:S02]  /*18a30*/  IADD3 R224, P3, R120.reuse, R74, RZ ;  /* 0x0000004a78e07210 */ /* 0x041fe40007f7e0ff */
[----:B-1----:R-:W-:-:S03]  /*18a40*/  IADD3 R130, P2, R120, R28, RZ ;  /* 0x0000001c78827210 */ /* 0x002fc60007f5e0ff */
[----:B------:R-:W-:Y:S01]  /*18a50*/  IMAD.X R225, R96, 0x1, R21, P3 ;  /* 0x0000000160e17824 */ /* 0x000fe200018e0615 */
[----:B--2---:R-:W-:Y:S01]  /*18a60*/  IADD3 R122, P4, R120, R24, RZ ;  /* 0x00000018787a7210 */ /* 0x004fe20007f9e0ff */
[----:B------:R-:W-:Y:S01]  /*18a70*/  IMAD.X R131, R96, 0x1, R29, P2 ;  /* 0x0000000160837824 */ /* 0x000fe200010e061d */
[----:B------:R-:W-:-:S03]  /*18a80*/  IADD3 R120, P3, R118, R30, RZ ;  /* 0x0000001e76787210 */ /* 0x000fc60007f7e0ff */
[----:B------:R-:W-:Y:S01]  /*18a90*/  IMAD.X R123, R96, 0x1, R69, P4 ;  /* 0x00000001607b7824 */ /* 0x000fe200020e0645 */
[----:B------:R0:W-:Y:S01]  /*18aa0*/  STL.64 [R1+0xe00], R130 ;  /* 0x000e008201007387 */ /* 0x0001e20000100a00 */
[----:B------:R-:W-:-:S03]  /*18ab0*/  IMAD.X R121, R98, 0x1, R20, P3 ;  /* 0x0000000162797824 */ /* 0x000fc600018e0614 */
[----:B------:R-:W-:Y:S04]  /*18ac0*/  STL.64 [R1+0xe08], R224 ;  /* 0x000e08e001007387 */ /* 0x000fe80000100a00 */
[----:B------:R1:W-:Y:S01]  /*18ad0*/  STL.64 [R1+0xdf8], R122 ;  /* 0x000df87a01007387 */ /* 0x0003e20000100a00 */
[----:B0-----:R-:W-:-:S03]  /*18ae0*/  IADD3 R130, P2, R118, R74, RZ ;  /* 0x0000004a76827210 */ /* 0x001fc60007f5e0ff */
[----:B------:R0:W-:Y:S01]  /*18af0*/  STL.64 [R1+0xdf0], R120 ;  /* 0x000df07801007387 */ /* 0x0001e20000100a00 */
[----:B-1----:R-:W-:Y:S01]  /*18b00*/  IADD3 R122, P4, R118, R28, RZ ;  /* 0x0000001c767a7210 */ /* 0x002fe20007f9e0ff */
[----:B------:R-:W-:Y:S01]  /*18b10*/  IMAD.X R131, R98, 0x1, R21, P2 ;  /* 0x0000000162837824 */ /* 0x000fe200010e0615 */
[----:B0-----:R-:W-:-:S03]  /*18b20*/  IADD3 R120, P3, R118, R24, RZ ;  /* 0x0000001876787210 */ /* 0x001fc60007f7e0ff */
[C---:B------:R-:W-:Y:S01]  /*18b30*/  IMAD.X R123, R98.reuse, 0x1, R29, P4 ;  /* 0x00000001627b7824 */ /* 0x040fe200020e061d */
[----:B------:R0:W-:Y:S01]  /*18b40*/  STL.64 [R1+0xde8], R130 ;  /* 0x000de88201007387 */ /* 0x0001e20000100a00 */
[----:B------:R-:W-:Y:S01]  /*18b50*/  IMAD.X R121, R98, 0x1, R69, P3 ;  /* 0x0000000162797824 */ /* 0x000fe200018e0645 */
[----:B------:R-:W-:Y:S02]  /*18b60*/  SHF.R.S32.HI R96, RZ, 0x1f, R117 ;  /* 0x0000001fff607819 */ /* 0x000fe40000011475 */
[----:B------:R1:W-:Y:S04]  /*18b70*/  STL.64 [R1+0xde0], R122 ;  /* 0x000de07a01007387 */ /* 0x0003e80000100a00 */
[----:B------:R2:W-:Y:S01]  /*18b80*/  STL.64 [R1+0xdd8], R120 ;  /* 0x000dd87801007387 */ /* 0x0005e20000100a00 */
[----:B0-----:R-:W-:-:S02]  /*18b90*/  IADD3 R130, P2, R117, R30, RZ ;  /* 0x0000001e75827210 */ /* 0x001fc40007f5e0ff */
[----:B-1----:R-:W-:-:S03]  /*18ba0*/  IADD3 R122, P4, R117, R74, RZ ;  /* 0x0000004a757a7210 */ /* 0x002fc60007f9e0ff */
[C---:B------:R-:W-:Y:S01]  /*18bb0*/  IMAD.X R131, R96.reuse, 0x1, R20, P2 ;  /* 0x0000000160837824 */ /* 0x040fe200010e0614 */
[----:B--2---:R-:W-:Y:S01]  /*18bc0*/  IADD3 R120, P3, R117, R28, RZ ;  /* 0x0000001c75787210 */ /* 0x004fe20007f7e0ff */
[----:B------:R-:W-:-:S03]  /*18bd0*/  IMAD.X R123, R96, 0x1, R21, P4 ;  /* 0x00000001607b7824 */ /* 0x000fc600020e0615 */
[----:B------:R0:W-:Y:S01]  /*18be0*/  STL.64 [R1+0x120], R130 ;  /* 0x0001208201007387 */ /* 0x0001e20000100a00 */
[----:B------:R-:W-:-:S03]  /*18bf0*/  IMAD.X R121, R96, 0x1, R29, P3 ;  /* 0x0000000160797824 */ /* 0x000fc600018e061d */
[----:B------:R1:W-:Y:S01]  /*18c00*/  STL.64 [R1+0x118], R122 ;  /* 0x0001187a01007387 */ /* 0x0003e20000100a00 */
[----:B------:R-:W-:-:S03]  /*18c10*/  SHF.R.S32.HI R98, RZ, 0x1f, R116 ;  /* 0x0000001fff627819 */ /* 0x000fc60000011474 */
[----:B------:R2:W-:Y:S01]  /*18c20*/  STL.64 [R1+0x110], R120 ;  /* 0x0001107801007387 */ /* 0x0005e20000100a00 */
[----:B0-----:R-:W-:Y:S02]  /*18c30*/  IADD3 R130, P2, R117, R24, RZ ;  /* 0x0000001875827210 */ /* 0x001fe40007f5e0ff */
[----:B-1----:R-:W-:-:S03]  /*18c40*/  IADD3 R122, P4, R116, R30, RZ ;  /* 0x0000001e747a7210 */ /* 0x002fc60007f9e0ff */
[----:B------:R-:W-:Y:S01]  /*18c50*/  IMAD.X R131, R96, 0x1, R69, P2 ;  /* 0x0000000160837824 */ /* 0x000fe200010e0645 */
[----:B--2---:R-:W-:Y:S01]  /*18c60*/  IADD3 R120, P3, R116, R74, RZ ;  /* 0x0000004a74787210 */ /* 0x004fe20007f7e0ff */
        /* <DEDUP_REMOVED lines=8> */
[C---:B------:R-:W-:Y:S01]  /*18cf0*/  IMAD.X R131, R98.reuse, 0x1, R29, P2 ;  /* 0x0000000162837824 */ /* 0x040fe200010e061d */
[C---:B--2---:R-:W-:Y:S01]  /*18d00*/  IADD3 R120, P3, R115.reuse, R30, RZ ;  /* 0x0000001e73787210 */ /* 0x044fe20007f7e0ff */
[----:B------:R-:W-:Y:S01]  /*18d10*/  IMAD.X R123, R98, 0x1, R69, P4 ;  /* 0x00000001627b7824 */ /* 0x000fe200020e0645 */
[----:B------:R-:W-:Y:S02]  /*18d20*/  IADD3 R116, P2, R115, R74, RZ ;  /* 0x0000004a73747210 */ /* 0x000fe40007f5e0ff */
[----:B------:R-:W-:Y:S01]  /*18d30*/  STL.64 [R1+0xf0], R130 ;  /* 0x0000f08201007387 */ /* 0x000fe20000100a00 */
        /* <DEDUP_REMOVED lines=28> */
[----:B------:R0:W-:Y:S02]  /*18f00*/  STL.64 [R1+0xa0], R114 ;  /* 0x0000a07201007387 */ /* 0x0001e40000100a00 */
[----:B------:R-:W-:Y:S01]  /*18f10*/  IMAD.X R121, R96, 0x1, R21, P3 ;  /* 0x0000000160797824 */ /* 0x000fe200018e0615 */
[C---:B-1----:R-:W-:Y:S02]  /*18f20*/  IADD3 R116, P2, R113.reuse, R28, RZ ;  /* 0x0000001c71747210 */ /* 0x042fe40007f5e0ff */
[----:B0-----:R-:W-:-:S03]  /*18f30*/  IADD3 R114, P4, R113, R24, RZ ;  /* 0x0000001871727210 */ /* 0x001fc60007f9e0ff */
[C---:B------:R-:W-:Y:S01]  /*18f40*/  IMAD.X R117, R96.reuse, 0x1, R29, P2 ;  /* 0x0000000160757824 */ /* 0x040fe200010e061d */
[----:B------:R0:W-:Y:S01]  /*18f50*/  STL.64 [R1+0x98], R120 ;  /* 0x0000987801007387 */ /* 0x0001e20000100a00 */
[----:B------:R-:W-:Y:S01]  /*18f60*/  SHF.R.S32.HI R98, RZ, 0x1f, R112 ;  /* 0x0000001fff627819 */ /* 0x000fe20000011470 */
[----:B------:R-:W-:Y:S02]  /*18f70*/  IMAD.X R115, R96, 0x1, R69, P4 ;  /* 0x0000000160737824 */ /* 0x000fe400020e0645 */
[----:B------:R1:W-:Y:S04]  /*18f80*/  STL.64 [R1+0x90], R116 ;  /* 0x0000907401007387 */ /* 0x0003e80000100a00 */
[----:B------:R2:W-:Y:S01]  /*18f90*/  STL.64 [R1+0x88], R114 ;  /* 0x0000887201007387 */ /* 0x0005e20000100a00 */
[----:B0-----:R-:W-:-:S02]  /*18fa0*/  IADD3 R120, P3, R112, R30, RZ ;  /* 0x0000001e70787210 */ /* 0x001fc40007f7e0ff */
[----:B-1----:R-:W-:-:S03]  /*18fb0*/  IADD3 R116, P2, R112, R74, RZ ;  /* 0x0000004a70747210 */ /* 0x002fc60007f5e0ff */
[----:B------:R-:W-:Y:S01]  /*18fc0*/  IMAD.X R121, R98, 0x1, R20, P3 ;  /* 0x0000000162797824 */ /* 0x000fe200018e0614 */
[C---:B--2---:R-:W-:Y:S02]  /*18fd0*/  IADD3 R114, P4, R112.reuse, R28, RZ ;  /* 0x0000001c70727210 */ /* 0x044fe40007f9e0ff */
[----:B------:R-:W-:Y:S01]  /*18fe0*/  IADD3 R112, P3, R112, R24, RZ ;  /* 0x0000001870707210 */ /* 0x000fe20007f7e0ff */
[C---:B------:R-:W-:Y:S02]  /*18ff0*/  IMAD.X R117, R98.reuse, 0x1, R21, P2 ;  /* 0x0000000162757824 */ /* 0x040fe400010e0615 */
[C---:B------:R-:W-:Y:S01]  /*19000*/  IMAD.X R115, R98.reuse, 0x1, R29, P4 ;  /* 0x0000000162737824 */ /* 0x040fe200020e061d */
[----:B------:R-:W-:Y:S01]  /*19010*/  STL.64 [R1+0x80], R120 ;  /* 0x0000807801007387 */ /* 0x000fe20000100a00 */
[----:B------:R-:W-:Y:S01]  /*19020*/  IMAD.X R113, R98, 0x1, R69, P3 ;  /* 0x0000000162717824 */ /* 0x000fe200018e0645 */
[----:B------:R-:W-:Y:S02]  /*19030*/  SHF.R.S32.HI R96, RZ, 0x1f, R111 ;  /* 0x0000001fff607819 */ /* 0x000fe4000001146f */
[----:B------:R0:W-:Y:S04]  /*19040*/  STL.64 [R1+0x78], R116 ;  /* 0x0000787401007387 */ /* 0x0001e80000100a00 */
        /* <DEDUP_REMOVED lines=27> */
[----:B------:R-:W-:-:S03]  /*19200*/  IADD3 R110, P2, R109, R74, RZ ;  /* 0x0000004a6d6e7210 */ /* 0x000fc60007f5e0ff */
[C---:B------:R-:W-:Y:S01]  /*19210*/  IMAD.X R113, R96.reuse, 0x1, R20, P3 ;  /* 0x0000000160717824 */ /* 0x040fe200018e0614 */
[----:B------:R0:W-:Y:S01]  /*19220*/  STL.64 [R1+0x28], R114 ;  /* 0x0000287201007387 */ /* 0x0001e20000100a00 */
[----:B------:R-:W-:-:S03]  /*19230*/  IMAD.X R111, R96, 0x1, R21, P2 ;  /* 0x00000001606f7824 */ /* 0x000fc600010e0615 */
[----:B------:R-:W-:Y:S04]  /*19240*/  STL.64 [R1+0x30], R116 ;  /* 0x0000307401007387 */ /* 0x000fe80000100a00 */
[----:B------:R1:W-:Y:S01]  /*19250*/  STL.64 [R1+0x20], R112 ;  /* 0x0000207001007387 */ /* 0x0003e20000100a00 */
[----:B0-----:R-:W-:-:S03]  /*19260*/  IADD3 R114, P4, R109, R28, RZ ;  /* 0x0000001c6d727210 */ /* 0x001fc60007f9e0ff */
[----:B------:R0:W-:Y:S01]  /*19270*/  STL.64 [R1+0x18], R110 ;  /* 0x0000186e01007387 */ /* 0x0001e20000100a00 */
[----:B------:R-:W-:Y:S02]  /*19280*/  SHF.R.S32.HI R98, RZ, 0x1f, R246 ;  /* 0x0000001fff627819 */ /* 0x000fe400000114f6 */
[----:B-1----:R-:W-:Y:S01]  /*19290*/  IADD3 R112, P3, R109, R24, RZ ;  /* 0x000000186d707210 */ /* 0x002fe20007f7e0ff */
[----:B------:R-:W-:Y:S01]  /*192a0*/  IMAD.X R115, R96, 0x1, R29, P4 ;  /* 0x0000000160737824 */ /* 0x000fe200020e061d */
[C---:B------:R-:W-:Y:S02]  /*192b0*/  IADD3 R250, P4, R246.reuse, R74, RZ ;  /* 0x0000004af6fa7210 */ /* 0x040fe40007f9e0ff */
[----:B0-----:R-:W-:Y:S01]  /*192c0*/  IADD3 R110, P2, R246, R30, RZ ;  /* 0x0000001ef66e7210 */ /* 0x001fe20007f5e0ff */
[----:B------:R-:W-:Y:S01]  /*192d0*/  IMAD.X R113, R96, 0x1, R69, P3 ;  /* 0x0000000160717824 */ /* 0x000fe200018e0645 */
[----:B------:R-:W-:Y:S01]  /*192e0*/  IADD3 R248, P3, R246, R28, RZ ;  /* 0x0000001cf6f87210 */ /* 0x000fe20007f7e0ff */
[----:B------:R-:W-:-:S02]  /*192f0*/  IMAD.MOV.U32 R120, RZ, RZ, R244 ;  /* 0x000000ffff787224 */ /* 0x000fc400078e00f4 */
[----:B------:R-:W-:Y:S01]  /*19300*/  IMAD.X R111, R98, 0x1, R20, P2 ;  /* 0x00000001626f7824 */ /* 0x000fe200010e0614 */
[----:B------:R-:W-:Y:S01]  /*19310*/  IADD3 R246, P2, R246, R24, RZ ;  /* 0x00000018f6f67210 */ /* 0x000fe20007f5e0ff */
[----:B------:R-:W-:Y:S01]  /*19320*/  IMAD.X R251, R98, 0x1, R21, P4 ;  /* 0x0000000162fb7824 */ /* 0x000fe200020e0615 */
[----:B------:R-:W-:Y:S01]  /*19330*/  SHF.R.S32.HI R96, RZ, 0x1f, R238 ;  /* 0x0000001fff607819 */ /* 0x000fe200000114ee */
[----:B------:R-:W-:Y:S01]  /*19340*/  IMAD.MOV.U32 R136, RZ, RZ, R242 ;  /* 0x000000ffff887224 */ /* 0x000fe200078e00f2 */
[----:B------:R-:W-:Y:S01]  /*19350*/  IADD3 R244, P4, R238, R30, RZ ;  /* 0x0000001eeef47210 */ /* 0x000fe20007f9e0ff */
[----:B------:R-:W-:Y:S01]  /*19360*/  IMAD.X R249, R98, 0x1, R29, P3 ;  /* 0x0000000162f97824 */ /* 0x000fe200018e061d */
[----:B------:R-:W-:Y:S01]  /*19370*/  IADD3 R242, P3, R238, R74, RZ ;  /* 0x0000004aeef27210 */ /* 0x000fe20007f7e0ff */
[----:B------:R-:W-:Y:S02]  /*19380*/  IMAD.MOV.U32 R130, RZ, RZ, R240 ;  /* 0x000000ffff827224 */ /* 0x000fe400078e00f0 */
[----:B------:R-:W-:Y:S01]  /*19390*/  IMAD.X R247, R98, 0x1, R69, P2 ;  /* 0x0000000162f77824 */ /* 0x000fe200010e0645 */
[----:B------:R-:W-:Y:S01]  /*193a0*/  IADD3 R240, P2, R238, R28, RZ ;  /* 0x0000001ceef07210 */ /* 0x000fe20007f5e0ff */
[----:B------:R-:W-:Y:S01]  /*193b0*/  IMAD.X R245, R96, 0x1, R20, P4 ;  /* 0x0000000160f57824 */ /* 0x000fe200020e0614 */
[----:B------:R-:W-:Y:S01]  /*193c0*/  IADD3 R238, P4, R238, R24, RZ ;  /* 0x00000018eeee7210 */ /* 0x000fe20007f9e0ff */
[----:B------:R-:W-:Y:S01]  /*193d0*/  IMAD.X R243, R96, 0x1, R21, P3 ;  /* 0x0000000160f37824 */ /* 0x000fe200018e0615 */
[----:B------:R-:W-:-:S02]  /*193e0*/  SHF.R.S32.HI R98, RZ, 0x1f, R230 ;  /* 0x0000001fff627819 */ /* 0x000fc400000114e6 */
[----:B------:R-:W-:Y:S01]  /*193f0*/  IADD3 R236, P3, R230, R30, RZ ;  /* 0x0000001ee6ec7210 */ /* 0x000fe20007f7e0ff */
[----:B------:R-:W-:Y:S01]  /*19400*/  IMAD.MOV.U32 R121, RZ, RZ, R241 ;  /* 0x000000ffff797224 */ /* 0x000fe200078e00f1 */
[----:B------:R0:W-:Y:S01]  /*19410*/  STL.64 [R1+0x10], R114 ;  /* 0x0000107201007387 */ /* 0x0001e20000100a00 */
[----:B------:R-:W-:Y:S01]  /*19420*/  IMAD.X R241, R96, 0x1, R29, P2 ;  /* 0x0000000160f17824 */ /* 0x000fe200010e061d */
[----:B------:R-:W-:Y:S01]  /*19430*/  IADD3 R234, P2, R230, R74, RZ ;  /* 0x0000004ae6ea7210 */ /* 0x000fe20007f5e0ff */
[----:B------:R-:W-:Y:S02]  /*19440*/  IMAD.MOV.U32 R116, RZ, RZ, R232 ;  /* 0x000000ffff747224 */ /* 0x000fe400078e00e8 */
[----:B------:R-:W-:Y:S01]  /*19450*/  IMAD.X R239, R96, 0x1, R69, P4 ;  /* 0x0000000160ef7824 */ /* 0x000fe200020e0645 */
[----:B------:R-:W-:Y:S01]  /*19460*/  IADD3 R232, P4, R230, R28, RZ ;  /* 0x0000001ce6e87210 */ /* 0x000fe20007f9e0ff */
[----:B------:R-:W-:Y:S02]  /*19470*/  IMAD.X R235, R98, 0x1, R21, P2 ;  /* 0x0000000162eb7824 */ /* 0x000fe400010e0615 */
[----:B0-----:R-:W-:-:S02]  /*19480*/  IMAD.MOV.U32 R114, RZ, RZ, R237 ;  /* 0x000000ffff727224 */ /* 0x001fc400078e00ed */
[----:B------:R-:W-:Y:S01]  /*19490*/  IMAD.X R237, R98, 0x1, R20, P3 ;  /* 0x0000000162ed7824 */ /* 0x000fe200018e0614 */
[----:B------:R-:W-:Y:S01]  /*194a0*/  IADD3 R230, P3, R230, R24, RZ ;  /* 0x00000018e6e67210 */ /* 0x000fe20007f7e0ff */
[----:B------:R-:W-:Y:S01]  /*194b0*/  IMAD.X R233, R98, 0x1, R29, P4 ;  /* 0x0000000162e97824 */ /* 0x000fe200020e061d */
[----:B------:R-:W-:Y:S02]  /*194c0*/  SHF.R.S32.HI R96, RZ, 0x1f, R222 ;  /* 0x0000001fff607819 */ /* 0x000fe400000114de */
[----:B------:R-:W-:Y:S01]  /*194d0*/  IADD3 R228, P2, R222, R30, RZ ;  /* 0x0000001edee47210 */ /* 0x000fe20007f5e0ff */
[----:B------:R-:W-:Y:S01]  /*194e0*/  IMAD.X R231, R98, 0x1, R69, P3 ;  /* 0x0000000162e77824 */ /* 0x000fe200018e0645 */
[C---:B------:R-:W-:Y:S02]  /*194f0*/  IADD3 R226, P4, R222.reuse, R74, RZ ;  /* 0x0000004adee27210 */ /* 0x040fe40007f9e0ff */
[----:B------:R-:W-:Y:S01]  /*19500*/  IADD3 R224, P3, R222, R28, RZ ;  /* 0x0000001cdee07210 */ /* 0x000fe20007f7e0ff */
[----:B------:R0:W-:Y:S01]  /*19510*/  STL.64 [R1+0x8], R112 ;  /* 0x0000087001007387 */ /* 0x0001e20000100a00 */
[----:B------:R-:W-:Y:S01]  /*19520*/  IMAD.X R229, R96, 0x1, R20, P2 ;  /* 0x0000000160e57824 */ /* 0x000fe200010e0614 */
[----:B------:R-:W-:Y:S01]  /*19530*/  IADD3 R222, P2, R222, R24, RZ ;  /* 0x00000018dede7210 */ /* 0x000fe20007f5e0ff */
[----:B------:R-:W-:Y:S01]  /*19540*/  IMAD.X R227, R96, 0x1, R21, P4 ;  /* 0x0000000160e37824 */ /* 0x000fe200020e0615 */
[----:B------:R-:W-:Y:S01]  /*19550*/  SHF.R.S32.HI R98, RZ, 0x1f, R108 ;  /* 0x0000001fff627819 */ /* 0x000fe2000001146c */
[----:B------:R-:W-:-:S02]  /*19560*/  IMAD.MOV.U32 R115, RZ, RZ, R212 ;  /* 0x000000ffff737224 */ /* 0x000fc400078e00d4 */
[----:B------:R-:W-:Y:S01]  /*19570*/  IMAD.X R225, R96, 0x1, R29, P3 ;  /* 0x0000000160e17824 */ /* 0x000fe200018e061d */
[C---:B------:R-:W-:Y:S01]  /*19580*/  IADD3 R212, P3, R108.reuse, R74, RZ ;  /* 0x0000004a6cd47210 */ /* 0x040fe20007f7e0ff */
[----:B0-----:R-:W-:Y:S01]  /*19590*/  IMAD.MOV.U32 R113, RZ, RZ, R214 ;  /* 0x000000ffff717224 */ /* 0x001fe200078e00d6 */
[----:B------:R-:W-:Y:S01]  /*195a0*/  IADD3 R214, P4, R108, R30, RZ ;  /* 0x0000001e6cd67210 */ /* 0x000fe20007f9e0ff */
[----:B------:R-:W-:Y:S02]  /*195b0*/  IMAD.MOV.U32 R118, RZ, RZ, R202 ;  /* 0x000000ffff767224 */ /* 0x000fe400078e00ca */
[----:B------:R-:W-:Y:S02]  /*195c0*/  IMAD.MOV.U32 R112, RZ, RZ, R138 ;  /* 0x000000ffff707224 */ /* 0x000fe400078e008a */
[----:B------:R-:W-:Y:S02]  /*195d0*/  IMAD.MOV.U32 R202, RZ, RZ, R215 ;  /* 0x000000ffffca7224 */ /* 0x000fe400078e00d7 */
[----:B------:R-:W-:-:S02]  /*195e0*/  IMAD.MOV.U32 R117, RZ, RZ, R210 ;  /* 0x000000ffff757224 */ /* 0x000fc400078e00d2 */
[----:B------:R-:W-:Y:S01]  /*195f0*/  IMAD.X R223, R96, 0x1, R69, P2 ;  /* 0x0000000160df7824 */ /* 0x000fe200010e0645 */
[----:B------:R-:W-:Y:S01]  /*19600*/  IADD3 R210, P2, R108, R28, RZ ;  /* 0x0000001c6cd27210 */ /* 0x000fe20007f5e0ff */
[----:B------:R-:W-:Y:S01]  /*19610*/  IMAD.MOV.U32 R138, RZ, RZ, R213 ;  /* 0x000000ffff8a7224 */ /* 0x000fe200078e00d5 */
[----:B------:R0:W-:Y:S01]  /*19620*/  STL.64 [R1], R110 ;  /* 0x0000006e01007387 */ /* 0x0001e20000100a00 */
[----:B------:R-:W-:Y:S01]  /*19630*/  IMAD.X R215, R98, 0x1, R20, P4 ;  /* 0x0000000162d77824 */ /* 0x000fe200020e0614 */
[----:B------:R-:W-:Y:S01]  /*19640*/  IADD3 R108, P4, R108, R24, RZ ;  /* 0x000000186c6c7210 */ /* 0x000fe20007f9e0ff */
[C---:B------:R-:W-:Y:S01]  /*19650*/  IMAD.X R213, R98.reuse, 0x1, R21, P3 ;  /* 0x0000000162d57824 */ /* 0x040fe200018e0615 */
[----:B------:R-:W-:Y:S01]  /*19660*/  SHF.R.S32.HI R96, RZ, 0x1f, R107 ;  /* 0x0000001fff607819 */ /* 0x000fe2000001146b */
[----:B------:R-:W-:Y:S02]  /*19670*/  IMAD.MOV.U32 R122, RZ, RZ, R211 ;  /* 0x000000ffff7a7224 */ /* 0x000fe400078e00d3 */
[----:B------:R-:W-:Y:S01]  /*19680*/  IMAD.X R109, R98, 0x1, R69, P4 ;  /* 0x00000001626d7824 */ /* 0x000fe200020e0645 */
[----:B0-----:R-:W-:Y:S01]  /*19690*/  IADD3 R110, P3, R107, R30, RZ ;  /* 0x0000001e6b6e7210 */ /* 0x001fe20007f7e0ff */
[----:B------:R-:W-:-:S02]  /*196a0*/  IMAD.MOV.U32 R123, RZ, RZ, R218 ;  /* 0x000000ffff7b7224 */ /* 0x000fc400078e00da */
[----:B------:R-:W-:Y:S01]  /*196b0*/  IMAD.X R211, R98, 0x1, R29, P2 ;  /* 0x0000000162d37824 */ /* 0x000fe200010e061d */
[C---:B------:R-:W-:Y:S01]  /*196c0*/  IADD3 R218, P2, R107.reuse, R74, RZ ;  /* 0x0000004a6bda7210 */ /* 0x040fe20007f5e0ff */
[C---:B------:R-:W-:Y:S01]  /*196d0*/  IMAD.X R111, R96.reuse, 0x1, R20, P3 ;  /* 0x00000001606f7824 */ /* 0x040fe200018e0614 */
[----:B------:R0:W-:Y:S01]  /*196e0*/  STL.64 [R1+0xdd0], R108 ;  /* 0x000dd06c01007387 */ /* 0x0001e20000100a00 */
[----:B------:R-:W-:Y:S02]  /*196f0*/  IMAD.MOV.U32 R131, RZ, RZ, R205 ;  /* 0x000000ffff837224 */ /* 0x000fe400078e00cd */
[----:B------:R-:W-:Y:S01]  /*19700*/  IMAD.MOV.U32 R205, RZ, RZ, R219 ;  /* 0x000000ffffcd7224 */ /* 0x000fe200078e00db */
[----:B------:R1:W-:Y:S01]  /*19710*/  STL.64 [R1+0xdc8], R110 ;  /* 0x000dc86e01007387 */ /* 0x0003e20000100a00 */
[----:B------:R-:W-:Y:S01]  /*19720*/  IMAD.X R219, R96, 0x1, R21, P2 ;  /* 0x0000000160db7824 */ /* 0x000fe200010e0615 */
[C---:B0-----:R-:W-:Y:S02]  /*19730*/  IADD3 R108, P4, R107.reuse, R28, RZ ;  /* 0x0000001c6b6c7210 */ /* 0x041fe40007f9e0ff */
[----:B-1----:R-:W-:-:S03]  /*19740*/  IADD3 R110, P3, R107, R24, RZ ;  /* 0x000000186b6e7210 */ /* 0x002fc60007f7e0ff */
[C---:B------:R-:W-:Y:S01]  /*19750*/  IMAD.X R109, R96.reuse, 0x1, R29, P4 ;  /* 0x00000001606d7824 */ /* 0x040fe200020e061d */
[----:B------:R0:W-:Y:S01]  /*19760*/  STL.64 [R1+0xdc0], R218 ;  /* 0x000dc0da01007387 */ /* 0x0001e20000100a00 */
[----:B------:R-:W-:Y:S01]  /*19770*/  SHF.R.S32.HI R98, RZ, 0x1f, R106 ;  /* 0x0000001fff627819 */ /* 0x000fe2000001146a */
[----:B------:R-:W-:Y:S02]  /*19780*/  IMAD.X R111, R96, 0x1, R69, P3 ;  /* 0x00000001606f7824 */ /* 0x000fe400018e0645 */
[----:B------:R-:W-:Y:S04]  /*19790*/  STL.64 [R1+0xdb8], R108 ;  /* 0x000db86c01007387 */ /* 0x000fe80000100a00 */
[----:B------:R1:W-:Y:S01]  /*197a0*/  STL.64 [R1+0xdb0], R110 ;  /* 0x000db06e01007387 */ /* 0x0003e20000100a00 */
[----:B0-----:R-:W-:-:S05]  /*197b0*/  IADD3 R218, P2, R106, R30, RZ ;  /* 0x0000001e6ada7210 */ /* 0x001fca0007f5e0ff */
[----:B------:R-:W-:Y:S02]  /*197c0*/  IMAD.X R219, R98, 0x1, R20, P2 ;  /* 0x0000000162db7824 */ /* 0x000fe400010e0614 */
[----:B-1----:R-:W-:Y:S02]  /*197d0*/  IMAD.MOV.U32 R111, RZ, RZ, R112 ;  /* 0x000000ffff6f7224 */ /* 0x002fe400078e0070 */
[----:B------:R-:W-:Y:S02]  /*197e0*/  IMAD.MOV.U32 R112, RZ, RZ, R114 ;  /* 0x000000ffff707224 */ /* 0x000fe400078e0072 */
[----:B------:R-:W-:Y:S01]  /*197f0*/  IMAD.MOV.U32 R114, RZ, RZ, R116 ;  /* 0x000000ffff727224 */ /* 0x000fe200078e0074 */
[C---:B------:R-:W-:Y:S01]  /*19800*/  IADD3 R108, P4, R106.reuse, R74, RZ ;  /* 0x0000004a6a6c7210 */ /* 0x040fe20007f9e0ff */
[----:B------:R-:W-:Y:S01]  /*19810*/  IMAD.MOV.U32 R116, RZ, RZ, R121 ;  /* 0x000000ffff747224 */ /* 0x000fe200078e0079 */
[----:B------:R0:W-:Y:S01]  /*19820*/  STL.64 [R1+0xda8], R218 ;  /* 0x000da8da01007387 */ /* 0x0001e20000100a00 */
[----:B------:R-:W-:Y:S01]  /*19830*/  IMAD.MOV.U32 R121, RZ, RZ, R10 ;  /* 0x000000ffff797224 */ /* 0x000fe200078e000a */
[----:B------:R-:W-:Y:S01]  /*19840*/  IADD3 R10, P3, R106, R28, RZ ;  /* 0x0000001c6a0a7210 */ /* 0x000fe20007f7e0ff */
[----:B------:R-:W-:-:S02]  /*19850*/  IMAD.MOV.U32 R107, RZ, RZ, R11 ;  /* 0x000000ffff6b7224 */ /* 0x000fc400078e000b */
[C---:B------:R-:W-:Y:S02]  /*19860*/  IMAD.X R109, R98.reuse, 0x1, R21, P4 ;  /* 0x00000001626d7824 */ /* 0x040fe400020e0615 */
[----:B------:R-:W-:Y:S01]  /*19870*/  IMAD.X R107, R98, 0x1, R29, P3 ;  /* 0x00000001626b7824 */ /* 0x000fe200018e061d */
[----:B0-----:R-:W-:Y:S01]  /*19880*/  IADD3 R218, P2, R106, R24, RZ ;  /* 0x000000186ada7210 */ /* 0x001fe20007f5e0ff */
[----:B------:R0:W-:Y:S01]  /*19890*/  STL [R1+0xd98], R10 ;  /* 0x000d980a01007387 */ /* 0x0001e20000100800 */
[----:B------:R-:W-:-:S03]  /*198a0*/  IMAD.MOV.U32 R106, RZ, RZ, R10 ;  /* 0x000000ffff6a7224 */ /* 0x000fc600078e000a */
[----:B------:R-:W-:Y:S01]  /*198b0*/  IMAD.X R219, R98, 0x1, R69, P2 ;  /* 0x0000000162db7824 */ /* 0x000fe200010e0645 */
[----:B------:R-:W-:Y:S02]  /*198c0*/  SHF.R.S32.HI R96, RZ, 0x1f, R105 ;  /* 0x0000001fff607819 */ /* 0x000fe40000011469 */
[C---:B------:R-:W-:Y:S01]  /*198d0*/  IADD3 R106, P3, R105.reuse, R74, RZ ;  /* 0x0000004a696a7210 */ /* 0x040fe20007f7e0ff */
[----:B0-----:R-:W2:Y:S04]  /*198e0*/  LDL.LU.64 R10, [R1+0x1150] ;  /* 0x00115000010a7983 */ /* 0x001ea80000300a00 */
[----:B------:R0:W-:Y:S04]  /*198f0*/  STL.64 [R1+0xda0], R108 ;  /* 0x000da06c01007387 */ /* 0x0001e80000100a00 */
[----:B------:R1:W-:Y:S04]  /*19900*/  STL [R1+0xd9c], R107 ;  /* 0x000d9c6b01007387 */ /* 0x0003e80000100800 */
[----:B------:R3:W-:Y:S01]  /*19910*/  STL.64 [R1+0xd90], R218 ;  /* 0x000d90da01007387 */ /* 0x0007e20000100a00 */
[----:B0-----:R-:W-:Y:S01]  /*19920*/  IADD3 R108, P4, R105, R30, RZ ;  /* 0x0000001e696c7210 */ /* 0x001fe20007f9e0ff */
[----:B-1----:R-:W-:-:S04]  /*19930*/  IMAD.X R107, R96, 0x1, R21, P3 ;  /* 0x00000001606b7824 */ /* 0x002fc800018e0615 */
[----:B------:R-:W-:Y:S01]  /*19940*/  IMAD.X R109, R96, 0x1, R20, P4 ;  /* 0x00000001606d7824 */ /* 0x000fe200020e0614 */
[----:B---3--:R-:W-:-:S04]  /*19950*/  IADD3 R218, P2, R105, R28, RZ ;  /* 0x0000001c69da7210 */ /* 0x008fc80007f5e0ff */
[----:B------:R-:W-:Y:S01]  /*19960*/  STL.64 [R1+0xd88], R108 ;  /* 0x000d886c01007387 */ /* 0x000fe20000100a00 */
[----:B------:R-:W-:-:S03]  /*19970*/  IMAD.X R219, R96, 0x1, R29, P2 ;  /* 0x0000000160db7824 */ /* 0x000fc600010e061d */
[----:B------:R-:W-:Y:S04]  /*19980*/  STL.64 [R1+0xd80], R106 ;  /* 0x000d806a01007387 */ /* 0x000fe80000100a00 */
[----:B------:R0:W-:Y:S04]  /*19990*/  STL.64 [R1+0xd78], R218 ;  /* 0x000d78da01007387 */ /* 0x0001e80000100a00 */
[----:B0-----:R-:W3:Y:S01]  /*199a0*/  LDL.LU R219, [R1+0x1148] ;  /* 0x0011480001db7983 */ /* 0x001ee20000300800 */
[----:B------:R-:W-:Y:S02]  /*199b0*/  IMAD.MOV.U32 R109, RZ, RZ, R114 ;  /* 0x000000ffff6d7224 */ /* 0x000fe400078e0072 */
[----:B------:R-:W-:Y:S01]  /*199c0*/  IMAD.MOV.U32 R114, RZ, RZ, R18 ;  /* 0x000000ffff727224 */ /* 0x000fe200078e0012 */
[----:B------:R-:W-:Y:S01]  /*199d0*/  IADD3 R18, P4, R105, R24, RZ ;  /* 0x0000001869127210 */ /* 0x000fe20007f9e0ff */
[----:B------:R-:W-:Y:S01]  /*199e0*/  IMAD.MOV.U32 R110, RZ, RZ, R121 ;  /* 0x000000ffff6e7224 */ /* 0x000fe200078e0079 */
[----:B------:R-:W-:Y:S01]  /*199f0*/  SHF.R.S32.HI R98, RZ, 0x1f, R104 ;  /* 0x0000001fff627819 */ /* 0x000fe20000011468 */
[----:B------:R-:W-:Y:S01]  /*19a00*/  IMAD.MOV.U32 R121, RZ, RZ, R19 ;  /* 0x000000ffff797224 */ /* 0x000fe200078e0013 */
[----:B------:R-:W-:Y:S01]  /*19a10*/  IADD3 R106, P3, R104, R30, RZ ;  /* 0x0000001e686a7210 */ /* 0x000fe20007f7e0ff */
[----:B------:R-:W-:Y:S01]  /*19a20*/  IMAD.X R19, R96, 0x1, R69, P4 ;  /* 0x0000000160137824 */ /* 0x000fe200020e0645 */
[----:B------:R-:W-:Y:S01]  /*19a30*/  IADD3 R218, P2, R104, R74, RZ ;  /* 0x0000004a68da7210 */ /* 0x000fe20007f5e0ff */
[----:B------:R-:W-:-:S02]  /*19a40*/  IMAD.MOV.U32 R108, RZ, RZ, R110 ;  /* 0x000000ffff6c7224 */ /* 0x000fc400078e006e */
[----:B------:R-:W-:Y:S01]  /*19a50*/  IMAD.X R107, R98, 0x1, R20, P3 ;  /* 0x00000001626b7824 */ /* 0x000fe200018e0614 */
[----:B------:R0:W-:Y:S01]  /*19a60*/  STL.64 [R1+0xd70], R18 ;  /* 0x000d701201007387 */ /* 0x0001e20000100a00 */
[----:B------:R-:W-:Y:S02]  /*19a70*/  IMAD.MOV.U32 R110, RZ, RZ, R114 ;  /* 0x000000ffff6e7224 */ /* 0x000fe400078e0072 */
[----:B------:R-:W-:Y:S01]  /*19a80*/  IMAD.MOV.U32 R114, RZ, RZ, R16 ;  /* 0x000000ffff727224 */ /* 0x000fe200078e0010 */
[C---:B------:R-:W-:Y:S01]  /*19a90*/  IADD3 R16, P3, R104.reuse, R24, RZ ;  /* 0x0000001868107210 */ /* 0x040fe20007f7e0ff */
[----:B------:R-:W-:Y:S01]  /*19aa0*/  STL [R1+0xd60], R218 ;  /* 0x000d60da01007387 */ /* 0x000fe20000100800 */
[----:B------:R-:W-:Y:S02]  /*19ab0*/  SHF.R.S32.HI R96, RZ, 0x1f, R103 ;  /* 0x0000001fff607819 */ /* 0x000fe40000011467 */
[----:B0-----:R-:W-:Y:S01]  /*19ac0*/  IADD3 R18, P4, R104, R28, RZ ;  /* 0x0000001c68127210 */ /* 0x001fe20007f9e0ff */
[----:B------:R0:W-:Y:S01]  /*19ad0*/  STL.64 [R1+0xd68], R106 ;  /* 0x000d686a01007387 */ /* 0x0001e20000100a00 */
[----:B------:R-:W-:-:S03]  /*19ae0*/  IMAD.MOV.U32 R104, RZ, RZ, R218 ;  /* 0x000000ffff687224 */ /* 0x000fc600078e00da */
[C---:B------:R-:W-:Y:S02]  /*19af0*/  IMAD.X R19, R98.reuse, 0x1, R29, P4 ;  /* 0x0000000162137824 */ /* 0x040fe400020e061d */
[----:B0-----:R-:W-:Y:S02]  /*19b00*/  IMAD.MOV.U32 R107, RZ, RZ, R109 ;  /* 0x000000ffff6b7224 */ /* 0x001fe400078e006d */
[----:B------:R-:W-:Y:S02]  /*19b10*/  IMAD.MOV.U32 R109, RZ, RZ, R17 ;  /* 0x000000ffff6d7224 */ /* 0x000fe400078e0011 */
[----:B------:R-:W-:Y:S02]  /*19b20*/  IMAD.X R17, R98, 0x1, R69, P3 ;  /* 0x0000000162117824 */ /* 0x000fe400018e0645 */
[----:B------:R-:W-:Y:S02]  /*19b30*/  IMAD.MOV.U32 R106, RZ, RZ, R107 ;  /* 0x000000ffff6a7224 */ /* 0x000fe400078e006b */
[----:B------:R-:W-:-:S02]  /*19b40*/  IMAD.MOV.U32 R107, RZ, RZ, R109 ;  /* 0x000000ffff6b7224 */ /* 0x000fc400078e006d */
[----:B------:R-:W-:Y:S02]  /*19b50*/  IMAD.MOV.U32 R109, RZ, RZ, R114 ;  /* 0x000000ffff6d7224 */ /* 0x000fe400078e0072 */
[----:B------:R-:W-:Y:S02]  /*19b60*/  IMAD.MOV.U32 R114, RZ, RZ, R117 ;  /* 0x000000ffff727224 */ /* 0x000fe400078e0075 */
[----:B------:R-:W-:Y:S01]  /*19b70*/  IMAD.MOV.U32 R117, RZ, RZ, R14 ;  /* 0x000000ffff757224 */ /* 0x000fe200078e000e */
[----:B------:R-:W-:Y:S02]  /*19b80*/  LOP3.LUT R6, R6, 0xfffbffff, RZ, 0xc0, !PT ;  /* 0xfffbffff06067812 */ /* 0x000fe400078ec0ff */
[----:B------:R-:W-:Y:S02]  /*19b90*/  LOP3.LUT R7, R7, 0xff7fffff, RZ, 0xc0, !PT ;  /* 0xff7fffff07077812 */ /* 0x000fe400078ec0ff */
[----:B----4-:R-:W-:Y:S02]  /*19ba0*/  LOP3.LUT R3, R3, 0xffdfffff, RZ, 0xc0, !PT ;  /* 0xffdfffff03037812 */ /* 0x010fe400078ec0ff */
[----:B------:R-:W-:-:S02]  /*19bb0*/  LOP3.LUT R154, R154, 0xffff, RZ, 0xc0, !PT ;  /* 0x0000ffff9a9a7812 */ /* 0x000fc400078ec0ff */
[----:B------:R-:W-:Y:S02]  /*19bc0*/  LOP3.LUT R152, R152, 0xffff, RZ, 0xc0, !PT ;  /* 0x0000ffff98987812 */ /* 0x000fe400078ec0ff */
[--C-:B------:R-:W-:Y:S02]  /*19bd0*/  PRMT R173, R173, 0x3340, R0.reuse ;  /* 0x00003340adad7816 */ /* 0x100fe40000000000 */
[--C-:B------:R-:W-:Y:S02]  /*19be0*/  PRMT R174, R174, 0x3340, R0.reuse ;  /* 0x00003340aeae7816 */ /* 0x100fe40000000000 */
[--C-:B------:R-:W-:Y:S02]  /*19bf0*/  PRMT R175, R175, 0x3340, R0.reuse ;  /* 0x00003340afaf7816 */ /* 0x100fe40000000000 */
[--C-:B------:R-:W-:Y:S02]  /*19c00*/  PRMT R165, R165, 0x3340, R0.reuse ;  /* 0x00003340a5a57816 */ /* 0x100fe40000000000 */
[----:B------:R-:W-:-:S02]  /*19c10*/  PRMT R164, R164, 0x3340, R0 ;  /* 0x00003340a4a47816 */ /* 0x000fc40000000000 */
[--C-:B------:R-:W-:Y:S02]  /*19c20*/  PRMT R166, R166, 0x3340, R0.reuse ;  /* 0x00003340a6a67816 */ /* 0x100fe40000000000 */
        /* <DEDUP_REMOVED lines=12> */
[----:B------:R-:W-:Y:S01]  /*19cf0*/  PRMT R161, R161, 0x3340, R0 ;  /* 0x00003340a1a17816 */ /* 0x000fe20000000000 */
[----:B---3--:R-:W-:Y:S02]  /*19d00*/  IMAD.MOV.U32 R105, RZ, RZ, R219 ;  /* 0x000000ffff697224 */ /* 0x008fe400078e00db */
[----:B------:R-:W-:Y:S01]  /*19d10*/  IMAD.X R105, R98, 0x1, R21, P2 ;  /* 0x0000000162697824 */ /* 0x000fe200010e0615 */
[C---:B------:R-:W-:Y:S01]  /*19d20*/  IADD3 R104, P2, R103.reuse, R30, RZ ;  /* 0x0000001e67687210 */ /* 0x040fe20007f5e0ff */
[----:B------:R-:W3:Y:S04]  /*19d30*/  LDL.LU.64 R218, [R1+0x1140] ;  /* 0x0011400001da7983 */ /* 0x000ee80000300a00 */
[----:B------:R0:W-:Y:S04]  /*19d40*/  STL [R1+0xd64], R105 ;  /* 0x000d646901007387 */ /* 0x0001e80000100800 */
[----:B------:R1:W-:Y:S04]  /*19d50*/  STL.64 [R1+0xd58], R18 ;  /* 0x000d581201007387 */ /* 0x0003e80000100a00 */
[----:B------:R4:W-:Y:S01]  /*19d60*/  STL.64 [R1+0xd50], R16 ;  /* 0x000d501001007387 */ /* 0x0009e20000100a00 */
[----:B0-----:R-:W-:Y:S01]  /*19d70*/  IMAD.X R105, R96, 0x1, R20, P2 ;  /* 0x0000000160697824 */ /* 0x001fe200010e0614 */
[----:B-1----:R-:W-:-:S04]  /*19d80*/  IADD3 R18, P4, R103, R74, RZ ;  /* 0x0000004a67127210 */ /* 0x002fc80007f9e0ff */
[----:B------:R0:W-:Y:S01]  /*19d90*/  STL.64 [R1+0xd48], R104 ;  /* 0x000d486801007387 */ /* 0x0001e20000100a00 */
[----:B----4-:R-:W-:Y:S01]  /*19da0*/  IADD3 R16, P3, R103, R28, RZ ;  /* 0x0000001c67107210 */ /* 0x010fe20007f7e0ff */
[----:B------:R-:W-:-:S04]  /*19db0*/  IMAD.X R19, R96, 0x1, R21, P4 ;  /* 0x0000000160137824 */ /* 0x000fc800020e0615 */
[----:B------:R-:W-:Y:S01]  /*19dc0*/  IMAD.X R17, R96, 0x1, R29, P3 ;  /* 0x0000000160117824 */ /* 0x000fe200018e061d */
[----:B0-----:R-:W-:Y:S01]  /*19dd0*/  IADD3 R104, P2, R103, R24, RZ ;  /* 0x0000001867687210 */ /* 0x001fe20007f5e0ff */
[----:B------:R0:W-:Y:S01]  /*19de0*/  STL.64 [R1+0xd40], R18 ;  /* 0x000d401201007387 */ /* 0x0001e20000100a00 */
[----:B------:R-:W-:-:S03]  /*19df0*/  SHF.R.S32.HI R98, RZ, 0x1f, R102 ;  /* 0x0000001fff627819 */ /* 0x000fc60000011466 */
[----:B------:R-:W-:Y:S01]  /*19e00*/  IMAD.X R105, R96, 0x1, R69, P2 ;  /* 0x0000000160697824 */ /* 0x000fe200010e0645 */
[----:B------:R1:W-:Y:S01]  /*19e10*/  STL.64 [R1+0xd38], R16 ;  /* 0x000d381001007387 */ /* 0x0003e20000100a00 */
[----:B0-----:R-:W-:-:S03]  /*19e20*/  IADD3 R18, P4, R102, R30, RZ ;  /* 0x0000001e66127210 */ /* 0x001fc60007f9e0ff */
[----:B------:R0:W-:Y:S01]  /*19e30*/  STL.64 [R1+0xd30], R104 ;  /* 0x000d306801007387 */ /* 0x0001e20000100a00 */
[----:B-1----:R-:W-:Y:S01]  /*19e40*/  IADD3 R16, P3, R102, R74, RZ ;  /* 0x0000004a66107210 */ /* 0x002fe20007f7e0ff */
[----:B------:R-:W-:-:S04]  /*19e50*/  IMAD.X R19, R98, 0x1, R20, P4 ;  /* 0x0000000162137824 */ /* 0x000fc800020e0614 */
[----:B------:R-:W-:Y:S01]  /*19e60*/  IMAD.X R17, R98, 0x1, R21, P3 ;  /* 0x0000000162117824 */ /* 0x000fe200018e0615 */
[C---:B0-----:R-:W-:Y:S01]  /*19e70*/  IADD3 R104, P2, R102.reuse, R28, RZ ;  /* 0x0000001c66687210 */ /* 0x041fe20007f5e0ff */
[----:B------:R0:W-:Y:S01]  /*19e80*/  STL.64 [R1+0xd28], R18 ;  /* 0x000d281201007387 */ /* 0x0001e20000100a00 */
[----:B------:R-:W-:-:S03]  /*19e90*/  IADD3 R102, P4, R102, R24, RZ ;  /* 0x0000001866667210 */ /* 0x000fc60007f9e0ff */
[C---:B------:R-:W-:Y:S01]  /*19ea0*/  IMAD.X R105, R98.reuse, 0x1, R29, P2 ;  /* 0x0000000162697824 */ /* 0x040fe200010e061d */
[----:B------:R-:W-:Y:S01]  /*19eb0*/  SHF.R.S32.HI R96, RZ, 0x1f, R101 ;  /* 0x0000001fff607819 */ /* 0x000fe20000011465 */
[----:B------:R-:W-:Y:S01]  /*19ec0*/  IMAD.X R103, R98, 0x1, R69, P4 ;  /* 0x0000000162677824 */ /* 0x000fe200020e0645 */
[----:B0-----:R-:W4:Y:S04]  /*19ed0*/  LDL.LU.64 R18, [R1+0x1138] ;  /* 0x0011380001127983 */ /* 0x001f280000300a00 */
[----:B------:R0:W-:Y:S04]  /*19ee0*/  STL.64 [R1+0xd20], R16 ;  /* 0x000d201001007387 */ /* 0x0001e80000100a00 */
[----:B------:R1:W-:Y:S01]  /*19ef0*/  STL.64 [R1+0xd18], R104 ;  /* 0x000d186801007387 */ /* 0x0003e20000100a00 */
[----:B0-----:R-:W-:-:S02]  /*19f00*/  IADD3 R16, P3, R101, R30, RZ ;  /* 0x0000001e65107210 */ /* 0x001fc40007f7e0ff */
[----:B-1----:R-:W-:-:S03]  /*19f10*/  IADD3 R104, P2, R101, R74, RZ ;  /* 0x0000004a65687210 */ /* 0x002fc60007f5e0ff */
[C---:B------:R-:W-:Y:S01]  /*19f20*/  IMAD.X R17, R96.reuse, 0x1, R20, P3 ;  /* 0x0000000160117824 */ /* 0x040fe200018e0614 */
        /* <DEDUP_REMOVED lines=10> */
[----:B------:R-:W-:Y:S02]  /*19fd0*/  IADD3 R14, P3, R100, R28, RZ ;  /* 0x0000001c640e7210 */ /* 0x000fe40007f7e0ff */
[----:B------:R0:W-:Y:S01]  /*19fe0*/  STL.64 [R1+0xcf8], R102 ;  /* 0x000cf86601007387 */ /* 0x0001e20000100a00 */
[----:B------:R-:W-:-:S03]  /*19ff0*/  IMAD.X R105, R98, 0x1, R20, P2 ;  /* 0x0000000162697824 */ /* 0x000fc600010e0614 */
[----:B------:R1:W-:Y:S01]  /*1a000*/  STL.64 [R1+0xcf0], R16 ;  /* 0x000cf01001007387 */ /* 0x0003e20000100a00 */
[----:B------:R-:W-:Y:S01]  /*1a010*/  IMAD.MOV.U32 R101, RZ, RZ, R15 ;  /* 0x000000ffff657224 */ /* 0x000fe200078e000f */
[----:B0-----:R-:W-:Y:S02]  /*1a020*/  IADD3 R102, P4, R100, R74, RZ ;  /* 0x0000004a64667210 */ /* 0x001fe40007f9e0ff */
[----:B-1----:R-:W2:Y:S04]  /*1a030*/  LDL.LU.64 R16, [R1+0x1130] ;  /* 0x0011300001107983 */ /* 0x002ea80000300a00 */
[----:B------:R-:W-:Y:S04]  /*1a040*/  STL [R1+0xcd8], R14 ;  /* 0x000cd80e01007387 */ /* 0x000fe80000100800 */
[----:B------:R0:W-:Y:S01]  /*1a050*/  STL.64 [R1+0xce8], R104 ;  /* 0x000ce86801007387 */ /* 0x0001e20000100a00 */
[----:B------:R-:W-:-:S02]  /*1a060*/  IMAD.X R103, R98, 0x1, R21, P4 ;  /* 0x0000000162677824 */ /* 0x000fc400020e0615 */
[----:B------:R-:W-:Y:S01]  /*1a070*/  IMAD.X R101, R98, 0x1, R29, P3 ;  /* 0x0000000162657824 */ /* 0x000fe200018e061d */
[----:B0-----:R-:W-:Y:S01]  /*1a080*/  IADD3 R104, P2, R100, R24, RZ ;  /* 0x0000001864687210 */ /* 0x001fe20007f5e0ff */
[----:B------:R-:W-:Y:S02]  /*1a090*/  IMAD.MOV.U32 R100, RZ, RZ, R14 ;  /* 0x000000ffff647224 */ /* 0x000fe400078e000e */
[----:B------:R-:W3:Y:S02]  /*1a0a0*/  LDL.LU.64 R14, [R1+0x1128] ;  /* 0x00112800010e7983 */ /* 0x000ee40000300a00 */
[----:B------:R-:W-:Y:S01]  /*1a0b0*/  IMAD.X R105, R98, 0x1, R69, P2 ;  /* 0x0000000162697824 */ /* 0x000fe200010e0645 */
[----:B------:R-:W-:Y:S01]  /*1a0c0*/  SHF.R.S32.HI R96, RZ, 0x1f, R97 ;  /* 0x0000001fff607819 */ /* 0x000fe20000011461 */
[----:B------:R0:W-:Y:S01]  /*1a0d0*/  STL.64 [R1+0xce0], R102 ;  /* 0x000ce06601007387 */ /* 0x0001e20000100a00 */
[----:B------:R-:W-:-:S03]  /*1a0e0*/  IADD3 R100, P3, R97, R74, RZ ;  /* 0x0000004a61647210 */ /* 0x000fc60007f7e0ff */
[----:B------:R1:W-:Y:S04]  /*1a0f0*/  STL [R1+0xcdc], R101 ;  /* 0x000cdc6501007387 */ /* 0x0003e80000100800 */
[----:B------:R1:W-:Y:S01]  /*1a100*/  STL.64 [R1+0xcd0], R104 ;  /* 0x000cd06801007387 */ /* 0x0003e20000100a00 */
[----:B0-----:R-:W-:Y:S01]  /*1a110*/  IADD3 R102, P4, R97, R30, RZ ;  /* 0x0000001e61667210 */ /* 0x001fe20007f9e0ff */
[----:B-1----:R-:W-:-:S04]  /*1a120*/  IMAD.X R101, R96, 0x1, R21, P3 ;  /* 0x0000000160657824 */ /* 0x002fc800018e0615 */
[----:B------:R-:W-:Y:S01]  /*1a130*/  IMAD.X R103, R96, 0x1, R20, P4 ;  /* 0x0000000160677824 */ /* 0x000fe200020e0614 */
[----:B------:R-:W-:-:S04]  /*1a140*/  IADD3 R104, P2, R97, R28, RZ ;  /* 0x0000001c61687210 */ /* 0x000fc80007f5e0ff */
[----:B------:R0:W-:Y:S01]  /*1a150*/  STL.64 [R1+0xcc8], R102 ;  /* 0x000cc86601007387 */ /* 0x0001e20000100a00 */
[----:B------:R-:W-:-:S03]  /*1a160*/  IMAD.X R105, R96, 0x1, R29, P2 ;  /* 0x0000000160697824 */ /* 0x000fc600010e061d */
[----:B------:R1:W-:Y:S04]  /*1a170*/  STL.64 [R1+0xcc0], R100 ;  /* 0x000cc06401007387 */ /* 0x0003e80000100a00 */
[----:B------:R1:W-:Y:S01]  /*1a180*/  STL.64 [R1+0xcb8], R104 ;  /* 0x000cb86801007387 */ /* 0x0003e20000100a00 */
[----:B0-----:R-:W-:Y:S02]  /*1a190*/  IADD3 R102, P4, R97, R24, RZ ;  /* 0x0000001861667210 */ /* 0x001fe40007f9e0ff */
[----:B------:R-:W-:Y:S02]  /*1a1a0*/  SHF.R.S32.HI R97, RZ, 0x1f, R99 ;  /* 0x0000001fff617819 */ /* 0x000fe40000011463 */
[----:B-1----:R-:W-:Y:S01]  /*1a1b0*/  IADD3 R100, P3, R99, R30, RZ ;  /* 0x0000001e63647210 */ /* 0x002fe20007f7e0ff */
[----:B------:R-:W-:-:S02]  /*1a1c0*/  IMAD.MOV.U32 R105, RZ, RZ, R106 ;  /* 0x000000ffff697224 */ /* 0x000fc400078e006a */
[----:B------:R-:W-:Y:S02]  /*1a1d0*/  IMAD.MOV.U32 R106, RZ, RZ, R109 ;  /* 0x000000ffff6a7224 */ /* 0x000fe400078e006d */
[----:B------:R-:W-:Y:S02]  /*1a1e0*/  IMAD.MOV.U32 R109, RZ, RZ, R114 ;  /* 0x000000ffff6d7224 */ /* 0x000fe400078e0072 */
[----:B------:R-:W-:Y:S02]  /*1a1f0*/  IMAD.MOV.U32 R114, RZ, RZ, R207 ;  /* 0x000000ffff727224 */ /* 0x000fe400078e00cf */
[----:B------:R-:W-:Y:S01]  /*1a200*/  IMAD.MOV.U32 R207, RZ, RZ, R12 ;  /* 0x000000ffffcf7224 */ /* 0x000fe200078e000c */
[----:B------:R-:W-:Y:S01]  /*1a210*/  IADD3 R12, P2, R99, R74, RZ ;  /* 0x0000004a630c7210 */ /* 0x000fe20007f5e0ff */
[----:B------:R-:W-:Y:S02]  /*1a220*/  IMAD.X R103, R96, 0x1, R69, P4 ;  /* 0x0000000160677824 */ /* 0x000fe400020e0645 */
[----:B------:R-:W-:-:S03]  /*1a230*/  IMAD.X R101, R97, 0x1, R20, P3 ;  /* 0x0000000161657824 */ /* 0x000fc600018e0614 */
[----:B------:R0:W-:Y:S04]  /*1a240*/  STL.64 [R1+0xcb0], R102 ;  /* 0x000cb06601007387 */ /* 0x0001e80000100a00 */
[----:B------:R-:W-:Y:S01]  /*1a250*/  STL [R1+0xca0], R12 ;  /* 0x000ca00c01007387 */ /* 0x000fe20000100800 */
[----:B------:R-:W-:-:S03]  /*1a260*/  IMAD.MOV.U32 R98, RZ, RZ, R12 ;  /* 0x000000ffff627224 */ /* 0x000fc600078e000c */
[----:B------:R1:W-:Y:S01]  /*1a270*/  STL.64 [R1+0xca8], R100 ;  /* 0x000ca86401007387 */ /* 0x0003e20000100a00 */
[----:B0-----:R-:W-:Y:S02]  /*1a280*/  IADD3 R102, P4, R99, R28, RZ ;  /* 0x0000001c63667210 */ /* 0x001fe40007f9e0ff */
[----:B------:R-:W-:-:S03]  /*1a290*/  SHF.R.S32.HI R96, RZ, 0x1f, R95 ;  /* 0x0000001fff607819 */ /* 0x000fc6000001145f */
[----:B------:R-:W-:Y:S01]  /*1a2a0*/  IMAD.X R103, R97, 0x1, R29, P4 ;  /* 0x0000000161677824 */ /* 0x000fe200020e061d */
[----:B-1----:R-:W-:Y:S01]  /*1a2b0*/  IADD3 R100, P3, R99, R24, RZ ;  /* 0x0000001863647210 */ /* 0x002fe20007f7e0ff */
[----:B------:R-:W-:Y:S02]  /*1a2c0*/  IMAD.MOV.U32 R99, RZ, RZ, R13 ;  /* 0x000000ffff637224 */ /* 0x000fe400078e000d */
[----:B------:R-:W-:Y:S01]  /*1a2d0*/  IMAD.X R99, R97, 0x1, R21, P2 ;  /* 0x0000000161637824 */ /* 0x000fe200010e0615 */
[----:B------:R-:W-:Y:S01]  /*1a2e0*/  IADD3 R98, P2, R95, R30, RZ ;  /* 0x0000001e5f627210 */ /* 0x000fe20007f5e0ff */
[----:B------:R-:W-:Y:S01]  /*1a2f0*/  IMAD.X R101, R97, 0x1, R69, P3 ;  /* 0x0000000161657824 */ /* 0x000fe200018e0645 */
[----:B------:R-:W3:Y:S04]  /*1a300*/  LDL.LU.64 R12, [R1+0x1120] ;  /* 0x00112000010c7983 */ /* 0x000ee80000300a00 */
[----:B------:R0:W-:Y:S04]  /*1a310*/  STL [R1+0xca4], R99 ;  /* 0x000ca46301007387 */ /* 0x0001e80000100800 */
[----:B------:R1:W-:Y:S04]  /*1a320*/  STL.64 [R1+0xc98], R102 ;  /* 0x000c986601007387 */ /* 0x0003e80000100a00 */
[----:B------:R1:W-:Y:S01]  /*1a330*/  STL.64 [R1+0xc90], R100 ;  /* 0x000c906401007387 */ /* 0x0003e20000100a00 */
[----:B0-----:R-:W-:Y:S01]  /*1a340*/  IMAD.X R99, R96, 0x1, R20, P2 ;  /* 0x0000000160637824 */ /* 0x001fe200010e0614 */
[----:B-1----:R-:W-:-:S04]  /*1a350*/  IADD3 R102, P4, R95, R74, RZ ;  /* 0x0000004a5f667210 */ /* 0x002fc80007f9e0ff */
[----:B------:R0:W-:Y:S01]  /*1a360*/  STL.64 [R1+0xc88], R98 ;  /* 0x000c886201007387 */ /* 0x0001e20000100a00 */
[----:B------:R-:W-:Y:S01]  /*1a370*/  IADD3 R100, P3, R95, R28, RZ ;  /* 0x0000001c5f647210 */ /* 0x000fe20007f7e0ff */
        /* <DEDUP_REMOVED lines=9> */
[C---:B-1----:R-:W-:Y:S01]  /*1a410*/  IADD3 R100, P3, R94.reuse, R74, RZ ;  /* 0x0000004a5e647210 */ /* 0x042fe20007f7e0ff */
[----:B------:R-:W-:Y:S01]  /*1a420*/  IMAD.X R103, R95, 0x1, R20, P4 ;  /* 0x000000015f677824 */ /* 0x000fe200020e0614 */
[----:B------:R-:W-:-:S03]  /*1a430*/  IADD3 R96, P4, R94, R24, RZ ;  /* 0x000000185e607210 */ /* 0x000fc60007f9e0ff */
[C---:B------:R-:W-:Y:S01]  /*1a440*/  IMAD.X R101, R95.reuse, 0x1, R21, P3 ;  /* 0x000000015f657824 */ /* 0x040fe200018e0615 */
[----:B0-----:R-:W-:Y:S01]  /*1a450*/  IADD3 R98, P2, R94, R28, RZ ;  /* 0x0000001c5e627210 */ /* 0x001fe20007f5e0ff */
[----:B------:R-:W-:Y:S01]  /*1a460*/  STL.64 [R1+0xc68], R102 ;  /* 0x000c686601007387 */ /* 0x000fe20000100a00 */
[----:B------:R-:W-:-:S03]  /*1a470*/  IMAD.X R97, R95, 0x1, R69, P4 ;  /* 0x000000015f617824 */ /* 0x000fc600020e0645 */
[----:B------:R-:W-:Y:S01]  /*1a480*/  IMAD.X R99, R95, 0x1, R29, P2 ;  /* 0x000000015f637824 */ /* 0x000fe200010e061d */
[----:B------:R0:W-:Y:S01]  /*1a490*/  STL.64 [R1+0xc60], R100 ;  /* 0x000c606401007387 */ /* 0x0001e20000100a00 */
[----:B------:R-:W-:-:S03]  /*1a4a0*/  SHF.R.S32.HI R94, RZ, 0x1f, R93 ;  /* 0x0000001fff5e7819 */ /* 0x000fc6000001145d */
[----:B------:R1:W-:Y:S04]  /*1a4b0*/  STL.64 [R1+0xc58], R98 ;  /* 0x000c586201007387 */ /* 0x0003e80000100a00 */
[----:B------:R1:W-:Y:S01]  /*1a4c0*/  STL.64 [R1+0xc50], R96 ;  /* 0x000c506001007387 */ /* 0x0003e20000100a00 */
[C---:B0-----:R-:W-:Y:S02]  /*1a4d0*/  IADD3 R100, P3, R93.reuse, R30, RZ ;  /* 0x0000001e5d647210 */ /* 0x041fe40007f7e0ff */
[----:B-1----:R-:W-:-:S03]  /*1a4e0*/  IADD3 R98, P2, R93, R74, RZ ;  /* 0x0000004a5d627210 */ /* 0x002fc60007f5e0ff */
[C---:B------:R-:W-:Y:S01]  /*1a4f0*/  IMAD.X R101, R94.reuse, 0x1, R20, P3 ;  /* 0x000000015e657824 */ /* 0x040fe200018e0614 */
[----:B------:R-:W-:Y:S01]  /*1a500*/  IADD3 R96, P4, R93, R28, RZ ;  /* 0x0000001c5d607210 */ /* 0x000fe20007f9e0ff */
[----:B------:R-:W-:-:S03]  /*1a510*/  IMAD.X R99, R94, 0x1, R21, P2 ;  /* 0x000000015e637824 */ /* 0x000fc600010e0615 */
[----:B------:R0:W-:Y:S01]  /*1a520*/  STL.64 [R1+0xc48], R100 ;  /* 0x000c486401007387 */ /* 0x0001e20000100a00 */
[----:B------:R-:W-:-:S03]  /*1a530*/  IMAD.X R97, R94, 0x1, R29, P4 ;  /* 0x000000015e617824 */ /* 0x000fc600020e061d */
[----:B------:R1:W-:Y:S04]  /*1a540*/  STL.64 [R1+0xc40], R98 ;  /* 0x000c406201007387 */ /* 0x0003e80000100a00 */
[----:B------:R1:W-:Y:S01]  /*1a550*/  STL.64 [R1+0xc38], R96 ;  /* 0x000c386001007387 */ /* 0x0003e20000100a00 */
[----:B0-----:R-:W-:Y:S02]  /*1a560*/  IADD3 R100, P3, R93, R24, RZ ;  /* 0x000000185d647210 */ /* 0x001fe40007f7e0ff */
[----:B------:R-:W-:Y:S02]  /*1a570*/  SHF.R.S32.HI R93, RZ, 0x1f, R92 ;  /* 0x0000001fff5d7819 */ /* 0x000fe4000001145c */
[----:B-1----:R-:W-:Y:S01]  /*1a580*/  IADD3 R98, P2, R92, R30, RZ ;  /* 0x0000001e5c627210 */ /* 0x002fe20007f5e0ff */
[----:B------:R-:W-:Y:S01]  /*1a590*/  IMAD.X R101, R94, 0x1, R69, P3 ;  /* 0x000000015e657824 */ /* 0x000fe200018e0645 */
[----:B------:R-:W-:-:S03]  /*1a5a0*/  IADD3 R96, P4, R92, R74, RZ ;  /* 0x0000004a5c607210 */ /* 0x000fc60007f9e0ff */
[C---:B------:R-:W-:Y:S01]  /*1a5b0*/  IMAD.X R99, R93.reuse, 0x1, R20, P2 ;  /* 0x000000015d637824 */ /* 0x040fe200010e0614 */
[----:B------:R0:W-:Y:S01]  /*1a5c0*/  STL.64 [R1+0xc30], R100 ;  /* 0x000c306401007387 */ /* 0x0001e20000100a00 */
[----:B------:R-:W-:-:S03]  /*1a5d0*/  IMAD.X R97, R93, 0x1, R21, P4 ;  /* 0x000000015d617824 */ /* 0x000fc600020e0615 */
[----:B------:R1:W-:Y:S04]  /*1a5e0*/  STL.64 [R1+0xc28], R98 ;  /* 0x000c286201007387 */ /* 0x0003e80000100a00 */
[----:B------:R4:W-:Y:S01]  /*1a5f0*/  STL.64 [R1+0xc20], R96 ;  /* 0x000c206001007387 */ /* 0x0009e20000100a00 */
[C---:B0-----:R-:W-:Y:S02]  /*1a600*/  IADD3 R100, P3, R92.reuse, R28, RZ ;  /* 0x0000001c5c647210 */ /* 0x041fe40007f7e0ff */
[----:B-1----:R-:W-:-:S03]  /*1a610*/  IADD3 R98, P2, R92, R24, RZ ;  /* 0x000000185c627210 */ /* 0x002fc60007f5e0ff */
[----:B------:R-:W-:Y:S01]  /*1a620*/  IMAD.X R101, R93, 0x1, R29, P3 ;  /* 0x000000015d657824 */ /* 0x000fe200018e061d */
[----:B------:R-:W-:Y:S02]  /*1a630*/  SHF.R.S32.HI R92, RZ, 0x1f, R91 ;  /* 0x0000001fff5c7819 */ /* 0x000fe4000001145b */
[C---:B----4-:R-:W-:Y:S02]  /*1a640*/  IADD3 R96, P4, R91.reuse, R30, RZ ;  /* 0x0000001e5b607210 */ /* 0x050fe40007f9e0ff */
[----:B------:R-:W-:Y:S01]  /*1a650*/  IADD3 R94, P3, R91, R74, RZ ;  /* 0x0000004a5b5e7210 */ /* 0x000fe20007f7e0ff */
[----:B------:R-:W-:Y:S02]  /*1a660*/  IMAD.X R99, R93, 0x1, R69, P2 ;  /* 0x000000015d637824 */ /* 0x000fe400010e0645 */
[C---:B------:R-:W-:Y:S01]  /*1a670*/  IMAD.X R97, R92.reuse, 0x1, R20, P4 ;  /* 0x000000015c617824 */ /* 0x040fe200020e0614 */
[----:B------:R-:W-:Y:S01]  /*1a680*/  STL.64 [R1+0xc18], R100 ;  /* 0x000c186401007387 */ /* 0x000fe20000100a00 */
[----:B------:R-:W-:-:S03]  /*1a690*/  IMAD.X R95, R92, 0x1, R21, P3 ;  /* 0x000000015c5f7824 */ /* 0x000fc600018e0615 */
[----:B------:R0:W-:Y:S04]  /*1a6a0*/  STL.64 [R1+0xc10], R98 ;  /* 0x000c106201007387 */ /* 0x0001e80000100a00 */
[----:B------:R1:W-:Y:S04]  /*1a6b0*/  STL.64 [R1+0xc08], R96 ;  /* 0x000c086001007387 */ /* 0x0003e80000100a00 */
[----:B------:R4:W-:Y:S01]  /*1a6c0*/  STL.64 [R1+0xc00], R94 ;  /* 0x000c005e01007387 */ /* 0x0009e20000100a00 */
[C---:B0-----:R-:W-:Y:S02]  /*1a6d0*/  IADD3 R98, P2, R91.reuse, R28, RZ ;  /* 0x0000001c5b627210 */ /* 0x041fe40007f5e0ff */
[----:B-1----:R-:W-:-:S02]  /*1a6e0*/  IADD3 R96, P4, R91, R24, RZ ;  /* 0x000000185b607210 */ /* 0x002fc40007f9e0ff */
[----:B------:R-:W-:Y:S02]  /*1a6f0*/  SHF.R.S32.HI R91, RZ, 0x1f, R90 ;  /* 0x0000001fff5b7819 */ /* 0x000fe4000001145a */
[----:B----4-:R-:W-:Y:S01]  /*1a700*/  IADD3 R94, P3, R90, R30, RZ ;  /* 0x0000001e5a5e7210 */ /* 0x010fe20007f7e0ff */
[C---:B------:R-:W-:Y:S02]  /*1a710*/  IMAD.X R99, R92.reuse, 0x1, R29, P2 ;  /* 0x000000015c637824 */ /* 0x040fe400010e061d */
[----:B------:R-:W-:Y:S02]  /*1a720*/  IMAD.X R97, R92, 0x1, R69, P4 ;  /* 0x000000015c617824 */ /* 0x000fe400020e0645 */
[----:B------:R-:W-:Y:S01]  /*1a730*/  IMAD.X R95, R91, 0x1, R20, P3 ;  /* 0x000000015b5f7824 */ /* 0x000fe200018e0614 */
[----:B------:R0:W-:Y:S04]  /*1a740*/  STL.64 [R1+0xbf8], R98 ;  /* 0x000bf86201007387 */ /* 0x0001e80000100a00 */
[----:B------:R1:W-:Y:S04]  /*1a750*/  STL.64 [R1+0xbf0], R96 ;  /* 0x000bf06001007387 */ /* 0x0003e80000100a00 */
[----:B------:R4:W-:Y:S01]  /*1a760*/  STL.64 [R1+0xbe8], R94 ;  /* 0x000be85e01007387 */ /* 0x0009e20000100a00 */
[----:B0-----:R-:W-:-:S02]  /*1a770*/  IADD3 R98, P2, R90, R74, RZ ;  /* 0x0000004a5a627210 */ /* 0x001fc40007f5e0ff */
[----:B-1----:R-:W-:-:S03]  /*1a780*/  IADD3 R96, P4, R90, R28, RZ ;  /* 0x0000001c5a607210 */ /* 0x002fc60007f9e0ff */
[C---:B------:R-:W-:Y:S01]  /*1a790*/  IMAD.X R99, R91.reuse, 0x1, R21, P2 ;  /* 0x000000015b637824 */ /* 0x040fe200010e0615 */
[----:B----4-:R-:W-:Y:S01]  /*1a7a0*/  IADD3 R94, P3, R90, R24, RZ ;  /* 0x000000185a5e7210 */ /* 0x010fe20007f7e0ff */
[----:B------:R-:W-:Y:S01]  /*1a7b0*/  IMAD.X R97, R91, 0x1, R29, P4 ;  /* 0x000000015b617824 */ /* 0x000fe200020e061d */
[----:B------:R-:W-:Y:S02]  /*1a7c0*/  SHF.R.S32.HI R90, RZ, 0x1f, R89 ;  /* 0x0000001fff5a7819 */ /* 0x000fe40000011459 */
[----:B------:R-:W-:Y:S01]  /*1a7d0*/  IADD3 R92, P2, R89, R30, RZ ;  /* 0x0000001e595c7210 */ /* 0x000fe20007f5e0ff */
[----:B------:R-:W-:Y:S01]  /*1a7e0*/  IMAD.X R95, R91, 0x1, R69, P3 ;  /* 0x000000015b5f7824 */ /* 0x000fe200018e0645 */
[----:B------:R0:W-:Y:S03]  /*1a7f0*/  STL.64 [R1+0xbd8], R96 ;  /* 0x000bd86001007387 */ /* 0x0001e60000100a00 */
[----:B------:R-:W-:Y:S01]  /*1a800*/  IMAD.X R93, R90, 0x1, R20, P2 ;  /* 0x000000015a5d7824 */ /* 0x000fe200010e0614 */
        /* <DEDUP_REMOVED lines=15> */
[C---:B------:R-:W-:Y:S01]  /*1a900*/  IMAD.X R97, R89.reuse, 0x1, R20, P4 ;  /* 0x0000000159617824 */ /* 0x040fe200020e0614 */
[C---:B------:R-:W-:Y:S02]  /*1a910*/  IADD3 R90, P4, R88.reuse, R24, RZ ;  /* 0x00000018585a7210 */ /* 0x040fe40007f9e0ff */
[----:B----4-:R-:W-:Y:S01]  /*1a920*/  IADD3 R92, P2, R88, R28, RZ ;  /* 0x0000001c585c7210 */ /* 0x010fe20007f5e0ff */
[C---:B------:R-:W-:Y:S01]  /*1a930*/  IMAD.X R95, R89.reuse, 0x1, R21, P3 ;  /* 0x00000001595f7824 */ /* 0x040fe200018e0615 */
[----:B------:R-:W-:Y:S01]  /*1a940*/  STL.64 [R1+0x160], R96 ;  /* 0x0001606001007387 */ /* 0x000fe20000100a00 */
[C---:B------:R-:W-:Y:S02]  /*1a950*/  IMAD.X R91, R89.reuse, 0x1, R69, P4 ;  /* 0x00000001595b7824 */ /* 0x040fe400020e0645 */
        /* <DEDUP_REMOVED lines=8> */
[----:B----4-:R-:W-:Y:S01]  /*1a9e0*/  IADD3 R90, P4, R87, R28, RZ ;  /* 0x0000001c575a7210 */ /* 0x010fe20007f9e0ff */
        /* <DEDUP_REMOVED lines=9> */
[----:B----4-:R-:W-:-:S03]  /*1aa80*/  IADD3 R90, P4, R86, R74, RZ ;  /* 0x0000004a565a7210 */ /* 0x010fc60007f9e0ff */
        /* <DEDUP_REMOVED lines=70> */
[C---:B------:R-:W-:Y:S01]  /*1aef0*/  VIADD R80, R81.reuse, UR5 ;  /* 0x0000000551507c36 */ /* 0x040fe20008000000 */
[----:B------:R-:W-:Y:S01]  /*1af00*/  ULDC UR5, c[0x0][0x248] ;  /* 0x0000920000057ab9 */ /* 0x000fe20000000800 */
[----:B------:R-:W-:Y:S01]  /*1af10*/  IMAD.X R85, R82, 0x1, R29, P4 ;  /* 0x0000000152557824 */ /* 0x000fe200020e061d */
[----:B------:R1:W-:Y:S04]  /*1af20*/  STL.64 [R1+0xb20], R86 ;  /* 0x000b205601007387 */ /* 0x0003e80000100a00 */
[----:B------:R4:W-:Y:S01]  /*1af30*/  STL.64 [R1+0xb18], R84 ;  /* 0x000b185401007387 */ /* 0x0009e20000100a00 */
[----:B0-----:R-:W-:Y:S02]  /*1af40*/  IADD3 R88, P3, R81, R24, RZ ;  /* 0x0000001851587210 */ /* 0x001fe40007f7e0ff */
[----:B------:R-:W-:-:S02]  /*1af50*/  SHF.R.S32.HI R81, RZ, 0x1f, R80 ;  /* 0x0000001fff517819 */ /* 0x000fc40000011450 */
[----:B-1----:R-:W-:Y:S01]  /*1af60*/  IADD3 R86, P2, R80, R30, RZ ;  /* 0x0000001e50567210 */ /* 0x002fe20007f5e0ff */
[----:B------:R-:W-:Y:S01]  /*1af70*/  IMAD.X R89, R82, 0x1, R69, P3 ;  /* 0x0000000152597824 */ /* 0x000fe200018e0645 */
[----:B----4-:R-:W-:-:S03]  /*1af80*/  IADD3 R84, P4, R80, R74, RZ ;  /* 0x0000004a50547210 */ /* 0x010fc60007f9e0ff */
[C---:B------:R-:W-:Y:S01]  /*1af90*/  IMAD.X R87, R81.reuse, 0x1, R20, P2 ;  /* 0x0000000151577824 */ /* 0x040fe200010e0614 */
[----:B------:R0:W-:Y:S01]  /*1afa0*/  STL.64 [R1+0xb10], R88 ;  /* 0x000b105801007387 */ /* 0x0001e20000100a00 */
[C---:B------:R-:W-:Y:S01]  /*1afb0*/  VIADD R79, R80.reuse, UR5 ;  /* 0x00000005504f7c36 */ /* 0x040fe20008000000 */
[----:B------:R-:W-:Y:S01]  /*1afc0*/  ULDC UR5, c[0x0][0x248] ;  /* 0x0000920000057ab9 */ /* 0x000fe20000000800 */
[----:B------:R-:W-:Y:S01]  /*1afd0*/  IMAD.X R85, R81, 0x1, R21, P4 ;  /* 0x0000000151557824 */ /* 0x000fe200020e0615 */
[----:B------:R1:W-:Y:S04]  /*1afe0*/  STL.64 [R1+0xb08], R86 ;  /* 0x000b085601007387 */ /* 0x0003e80000100a00 */
[----:B------:R4:W-:Y:S01]  /*1aff0*/  STL.64 [R1+0xb00], R84 ;  /* 0x000b005401007387 */ /* 0x0009e20000100a00 */
[----:B0-----:R-:W-:-:S02]  /*1b000*/  IADD3 R88, P3, R80, R28, RZ ;  /* 0x0000001c50587210 */ /* 0x001fc40007f7e0ff */
        /* <DEDUP_REMOVED lines=8> */
[----:B------:R-:W-:-:S02]  /*1b090*/  IMAD.X R83, R80, 0x1, R21, P3 ;  /* 0x0000000150537824 */ /* 0x000fc400018e0615 */
[----:B------:R-:W-:Y:S01]  /*1b0a0*/  VIADD R78, R79, UR5 ;  /* 0x000000054f4e7c36 */ /* 0x000fe20008000000 */
[----:B------:R0:W-:Y:S01]  /*1b0b0*/  STL.64 [R1+0xaf0], R86 ;  /* 0x000af05601007387 */ /* 0x0001e20000100a00 */
[----:B------:R-:W-:-:S03]  /*1b0c0*/  ULDC UR5, c[0x0][0x248] ;  /* 0x0000920000057ab9 */ /* 0x000fc60000000800 */
[----:B------:R1:W-:Y:S04]  /*1b0d0*/  STL.64 [R1+0xae8], R84 ;  /* 0x000ae85401007387 */ /* 0x0003e80000100a00 */
[----:B------:R4:W-:Y:S01]  /*1b0e0*/  STL.64 [R1+0xae0], R82 ;  /* 0x000ae05201007387 */ /* 0x0009e20000100a00 */
[C---:B0-----:R-:W-:Y:S02]  /*1b0f0*/  IADD3 R86, P2, R79.reuse, R28, RZ ;  /* 0x0000001c4f567210 */ /* 0x041fe40007f5e0ff */
[----:B-1----:R-:W-:Y:S02]  /*1b100*/  IADD3 R84, P4, R79, R24, RZ ;  /* 0x000000184f547210 */ /* 0x002fe40007f9e0ff */
[----:B------:R-:W-:Y:S02]  /*1b110*/  SHF.R.S32.HI R79, RZ, 0x1f, R78 ;  /* 0x0000001fff4f7819 */ /* 0x000fe4000001144e */
[----:B----4-:R-:W-:Y:S01]  /*1b120*/  IADD3 R82, P3, R78, R30, RZ ;  /* 0x0000001e4e527210 */ /* 0x010fe20007f7e0ff */
[----:B------:R-:W-:-:S02]  /*1b130*/  IMAD.X R87, R80, 0x1, R29, P2 ;  /* 0x0000000150577824 */ /* 0x000fc400010e061d */
[----:B------:R-:W-:Y:S02]  /*1b140*/  IMAD.X R85, R80, 0x1, R69, P4 ;  /* 0x0000000150557824 */ /* 0x000fe400020e0645 */
[----:B------:R-:W-:Y:S01]  /*1b150*/  IMAD.X R83, R79, 0x1, R20, P3 ;  /* 0x000000014f537824 */ /* 0x000fe200018e0614 */
[----:B------:R0:W-:Y:S01]  /*1b160*/  STL.64 [R1+0xad8], R86 ;  /* 0x000ad85601007387 */ /* 0x0001e20000100a00 */
[C---:B------:R-:W-:Y:S01]  /*1b170*/  VIADD R77, R78.reuse, UR7 ;  /* 0x000000074e4d7c36 */ /* 0x040fe20008000000 */
[----:B------:R-:W-:Y:S02]  /*1b180*/  ULDC UR7, c[0x0][0x248] ;  /* 0x0000920000077ab9 */ /* 0x000fe40000000800 */
        /* <DEDUP_REMOVED lines=15> */
[----:B------:R0:W-:Y:S01]  /*1b280*/  STL.64 [R1+0xaa8], R80 ;  /* 0x000aa85001007387 */ /* 0x0001e20000100a00 */
[C---:B------:R-:W-:Y:S01]  /*1b290*/  VIADD R76, R77.reuse, UR5 ;  /* 0x000000054d4c7c36 */ /* 0x040fe20008000000 */
[----:B------:R-:W-:Y:S01]  /*1b2a0*/  ULDC UR5, c[0x0][0x248] ;  /* 0x0000920000057ab9 */ /* 0x000fe20000000800 */
[C---:B-1----:R-:W-:Y:S01]  /*1b2b0*/  IADD3 R82, P3, R77.reuse, R28, RZ ;  /* 0x0000001c4d527210 */ /* 0x042fe20007f7e0ff */
[----:B------:R-:W-:Y:S01]  /*1b2c0*/  IMAD.X R85, R78, 0x1, R21, P4 ;  /* 0x000000014e557824 */ /* 0x000fe200020e0615 */
        /* <DEDUP_REMOVED lines=11> */
[C---:B----4-:R-:W-:Y:S01]  /*1b380*/  IADD3 R80, P2, R76.reuse, R28, RZ ;  /* 0x0000001c4c507210 */ /* 0x050fe20007f5e0ff */
[C---:B------:R-:W-:Y:S02]  /*1b390*/  IMAD.X R83, R77.reuse, 0x1, R21, P3 ;  /* 0x000000014d537824 */ /* 0x040fe400018e0615 */
[----:B------:R-:W-:Y:S01]  /*1b3a0*/  VIADD R75, R76, UR5 ;  /* 0x000000054c4b7c36 */ /* 0x000fe20008000000 */
[----:B------:R-:W-:Y:S01]  /*1b3b0*/  STL.64 [R1+0xa88], R84 ;  /* 0x000a885401007387 */ /* 0x000fe20000100a00 */
[C---:B------:R-:W-:Y:S01]  /*1b3c0*/  IMAD.X R81, R77.reuse, 0x1, R29, P2 ;  /* 0x000000014d517824 */ /* 0x040fe200010e061d */
[----:B------:R-:W-:Y:S01]  /*1b3d0*/  ULDC UR5, c[0x0][0x248] ;  /* 0x0000920000057ab9 */ /* 0x000fe20000000800 */
        /* <DEDUP_REMOVED lines=18> */
[C---:B-1----:R-:W-:Y:S01]  /*1b500*/  IADD3 R80, P2, R71.reuse, R30, RZ ;  /* 0x0000001e47507210 */ /* 0x042fe20007f5e0ff */
[----:B------:R-:W-:Y:S01]  /*1b510*/  IMAD.X R83, R76, 0x1, R69, P3 ;  /* 0x000000014c537824 */ /* 0x000fe200018e0645 */
[----:B----4-:R-:W-:-:S03]  /*1b520*/  IADD3 R78, P4, R71, R74, RZ ;  /* 0x0000004a474e7210 */ /* 0x010fc60007f9e0ff */
[----:B------:R-:W-:Y:S01]  /*1b530*/  IMAD.X R81, R75, 0x1, R20, P2 ;  /* 0x000000014b517824 */ /* 0x000fe200010e0614 */
[----:B------:R0:W-:Y:S01]  /*1b540*/  STL.64 [R1+0xa50], R82 ;  /* 0x000a505201007387 */ /* 0x0001e20000100a00 */
[----:B------:R-:W-:Y:S01]  /*1b550*/  VIADD R47, R71, UR7 ;  /* 0x00000007472f7c36 */ /* 0x000fe20008000000 */
        /* <DEDUP_REMOVED lines=32> */
[C---:B----4-:R-:W-:Y:S01]  /*1b760*/  IADD3 R76, P3, R46.reuse, R24, RZ ;  /* 0x000000182e4c7210 */ /* 0x050fe20007f7e0ff */
[----:B------:R-:W-:Y:S02]  /*1b770*/  VIADD R45, R46, UR5 ;  /* 0x000000052e2d7c36 */ /* 0x000fe40008000000 */
[C---:B------:R-:W-:Y:S01]  /*1b780*/  IMAD.X R79, R47.reuse, 0x1, R29, P4 ;  /* 0x000000012f4f7824 */ /* 0x040fe200020e061d */
[----:B------:R0:W-:Y:S01]  /*1b790*/  STL.64 [R1+0xa00], R80 ;  /* 0x000a005001007387 */ /* 0x0001e20000100a00 */
[----:B------:R-:W-:Y:S01]  /*1b7a0*/  IMAD.X R77, R47, 0x1, R69, P3 ;  /* 0x000000012f4d7824 */ /* 0x000fe200018e0645 */
[----:B------:R-:W-:Y:S01]  /*1b7b0*/  SHF.R.S32.HI R46, RZ, 0x1f, R45 ;  /* 0x0000001fff2e7819 */ /* 0x000fe2000001142d */
[----:B------:R-:W-:Y:S01]  /*1b7c0*/  ULDC UR5, c[0x0][0x248] ;  /* 0x0000920000057ab9 */ /* 0x000fe20000000800 */
[----:B------:R1:W-:Y:S04]  /*1b7d0*/  STL.64 [R1+0x9f8], R78 ;  /* 0x0009f84e01007387 */ /* 0x0003e80000100a00 */
[----:B------:R4:W-:Y:S01]  /*1b7e0*/  STL.64 [R1+0x9f0], R76 ;  /* 0x0009f04c01007387 */ /* 0x0009e20000100a00 */
[----:B0-----:R-:W-:-:S02]  /*1b7f0*/  IADD3 R80, P2, R45, R30, RZ ;  /* 0x0000001e2d507210 */ /* 0x001fc40007f5e0ff */
[----:B-1----:R-:W-:-:S03]  /*1b800*/  IADD3 R78, P4, R45, R74, RZ ;  /* 0x0000004a2d4e7210 */ /* 0x002fc60007f9e0ff */
[C---:B------:R-:W-:Y:S01]  /*1b810*/  IMAD.X R81, R46.reuse, 0x1, R20, P2 ;  /* 0x000000012e517824 */ /* 0x040fe200010e0614 */
[C---:B----4-:R-:W-:Y:S01]  /*1b820*/  IADD3 R76, P3, R45.reuse, R28, RZ ;  /* 0x0000001c2d4c7210 */ /* 0x050fe20007f7e0ff */
[C---:B------:R-:W-:Y:S02]  /*1b830*/  IMAD.X R79, R46.reuse, 0x1, R21, P4 ;  /* 0x000000012e4f7824 */ /* 0x040fe400020e0615 */
[C---:B------:R-:W-:Y:S01]  /*1b840*/  VIADD R44, R45.reuse, UR9 ;  /* 0x000000092d2c7c36 */ /* 0x040fe20008000000 */
[----:B------:R0:W-:Y:S01]  /*1b850*/  STL.64 [R1+0x9e8], R80 ;  /* 0x0009e85001007387 */ /* 0x0001e20000100a00 */
[----:B------:R-:W-:Y:S01]  /*1b860*/  IMAD.X R77, R46, 0x1, R29, P3 ;  /* 0x000000012e4d7824 */ /* 0x000fe200018e061d */
[----:B------:R-:W-:Y:S02]  /*1b870*/  ULDC UR9, c[0x0][0x248] ;  /* 0x0000920000097ab9 */ /* 0x000fe40000000800 */
[----:B------:R1:W-:Y:S04]  /*1b880*/  STL.64 [R1+0x9e0], R78 ;  /* 0x0009e04e01007387 */ /* 0x0003e80000100a00 */
[----:B------:R4:W-:Y:S01]  /*1b890*/  STL.64 [R1+0x9c8], R76 ;  /* 0x0009c84c01007387 */ /* 0x0009e20000100a00 */
[----:B0-----:R-:W-:-:S02]  /*1b8a0*/  IADD3 R80, P2, R45, R24, RZ ;  /* 0x000000182d507210 */ /* 0x001fc40007f5e0ff */
[----:B------:R-:W-:Y:S02]  /*1b8b0*/  SHF.R.S32.HI R45, RZ, 0x1f, R44 ;  /* 0x0000001fff2d7819 */ /* 0x000fe4000001142c */
        /* <DEDUP_REMOVED lines=11> */
[----:B-1----:R-:W-:Y:S02]  /*1b970*/  IADD3 R78, P4, R44, R24, RZ ;  /* 0x000000182c4e7210 */ /* 0x002fe40007f9e0ff */
[----:B------:R-:W-:Y:S02]  /*1b980*/  SHF.R.S32.HI R44, RZ, 0x1f, R43 ;  /* 0x0000001fff2c7819 */ /* 0x000fe4000001142b */
[----:B----4-:R-:W-:Y:S01]  /*1b990*/  IADD3 R76, P3, R43, R30, RZ ;  /* 0x0000001e2b4c7210 */ /* 0x010fe20007f7e0ff */
[----:B------:R-:W-:Y:S01]  /*1b9a0*/  IMAD.X R81, R45, 0x1, R29, P2 ;  /* 0x000000012d517824 */ /* 0x000fe200010e061d */
        /* <DEDUP_REMOVED lines=11> */
[----:B-1----:R-:W-:-:S03]  /*1ba60*/  IADD3 R76, P3, R43, R24, RZ ;  /* 0x000000182b4c7210 */ /* 0x002fc60007f7e0ff */
[----:B------:R-:W-:Y:S01]  /*1ba70*/  IMAD.X R79, R44, 0x1, R29, P4 ;  /* 0x000000012c4f7824 */ /* 0x000fe200020e061d */
[----:B------:R-:W-:Y:S02]  /*1ba80*/  SHF.R.S32.HI R43, RZ, 0x1f, R42 ;  /* 0x0000001fff2b7819 */ /* 0x000fe4000001142a */
[----:B----4-:R-:W-:Y:S01]  /*1ba90*/  IADD3 R46, P2, R42, R30, RZ ;  /* 0x0000001e2a2e7210 */ /* 0x010fe20007f5e0ff */
[----:B------:R-:W-:Y:S01]  /*1baa0*/  IMAD.X R77, R44, 0x1, R69, P3 ;  /* 0x000000012c4d7824 */ /* 0x000fe200018e0645 */
[----:B------:R0:W-:Y:S03]  /*1bab0*/  STL.64 [R1+0x1b8], R78 ;  /* 0x0001b84e01007387 */ /* 0x0001e60000100a00 */
[----:B------:R-:W-:Y:S01]  /*1bac0*/  IMAD.X R47, R43, 0x1, R20, P2 ;  /* 0x000000012b2f7824 */ /* 0x000fe200010e0614 */
[----:B------:R1:W-:Y:S01]  /*1bad0*/  STL.64 [R1+0x1b0], R76 ;  /* 0x0001b04c01007387 */ /* 0x0003e20000100a00 */
[----:B------:R-:W-:Y:S01]  /*1bae0*/  VIADD R41, R42, UR12 ;  /* 0x0000000c2a297c36 */ /* 0x000fe20008000000 */
[----:B------:R-:W-:-:S02]  /*1baf0*/  ULDC UR12, c[0x0][0x248] ;  /* 0x00009200000c7ab9 */ /* 0x000fc40000000800 */
[----:B------:R4:W-:Y:S01]  /*1bb00*/  STL.64 [R1+0x1a8], R46 ;  /* 0x0001a82e01007387 */ /* 0x0009e20000100a00 */
[C---:B0-----:R-:W-:Y:S02]  /*1bb10*/  IADD3 R78, P4, R42.reuse, R74, RZ ;  /* 0x0000004a2a4e7210 */ /* 0x041fe40007f9e0ff */
[----:B-1----:R-:W-:-:S03]  /*1bb20*/  IADD3 R76, P3, R42, R28, RZ ;  /* 0x0000001c2a4c7210 */ /* 0x002fc60007f7e0ff */
[----:B------:R-:W-:Y:S01]  /*1bb30*/  IMAD.X R79, R43, 0x1, R21, P4 ;  /* 0x000000012b4f7824 */ /* 0x000fe200020e0615 */
[----:B------:R-:W-:Y:S02]  /*1bb40*/  IADD3 R44, P4, R41, R30, RZ ;  /* 0x0000001e292c7210 */ /* 0x000fe40007f9e0ff */
[----:B----4-:R-:W-:Y:S01]  /*1bb50*/  IADD3 R46, P2, R42, R24, RZ ;  /* 0x000000182a2e7210 */ /* 0x010fe20007f5e0ff */
[----:B------:R-:W-:Y:S01]  /*1bb60*/  IMAD.X R77, R43, 0x1, R29, P3 ;  /* 0x000000012b4d7824 */ /* 0x000fe200018e061d */
[----:B------:R-:W-:-:S03]  /*1bb70*/  SHF.R.S32.HI R42, RZ, 0x1f, R41 ;  /* 0x0000001fff2a7819 */ /* 0x000fc60000011429 */
[----:B------:R-:W-:Y:S01]  /*1bb80*/  IMAD.X R47, R43, 0x1, R69, P2 ;  /* 0x000000012b2f7824 */ /* 0x000fe200010e0645 */
[----:B------:R0:W-:Y:S01]  /*1bb90*/  STL.64 [R1+0x198], R76 ;  /* 0x0001984c01007387 */ /* 0x0001e20000100a00 */
[----:B------:R-:W-:-:S03]  /*1bba0*/  IMAD.X R45, R42, 0x1, R20, P4 ;  /* 0x000000012a2d7824 */ /* 0x000fc600020e0614 */
[----:B------:R-:W-:Y:S04]  /*1bbb0*/  STL.64 [R1+0x1a0], R78 ;  /* 0x0001a04e01007387 */ /* 0x000fe80000100a00 */
[----:B------:R1:W-:Y:S01]  /*1bbc0*/  STL.64 [R1+0x9a0], R46 ;  /* 0x0009a02e01007387 */ /* 0x0003e20000100a00 */
[----:B0-----:R-:W-:-:S03]  /*1bbd0*/  IADD3 R76, P3, R41, R74, RZ ;  /* 0x0000004a294c7210 */ /* 0x001fc60007f7e0ff */
[----:B------:R0:W-:Y:S01]  /*1bbe0*/  STL.64 [R1+0x998], R44 ;  /* 0x0009982c01007387 */ /* 0x0001e20000100a00 */
[C---:B------:R-:W-:Y:S01]  /*1bbf0*/  VIADD R40, R41.reuse, UR13 ;  /* 0x0000000d29287c36 */ /* 0x040fe20008000000 */
[----:B------:R-:W-:Y:S01]  /*1bc00*/  ULDC UR13, c[0x0][0x248] ;  /* 0x00009200000d7ab9 */ /* 0x000fe20000000800 */
        /* <DEDUP_REMOVED lines=154> */
[C---:B------:R-:W-:Y:S01]  /*1c5b0*/  IMAD.X R39, R32.reuse, 0x1, R29, P4 ;  /* 0x0000000120277824 */ /* 0x040fe200020e061d */
        /* <DEDUP_REMOVED lines=64> */
[C---:B------:R-:W-:Y:S02]  /*1c9c0*/  IMAD.X R33, R22.reuse, 0x1, R20, P4 ;  /* 0x0000000116217824 */ /* 0x040fe400020e0614 */
[----:B------:R-:W-:Y:S01]  /*1c9d0*/  IMAD.X R27, R22, 0x1, R21, P3 ;  /* 0x00000001161b7824 */ /* 0x000fe200018e0615 */
[----:B------:R0:W-:Y:S01]  /*1c9e0*/  STL.64 [R1+0x5a0], R34 ;  /* 0x0005a02201007387 */ /* 0x0001e20000100a00 */
[----:B------:R-:W-:-:S03]  /*1c9f0*/  VIADD R8, R23, UR8 ;  /* 0x0000000817087c36 */ /* 0x000fc60008000000 */
[----:B------:R-:W-:Y:S04]  /*1ca00*/  STL.64 [R1+0x5a8], R36 ;  /* 0x0005a82401007387 */ /* 0x000fe80000100a00 */
[----:B------:R1:W-:Y:S01]  /*1ca10*/  STL.64 [R1+0x598], R32 ;  /* 0x0005982001007387 */ /* 0x0003e20000100a00 */
[----:B0-----:R-:W-:-:S03]  /*1ca20*/  IADD3 R34, P2, R23, R28, RZ ;  /* 0x0000001c17227210 */ /* 0x001fc60007f5e0ff */
[----:B------:R0:W-:Y:S01]  /*1ca30*/  STL.64 [R1+0x590], R26 ;  /* 0x0005901a01007387 */ /* 0x0001e20000100a00 */
[----:B-1----:R-:W-:Y:S02]  /*1ca40*/  IADD3 R32, P4, R23, R24, RZ ;  /* 0x0000001817207210 */ /* 0x002fe40007f9e0ff */
[----:B------:R-:W-:Y:S02]  /*1ca50*/  SHF.R.S32.HI R23, RZ, 0x1f, R8 ;  /* 0x0000001fff177819 */ /* 0x000fe40000011408 */
[----:B0-----:R-:W-:Y:S01]  /*1ca60*/  IADD3 R26, P3, R8, R30, RZ ;  /* 0x0000001e081a7210 */ /* 0x001fe20007f7e0ff */
        /* <DEDUP_REMOVED lines=15> */
[----:B------:R-:W-:Y:S01]  /*1cb60*/  IMAD.MOV.U32 R104, RZ, RZ, R105 ;  /* 0x000000ffff687224 */ /* 0x000fe200078e0069 */
[----:B------:R1:W-:Y:S01]  /*1cb70*/  STL.64 [R1+0x510], R32 ;  /* 0x0005102001007387 */ /* 0x0003e20000100a00 */
[----:B------:R-:W-:Y:S01]  /*1cb80*/  IMAD.MOV.U32 R99, RZ, RZ, R208 ;  /* 0x000000ffff637224 */ /* 0x000fe200078e00d0 */
[----:B------:R-:W-:-:S02]  /*1cb90*/  ULDC.64 UR8, c[0x0][0x228] ;  /* 0x00008a0000087ab9 */ /* 0x000fc40000000a00 */
[----:B------:R4:W-:Y:S01]  /*1cba0*/  STL.64 [R1+0x258], R26 ;  /* 0x0002581a01007387 */ /* 0x0009e20000100a00 */
[C---:B0-----:R-:W-:Y:S02]  /*1cbb0*/  IADD3 R34, P2, R9.reuse, R30, RZ ;  /* 0x0000001e09227210 */ /* 0x041fe40007f5e0ff */
[----:B-1----:R-:W-:-:S03]  /*1cbc0*/  IADD3 R32, P4, R9, R74, RZ ;  /* 0x0000004a09207210 */ /* 0x002fc60007f9e0ff */
[C---:B------:R-:W-:Y:S01]  /*1cbd0*/  IMAD.X R35, R22.reuse, 0x1, R20, P2 ;  /* 0x0000000116237824 */ /* 0x040fe200010e0614 */
[C---:B----4-:R-:W-:Y:S01]  /*1cbe0*/  IADD3 R26, P3, R9.reuse, R28, RZ ;  /* 0x0000001c091a7210 */ /* 0x050fe20007f7e0ff */
[C---:B------:R-:W-:Y:S02]  /*1cbf0*/  IMAD.X R33, R22.reuse, 0x1, R21, P4 ;  /* 0x0000000116217824 */ /* 0x040fe400020e0615 */
[----:B------:R-:W-:Y:S01]  /*1cc00*/  VIADD R8, R9, UR5 ;  /* 0x0000000509087c36 */ /* 0x000fe20008000000 */
[----:B------:R0:W-:Y:S01]  /*1cc10*/  STL.64 [R1+0x230], R34 ;  /* 0x0002302201007387 */ /* 0x0001e20000100a00 */
[----:B------:R-:W-:Y:S01]  /*1cc20*/  IMAD.X R27, R22, 0x1, R29, P3 ;  /* 0x00000001161b7824 */ /* 0x000fe200018e061d */
[----:B------:R-:W-:Y:S02]  /*1cc30*/  ULDC UR5, c[0x0][0x22c] ;  /* 0x00008b0000057ab9 */ /* 0x000fe40000000800 */
[----:B------:R1:W-:Y:S01]  /*1cc40*/  STL.64 [R1+0x210], R32 ;  /* 0x0002102001007387 */ /* 0x0003e20000100a00 */
[----:B------:R-:W-:-:S03]  /*1cc50*/  SHF.R.S32.HI R23, RZ, 0x1f, R8 ;  /* 0x0000001fff177819 */ /* 0x000fc60000011408 */
[----:B------:R4:W-:Y:S01]  /*1cc60*/  STL.64 [R1+0x208], R26 ;  /* 0x0002081a01007387 */ /* 0x0009e20000100a00 */
[----:B0-----:R-:W-:Y:S02]  /*1cc70*/  IADD3 R34, P2, R9, R24, RZ ;  /* 0x0000001809227210 */ /* 0x001fe40007f5e0ff */
[----:B-1----:R-:W-:-:S03]  /*1cc80*/  IADD3 R32, P4, R8, R30, RZ ;  /* 0x0000001e08207210 */ /* 0x002fc60007f9e0ff */
[----:B------:R-:W-:Y:S01]  /*1cc90*/  IMAD.X R35, R22, 0x1, R69, P2 ;  /* 0x0000000116237824 */ /* 0x000fe200010e0645 */
        /* <DEDUP_REMOVED lines=9> */
[C---:B0-----:R-:W-:Y:S02]  /*1cd30*/  IADD3 R34, P2, R8.reuse, R28, RZ ;  /* 0x0000001c08227210 */ /* 0x041fe40007f5e0ff */
[----:B-1----:R-:W-:-:S03]  /*1cd40*/  IADD3 R32, P4, R8, R24, RZ ;  /* 0x0000001808207210 */ /* 0x002fc60007f9e0ff */
[----:B------:R-:W-:Y:S01]  /*1cd50*/  IMAD.X R35, R23, 0x1, R29, P2 ;  /* 0x0000000117237824 */ /* 0x000fe200010e061d */
[----:B----4-:R-:W-:Y:S01]  /*1cd60*/  IADD3 R26, P3, R9, R30, RZ ;  /* 0x0000001e091a7210 */ /* 0x010fe20007f7e0ff */
[----:B------:R-:W-:-:S03]  /*1cd70*/  IMAD.X R33, R23, 0x1, R69, P4 ;  /* 0x0000000117217824 */ /* 0x000fc600020e0645 */
[----:B------:R0:W-:Y:S01]  /*1cd80*/  STL.64 [R1+0x1e8], R34 ;  /* 0x0001e82201007387 */ /* 0x0001e20000100a00 */
[----:B------:R-:W-:-:S03]  /*1cd90*/  IMAD.X R27, R22, 0x1, R20, P3 ;  /* 0x00000001161b7824 */ /* 0x000fc600018e0614 */
[----:B------:R1:W-:Y:S04]  /*1cda0*/  STL.64 [R1+0x530], R32 ;  /* 0x0005302001007387 */ /* 0x0003e80000100a00 */
[----:B------:R4:W-:Y:S01]  /*1cdb0*/  STL.64 [R1+0x528], R26 ;  /* 0x0005281a01007387 */ /* 0x0009e20000100a00 */
[C---:B0-----:R-:W-:Y:S02]  /*1cdc0*/  IADD3 R34, P2, R9.reuse, R74, RZ ;  /* 0x0000004a09227210 */ /* 0x041fe40007f5e0ff */
        /* <DEDUP_REMOVED lines=11> */
[----:B------:R-:W-:-:S02]  /*1ce80*/  ULDC UR11, c[0x0][0x228] ;  /* 0x00008a00000b7ab9 */ /* 0x000fc40000000800 */
[----:B------:R4:W-:Y:S01]  /*1ce90*/  STL.64 [R1+0x4e8], R26 ;  /* 0x0004e81a01007387 */ /* 0x0009e20000100a00 */
[C---:B0-----:R-:W-:Y:S02]  /*1cea0*/  IADD3 R34, P2, R8.reuse, R30, RZ ;  /* 0x0000001e08227210 */ /* 0x041fe40007f5e0ff */
[----:B-1----:R-:W-:-:S03]  /*1ceb0*/  IADD3 R32, P4, R8, R74, RZ ;  /* 0x0000004a08207210 */ /* 0x002fc60007f9e0ff */
[C---:B------:R-:W-:Y:S01]  /*1cec0*/  IMAD.X R35, R23.reuse, 0x1, R20, P2 ;  /* 0x0000000117237824 */ /* 0x040fe200010e0614 */
[C---:B----4-:R-:W-:Y:S01]  /*1ced0*/  IADD3 R26, P3, R8.reuse, R28, RZ ;  /* 0x0000001c081a7210 */ /* 0x050fe20007f7e0ff */
[C---:B------:R-:W-:Y:S02]  /*1cee0*/  IMAD.X R33, R23.reuse, 0x1, R21, P4 ;  /* 0x0000000117217824 */ /* 0x040fe400020e0615 */
[C---:B------:R-:W-:Y:S02]  /*1cef0*/  VIADD R9, R8.reuse, UR12 ;  /* 0x0000000c08097c36 */ /* 0x040fe40008000000 */
[----:B------:R-:W-:Y:S01]  /*1cf00*/  IMAD.X R27, R23, 0x1, R29, P3 ;  /* 0x00000001171b7824 */ /* 0x000fe200018e061d */
[----:B------:R0:W-:Y:S02]  /*1cf10*/  STL.64 [R1+0x4e0], R34 ;  /* 0x0004e02201007387 */ /* 0x0001e40000100a00 */
[----:B------:R-:W-:Y:S02]  /*1cf20*/  SHF.R.S32.HI R22, RZ, 0x1f, R9 ;  /* 0x0000001fff167819 */ /* 0x000fe40000011409 */
[----:B------:R1:W-:Y:S04]  /*1cf30*/  STL.64 [R1+0x4d8], R32 ;  /* 0x0004d82001007387 */ /* 0x0003e80000100a00 */
[----:B------:R4:W-:Y:S01]  /*1cf40*/  STL.64 [R1+0x4b8], R26 ;  /* 0x0004b81a01007387 */ /* 0x0009e20000100a00 */
[----:B0-----:R-:W-:-:S02]  /*1cf50*/  IADD3 R34, P2, R8, R24, RZ ;  /* 0x0000001808227210 */ /* 0x001fc40007f5e0ff */
[----:B-1----:R-:W-:-:S03]  /*1cf60*/  IADD3 R32, P4, R9, R30, RZ ;  /* 0x0000001e09207210 */ /* 0x002fc60007f9e0ff */
[----:B------:R-:W-:Y:S01]  /*1cf70*/  IMAD.X R35, R23, 0x1, R69, P2 ;  /* 0x0000000117237824 */ /* 0x000fe200010e0645 */
[C---:B----4-:R-:W-:Y:S01]  /*1cf80*/  IADD3 R26, P3, R9.reuse, R74, RZ ;  /* 0x0000004a091a7210 */ /* 0x050fe20007f7e0ff */
[C---:B------:R-:W-:Y:S02]  /*1cf90*/  IMAD.X R33, R22.reuse, 0x1, R20, P4 ;  /* 0x0000000116217824 */ /* 0x040fe400020e0614 */
[----:B------:R-:W-:Y:S01]  /*1cfa0*/  VIADD R8, R9, UR45 ;  /* 0x0000002d09087c36 */ /* 0x000fe20008000000 */
[----:B------:R0:W-:Y:S01]  /*1cfb0*/  STL.64 [R1+0x4c0], R34 ;  /* 0x0004c02201007387 */ /* 0x0001e20000100a00 */
[C---:B------:R-:W-:Y:S01]  /*1cfc0*/  IMAD.X R27, R22.reuse, 0x1, R21, P3 ;  /* 0x00000001161b7824 */ /* 0x040fe200018e0615 */
[----:B------:R-:W-:Y:S01]  /*1cfd0*/  LOP3.LUT R139, R139, 0xffff, RZ, 0xc0, !PT ;  /* 0x0000ffff8b8b7812 */ /* 0x000fe200078ec0ff */
[----:B------:R-:W-:Y:S01]  /*1cfe0*/  IMAD.MOV.U32 R106, RZ, RZ, R110 ;  /* 0x000000ffff6a7224 */ /* 0x000fe200078e006e */
[----:B------:R1:W-:Y:S01]  /*1cff0*/  STL.64 [R1+0x4d0], R32 ;  /* 0x0004d02001007387 */ /* 0x0003e20000100a00 */
[----:B------:R-:W-:Y:S01]  /*1d000*/  SHF.R.S32.HI R23, RZ, 0x1f, R8 ;  /* 0x0000001fff177819 */ /* 0x000fe20000011408 */
[----:B------:R-:W-:Y:S01]  /*1d010*/  IMAD.MOV.U32 R102, RZ, RZ, R105 ;  /* 0x000000ffff667224 */ /* 0x000fe200078e0069 */
[----:B------:R-:W-:Y:S01]  /*1d020*/  LOP3.LUT R127, R127, 0xffff, RZ, 0xc0, !PT ;  /* 0x0000ffff7f7f7812 */ /* 0x000fe200078ec0ff */
[----:B------:R4:W-:Y:S01]  /*1d030*/  STL.64 [R1+0x508], R26 ;  /* 0x0005081a01007387 */ /* 0x0009e20000100a00 */
[----:B------:R-:W-:Y:S01]  /*1d040*/  IMAD.MOV.U32 R97, RZ, RZ, R204 ;  /* 0x000000ffff617224 */ /* 0x000fe200078e00cc */
[----:B------:R-:W-:Y:S01]  /*1d050*/  LOP3.LUT R143, R143, 0xffff, RZ, 0xc0, !PT ;  /* 0x0000ffff8f8f7812 */ /* 0x000fe200078ec0ff */
[----:B------:R-:W-:Y:S01]  /*1d060*/  IMAD.MOV.U32 R116, RZ, RZ, R207 ;  /* 0x000000ffff747224 */ /* 0x000fe200078e00cf */
[----:B0-----:R-:W-:Y:S01]  /*1d070*/  IADD3 R34, P2, R9, R28, RZ ;  /* 0x0000001c09227210 */ /* 0x001fe20007f5e0ff */
[----:B------:R-:W-:Y:S01]  /*1d080*/  IMAD.MOV.U32 R100, RZ, RZ, R107 ;  /* 0x000000ffff647224 */ /* 0x000fe200078e006b */
[----:B------:R-:W-:Y:S01]  /*1d090*/  PRMT R163, R163, 0x3340, R0 ;  /* 0x00003340a3a37816 */ /* 0x000fe20000000000 */
[----:B------:R-:W-:Y:S01]  /*1d0a0*/  IMAD.MOV.U32 R98, RZ, RZ, R122 ;  /* 0x000000ffff627224 */ /* 0x000fe200078e007a */
[----:B-1----:R-:W-:Y:S01]  /*1d0b0*/  IADD3 R32, P4, R9, R24, RZ ;  /* 0x0000001809207210 */ /* 0x002fe20007f9e0ff */
[----:B------:R-:W-:Y:S01]  /*1d0c0*/  IMAD.X R35, R22, 0x1, R29, P2 ;  /* 0x0000000116237824 */ /* 0x000fe200010e061d */
[----:B------:R-:W-:Y:S01]  /*1d0d0*/  PRMT R157, R157, 0x3340, R0 ;  /* 0x000033409d9d7816 */ /* 0x000fe20000000000 */
[----:B------:R-:W-:Y:S01]  /*1d0e0*/  ULDC UR45, c[0x0][0x228] ;  /* 0x00008a00002d7ab9 */ /* 0x000fe20000000800 */
[----:B----4-:R-:W-:Y:S01]  /*1d0f0*/  IADD3 R26, P3, R8, R30, RZ ;  /* 0x0000001e081a7210 */ /* 0x010fe20007f7e0ff */
[----:B------:R-:W-:Y:S01]  /*1d100*/  IMAD.X R33, R22, 0x1, R69, P4 ;  /* 0x0000000116217824 */ /* 0x000fe200020e0645 */
[----:B------:R0:W-:Y:S03]  /*1d110*/  STL.64 [R1+0x500], R34 ;  /* 0x0005002201007387 */ /* 0x0001e60000100a00 */
[----:B------:R-:W-:Y:S01]  /*1d120*/  IMAD.X R27, R23, 0x1, R20, P3 ;  /* 0x00000001171b7824 */ /* 0x000fe200018e0614 */
        /* <DEDUP_REMOVED lines=13> */
[----:B------:R-:W-:-:S02]  /*1d200*/  IMAD.MOV.U32 R101, RZ, RZ, R106 ;  /* 0x000000ffff657224 */ /* 0x000fc400078e006a */
[----:B------:R-:W-:Y:S01]  /*1d210*/  IMAD.MOV.U32 R105, RZ, RZ, R209 ;  /* 0x000000ffff697224 */ /* 0x000fe200078e00d1 */
[----:B------:R4:W-:Y:S01]  /*1d220*/  STL.64 [R1+0x538], R26 ;  /* 0x0005381a01007387 */ /* 0x0009e20000100a00 */
[----:B------:R-:W-:Y:S01]  /*1d230*/  IMAD.MOV.U32 R122, RZ, RZ, R205 ;  /* 0x000000ffff7a7224 */ /* 0x000fe200078e00cd */
[----:B------:R-:W-:Y:S01]  /*1d240*/  PRMT R140, R140, 0x3340, R0 ;  /* 0x000033408c8c7816 */ /* 0x000fe20000000000 */
[----:B------:R-:W-:Y:S01]  /*1d250*/  IMAD.MOV.U32 R107, RZ, RZ, R203 ;  /* 0x000000ffff6b7224 */ /* 0x000fe200078e00cb */
[C---:B0-----:R-:W-:Y:S01]  /*1d260*/  IADD3 R34, P2, R9.reuse, R30, RZ ;  /* 0x0000001e09227210 */ /* 0x041fe20007f5e0ff */
[----:B------:R-:W-:Y:S01]  /*1d270*/  ULDC UR44, c[0x0][0x228] ;  /* 0x00008a00002c7ab9 */ /* 0x000fe20000000800 */
[----:B-1----:R-:W-:-:S03]  /*1d280*/  IADD3 R32, P4, R9, R74, RZ ;  /* 0x0000004a09207210 */ /* 0x002fc60007f9e0ff */
[C---:B------:R-:W-:Y:S01]  /*1d290*/  IMAD.X R35, R22.reuse, 0x1, R20, P2 ;  /* 0x0000000116237824 */ /* 0x040fe200010e0614 */
[C---:B----4-:R-:W-:Y:S01]  /*1d2a0*/  IADD3 R26, P3, R9.reuse, R28, RZ ;  /* 0x0000001c091a7210 */ /* 0x050fe20007f7e0ff */
[C---:B------:R-:W-:Y:S02]  /*1d2b0*/  IMAD.X R33, R22.reuse, 0x1, R21, P4 ;  /* 0x0000000116217824 */ /* 0x040fe400020e0615 */
[----:B------:R-:W-:Y:S01]  /*1d2c0*/  VIADD R8, R9, UR43 ;  /* 0x0000002b09087c36 */ /* 0x000fe20008000000 */
[----:B------:R0:W-:Y:S01]  /*1d2d0*/  STL.64 [R1+0x570], R34 ;  /* 0x0005702201007387 */ /* 0x0001e20000100a00 */
[----:B------:R-:W-:Y:S01]  /*1d2e0*/  IMAD.X R27, R22, 0x1, R29, P3 ;  /* 0x00000001161b7824 */ /* 0x000fe200018e061d */
[----:B------:R-:W-:Y:S01]  /*1d2f0*/  PRMT R141, R141, 0x3340, R0 ;  /* 0x000033408d8d7816 */ /* 0x000fe20000000000 */
[----:B------:R-:W-:Y:S01]  /*1d300*/  IMAD.MOV.U32 R118, RZ, RZ, R120 ;  /* 0x000000ffff767224 */ /* 0x000fe200078e0078 */
[----:B------:R1:W-:Y:S01]  /*1d310*/  STL.64 [R1+0x588], R32 ;  /* 0x0005882001007387 */ /* 0x0003e20000100a00 */
[----:B------:R-:W-:Y:S01]  /*1d320*/  SHF.R.S32.HI R23, RZ, 0x1f, R8 ;  /* 0x0000001fff177819 */ /* 0x000fe20000011408 */
[----:B------:R-:W-:Y:S01]  /*1d330*/  IMAD.MOV.U32 R106, RZ, RZ, R206 ;  /* 0x000000ffff6a7224 */ /* 0x000fe200078e00ce */
[--C-:B------:R-:W-:Y:S01]  /*1d340*/  PRMT R154, R154, 0x3340, R0.reuse ;  /* 0x000033409a9a7816 */ /* 0x100fe20000000000 */
[----:B------:R4:W-:Y:S01]  /*1d350*/  STL.64 [R1+0x580], R26 ;  /* 0x0005801a01007387 */ /* 0x0009e20000100a00 */
[----:B------:R-:W-:Y:S01]  /*1d360*/  PRMT R119, R119, 0x3340, R0 ;  /* 0x0000334077777816 */ /* 0x000fe20000000000 */
[----:B------:R-:W-:Y:S01]  /*1d370*/  ULDC UR43, c[0x0][0x228] ;  /* 0x00008a00002b7ab9 */ /* 0x000fe20000000800 */
[----:B0-----:R-:W-:-:S02]  /*1d380*/  IADD3 R34, P2, R9, R24, RZ ;  /* 0x0000001809227210 */ /* 0x001fc40007f5e0ff */
[----:B-1----:R-:W-:-:S03]  /*1d390*/  IADD3 R32, P4, R8, R30, RZ ;  /* 0x0000001e08207210 */ /* 0x002fc60007f9e0ff */
[----:B------:R-:W-:Y:S01]  /*1d3a0*/  IMAD.X R35, R22, 0x1, R69, P2 ;  /* 0x0000000116237824 */ /* 0x000fe200010e0645 */
        /* <DEDUP_REMOVED lines=9> */
[----:B------:R-:W-:-:S02]  /*1d440*/  ULDC UR42, c[0x0][0x228] ;  /* 0x00008a00002a7ab9 */ /* 0x000fc40000000800 */
        /* <DEDUP_REMOVED lines=31> */
[----:B------:R-:W-:Y:S01]  /*1d640*/  ULDC UR40, c[0x0][0x228] ;  /* 0x00008a0000287ab9 */ /* 0x000fe20000000800 */
        /* <DEDUP_REMOVED lines=92> */
[----:B------:R-:W-:Y:S01]  /*1dc10*/  LOP3.LUT R0, R0, 0x7fffffff, RZ, 0xc0, !PT ;  /* 0x7fffffff00007812 */ /* 0x000fe200078ec0ff */
        /* <DEDUP_REMOVED lines=57> */
[----:B------:R-:W-:Y:S02]  /*1dfb0*/  ULDC.64 UR28, c[0x0][0x228] ;  /* 0x00008a00001c7ab9 */ /* 0x000fe40000000a00 */
        /* <DEDUP_REMOVED lines=64> */
[----:B------:R-:W-:Y:S01]  /*1e3c0*/  ULDC.64 UR24, c[0x0][0x228] ;  /* 0x00008a0000187ab9 */ /* 0x000fe20000000a00 */
        /* <DEDUP_REMOVED lines=173> */
[----:B------:R-:W-:Y:S02]  /*1eea0*/  SHF.R.S32.HI R22, RZ, 0x1f, R9 ;  /* 0x0000001fff167819 */ /* 0x000fe40000011409 */
[----:B------:R-:W-:Y:S01]  /*1eeb0*/  LOP3.LUT R68, R68, 0xffffdfff, RZ, 0xc0, !PT ;  /* 0xffffdfff44447812 */ /* 0x000fe200078ec0ff */
[----:B------:R1:W-:Y:S01]  /*1eec0*/  STL.64 [R1+0x360], R32 ;  /* 0x0003602001007387 */ /* 0x0003e20000100a00 */
[----:B------:R-:W-:-:S02]  /*1eed0*/  LOP3.LUT R193, R193, 0x7fffffff, RZ, 0xc0, !PT ;  /* 0x7fffffffc1c17812 */ /* 0x000fc400078ec0ff */
[----:B------:R-:W-:Y:S01]  /*1eee0*/  LOP3.LUT R192, R192, 0x7fffffff, RZ, 0xc0, !PT ;  /* 0x7fffffffc0c07812 */ /* 0x000fe200078ec0ff */
[----:B------:R4:W-:Y:S01]  /*1eef0*/  STL.64 [R1+0x358], R26 ;  /* 0x0003581a01007387 */ /* 0x0009e20000100a00 */
[----:B------:R-:W-:Y:S02]  /*1ef00*/  LOP3.LUT R19, R19, 0x7fffffff, RZ, 0xc0, !PT ;  /* 0x7fffffff13137812 */ /* 0x000fe400078ec0ff */
[----:B------:R-:W-:Y:S02]  /*1ef10*/  LOP3.LUT R18, R18, 0x7fffffff, RZ, 0xc0, !PT ;  /* 0x7fffffff12127812 */ /* 0x000fe400078ec0ff */
[----:B--2---:R-:W-:Y:S02]  /*1ef20*/  LOP3.LUT R17, R17, 0xdfffffff, RZ, 0xc0, !PT ;  /* 0xdfffffff11117812 */ /* 0x004fe400078ec0ff */
[----:B------:R-:W-:Y:S02]  /*1ef30*/  LOP3.LUT R16, R16, 0x7fffffff, RZ, 0xc0, !PT ;  /* 0x7fffffff10107812 */ /* 0x000fe400078ec0ff */
[----:B---3--:R-:W-:-:S02]  /*1ef40*/  LOP3.LUT R15, R15, 0x7fffffff, RZ, 0xc0, !PT ;  /* 0x7fffffff0f0f7812 */ /* 0x008fc400078ec0ff */
[----:B------:R-:W-:Y:S02]  /*1ef50*/  LOP3.LUT R14, R14, 0x7fffffff, RZ, 0xc0, !PT ;  /* 0x7fffffff0e0e7812 */ /* 0x000fe400078ec0ff */
[----:B------:R-:W-:Y:S02]  /*1ef60*/  LOP3.LUT R13, R13, 0x7fffffff, RZ, 0xc0, !PT ;  /* 0x7fffffff0d0d7812 */ /* 0x000fe400078ec0ff */
[----:B------:R-:W-:Y:S02]  /*1ef70*/  LOP3.LUT R12, R12, 0xbfffffff, RZ, 0xc0, !PT ;  /* 0xbfffffff0c0c7812 */ /* 0x000fe400078ec0ff */
[----:B------:R-:W-:Y:S01]  /*1ef80*/  LOP3.LUT R70, R70, 0xffffefff, RZ, 0xc0, !PT ;  /* 0xffffefff46467812 */ /* 0x000fe200078ec0ff */
[----:B------:R-:W-:Y:S01]  /*1ef90*/  IMAD.MOV.U32 R96, RZ, RZ, R11 ;  /* 0x000000ffff607224 */ /* 0x000fe200078e000b */
[C---:B0-----:R-:W-:Y:S01]  /*1efa0*/  IADD3 R34, P2, R9.reuse, R30, RZ ;  /* 0x0000001e09227210 */ /* 0x041fe20007f5e0ff */
[----:B------:R-:W-:Y:S01]  /*1efb0*/  ULDC UR48, c[0x0][0x228] ;  /* 0x00008a0000307ab9 */ /* 0x000fe20000000800 */
[----:B-1----:R-:W-:-:S02]  /*1efc0*/  IADD3 R32, P4, R9, R74, RZ ;  /* 0x0000004a09207210 */ /* 0x002fc40007f9e0ff */
[C---:B----4-:R-:W-:Y:S01]  /*1efd0*/  IADD3 R26, P3, R9.reuse, R28, RZ ;  /* 0x0000001c091a7210 */ /* 0x050fe20007f7e0ff */
[C---:B------:R-:W-:Y:S02]  /*1efe0*/  IMAD.X R35, R22.reuse, 0x1, R20, P2 ;  /* 0x0000000116237824 */ /* 0x040fe400010e0614 */
[C---:B------:R-:W-:Y:S02]  /*1eff0*/  IMAD.X R33, R22.reuse, 0x1, R21, P4 ;  /* 0x0000000116217824 */ /* 0x040fe400020e0615 */
[----:B------:R-:W-:Y:S02]  /*1f000*/  VIADD R8, R9, UR47 ;  /* 0x0000002f09087c36 */ /* 0x000fe40008000000 */
[----:B------:R-:W-:Y:S01]  /*1f010*/  IMAD.X R27, R22, 0x1, R29, P3 ;  /* 0x00000001161b7824 */ /* 0x000fe200018e061d */
[----:B------:R0:W-:Y:S01]  /*1f020*/  STL.64 [R1+0x350], R34 ;  /* 0x0003502201007387 */ /* 0x0001e20000100a00 */
[----:B------:R-:W-:Y:S01]  /*1f030*/  LOP3.LUT R10, R10, 0xdfffffff, RZ, 0xc0, !PT ;  /* 0xdfffffff0a0a7812 */ /* 0x000fe200078ec0ff */
[----:B------:R-:W-:-:S02]  /*1f040*/  ULDC UR47, c[0x0][0x228] ;  /* 0x00008a00002f7ab9 */ /* 0x000fc40000000800 */
[----:B------:R1:W-:Y:S04]  /*1f050*/  STL.64 [R1+0x348], R32 ;  /* 0x0003482001007387 */ /* 0x0003e80000100a00 */
[----:B------:R2:W-:Y:S01]  /*1f060*/  STL.64 [R1+0x340], R26 ;  /* 0x0003401a01007387 */ /* 0x0005e20000100a00 */
[----:B0-----:R-:W-:Y:S02]  /*1f070*/  IADD3 R34, P2, R9, R24, RZ ;  /* 0x0000001809227210 */ /* 0x001fe40007f5e0ff */
[----:B------:R-:W-:Y:S02]  /*1f080*/  SHF.R.S32.HI R9, RZ, 0x1f, R8 ;  /* 0x0000001fff097819 */ /* 0x000fe40000011408 */
[----:B-1----:R-:W-:Y:S01]  /*1f090*/  IADD3 R32, P4, R8, R30, RZ ;  /* 0x0000001e08207210 */ /* 0x002fe20007f9e0ff */
[----:B------:R-:W-:Y:S01]  /*1f0a0*/  IMAD.X R35, R22, 0x1, R69, P2 ;  /* 0x0000000116237824 */ /* 0x000fe200010e0645 */
[----:B--2---:R-:W-:-:S03]  /*1f0b0*/  IADD3 R26, P3, R8, R74, RZ ;  /* 0x0000004a081a7210 */ /* 0x004fc60007f7e0ff */
        /* <DEDUP_REMOVED lines=8> */
[----:B-1----:R-:W-:Y:S02]  /*1f140*/  IADD3 R32, P4, R8, R24, RZ ;  /* 0x0000001808207210 */ /* 0x002fe40007f9e0ff */
[----:B------:R-:W-:Y:S02]  /*1f150*/  SHF.R.S32.HI R8, RZ, 0x1f, R23 ;  /* 0x0000001fff087819 */ /* 0x000fe40000011417 */
[----:B--2---:R-:W-:Y:S01]  /*1f160*/  IADD3 R26, P3, R23, R30, RZ ;  /* 0x0000001e171a7210 */ /* 0x004fe20007f7e0ff */
        /* <DEDUP_REMOVED lines=9> */
[C---:B--2---:R-:W-:Y:S01]  /*1f200*/  IADD3 R26, P3, R23.reuse, R24, RZ ;  /* 0x00000018171a7210 */ /* 0x044fe20007f7e0ff */
[C---:B------:R-:W-:Y:S02]  /*1f210*/  IMAD.X R33, R8.reuse, 0x1, R29, P4 ;  /* 0x0000000108217824 */ /* 0x040fe400020e061d */
[----:B------:R-:W-:Y:S01]  /*1f220*/  VIADD R23, R23, UR53 ;  /* 0x0000003517177c36 */ /* 0x000fe20008000000 */
[----:B------:R-:W-:Y:S01]  /*1f230*/  STL.64 [R1+0x308], R34 ;  /* 0x0003082201007387 */ /* 0x000fe20000100a00 */
[----:B------:R-:W-:Y:S01]  /*1f240*/  IMAD.X R27, R8, 0x1, R69, P3 ;  /* 0x00000001081b7824 */ /* 0x000fe200018e0645 */
[----:B------:R-:W-:Y:S02]  /*1f250*/  ULDC UR53, c[0x0][0x228] ;  /* 0x00008a0000357ab9 */ /* 0x000fe40000000800 */
[----:B------:R-:W-:Y:S01]  /*1f260*/  STL.64 [R1+0x300], R32 ;  /* 0x0003002001007387 */ /* 0x000fe20000100a00 */
[----:B------:R-:W-:-:S03]  /*1f270*/  SHF.R.S32.HI R8, RZ, 0x1f, R23 ;  /* 0x0000001fff087819 */ /* 0x000fc60000011417 */
[----:B------:R0:W-:Y:S02]  /*1f280*/  STL.64 [R1+0x2f8], R26 ;  /* 0x0002f81a01007387 */ /* 0x0001e40000100a00 */
[----:B0-----:R-:W-:-:S05]  /*1f290*/  IADD3 R26, P4, R23, R30, RZ ;  /* 0x0000001e171a7210 */ /* 0x001fca0007f9e0ff */
[C---:B------:R-:W-:Y:S01]  /*1f2a0*/  IMAD.X R27, R8.reuse, 0x1, R20, P4 ;  /* 0x00000001081b7824 */ /* 0x040fe200020e0614 */
[C---:B------:R-:W-:Y:S02]  /*1f2b0*/  IADD3 R34, P3, R23.reuse, R74, RZ ;  /* 0x0000004a17227210 */ /* 0x040fe40007f7e0ff */
[C---:B------:R-:W-:Y:S02]  /*1f2c0*/  IADD3 R32, P2, R23.reuse, R28, RZ ;  /* 0x0000001c17207210 */ /* 0x040fe40007f5e0ff */
[----:B------:R0:W-:Y:S01]  /*1f2d0*/  STL.64 [R1+0x2f0], R26 ;  /* 0x0002f01a01007387 */ /* 0x0001e20000100a00 */
[C---:B------:R-:W-:Y:S02]  /*1f2e0*/  IMAD.X R35, R8.reuse, 0x1, R21, P3 ;  /* 0x0000000108237824 */ /* 0x040fe400018e0615 */
[----:B------:R-:W-:Y:S01]  /*1f2f0*/  IMAD.X R33, R8, 0x1, R29, P2 ;  /* 0x0000000108217824 */ /* 0x000fe200010e061d */
[C---:B0-----:R-:W-:Y:S01]  /*1f300*/  IADD3 R26, P4, R23.reuse, R24, RZ ;  /* 0x00000018171a7210 */ /* 0x041fe20007f9e0ff */
[----:B------:R-:W-:Y:S01]  /*1f310*/  VIADD R23, R23, UR52 ;  /* 0x0000003417177c36 */ /* 0x000fe20008000000 */
[----:B------:R-:W-:Y:S01]  /*1f320*/  STL.64 [R1+0x2e8], R34 ;  /* 0x0002e82201007387 */ /* 0x000fe20000100a00 */
[----:B------:R-:W-:Y:S01]  /*1f330*/  LOP3.LUT R72, R72, 0xfffff7ff, RZ, 0xc0, !PT ;  /* 0xfffff7ff48487812 */ /* 0x000fe200078ec0ff */
[----:B------:R-:W-:Y:S01]  /*1f340*/  ULDC UR52, c[0x0][0x228] ;  /* 0x00008a0000347ab9 */ /* 0x000fe20000000800 */
[----:B------:R-:W-:Y:S01]  /*1f350*/  IMAD.X R27, R8, 0x1, R69, P4 ;  /* 0x00000001081b7824 */ /* 0x000fe200020e0645 */
        /* <DEDUP_REMOVED lines=9> */
[C---:B------:R-:W-:Y:S01]  /*1f3f0*/  IMAD.X R33, R8.reuse, 0x1, R29, P2 ;  /* 0x0000000108217824 */ /* 0x040fe200010e061d */
        /* <DEDUP_REMOVED lines=18> */
[----:B------:R0:W-:Y:S01]  /*1f520*/  STL.64 [R1+0x2a8], R34 ;  /* 0x0002a82201007387 */ /* 0x0001e20000100a00 */
[----:B------:R-:W-:-:S02]  /*1f530*/  ULDC UR55, c[0x0][0x228] ;  /* 0x00008a0000377ab9 */ /* 0x000fc40000000800 */
[----:B------:R-:W-:Y:S01]  /*1f540*/  IMAD.X R27, R8, 0x1, R69, P4 ;  /* 0x00000001081b7824 */ /* 0x000fe200020e0645 */
[----:B------:R-:W-:Y:S01]  /*1f550*/  STL.64 [R1+0x2a0], R32 ;  /* 0x0002a02001007387 */ /* 0x000fe20000100a00 */
[----:B------:R-:W-:-:S03]  /*1f560*/  SHF.R.S32.HI R8, RZ, 0x1f, R23 ;  /* 0x0000001fff087819 */ /* 0x000fc60000011417 */
[----:B------:R1:W-:Y:S01]  /*1f570*/  STL.64 [R1+0x298], R26 ;  /* 0x0002981a01007387 */ /* 0x0003e20000100a00 */
[C---:B0-----:R-:W-:Y:S02]  /*1f580*/  IADD3 R34, P3, R23.reuse, R74, RZ ;  /* 0x0000004a17227210 */ /* 0x041fe40007f7e0ff */
[----:B-1----:R-:W-:-:S05]  /*1f590*/  IADD3 R26, P4, R23, R30, RZ ;  /* 0x0000001e171a7210 */ /* 0x002fca0007f9e0ff */
[C---:B------:R-:W-:Y:S01]  /*1f5a0*/  IMAD.X R27, R8.reuse, 0x1, R20, P4 ;  /* 0x00000001081b7824 */ /* 0x040fe200020e0614 */
[----:B------:R-:W-:Y:S01]  /*1f5b0*/  IADD3 R32, P2, R23, R28, RZ ;  /* 0x0000001c17207210 */ /* 0x000fe20007f5e0ff */
[----:B------:R-:W-:-:S03]  /*1f5c0*/  IMAD.X R35, R8, 0x1, R21, P3 ;  /* 0x0000000108237824 */ /* 0x000fc600018e0615 */
[----:B------:R0:W-:Y:S01]  /*1f5d0*/  STL.64 [R1+0x290], R26 ;  /* 0x0002901a01007387 */ /* 0x0001e20000100a00 */
[C---:B------:R-:W-:Y:S01]  /*1f5e0*/  VIADD R22, R23.reuse, UR54 ;  /* 0x0000003617167c36 */ /* 0x040fe20008000000 */
[----:B------:R-:W-:Y:S01]  /*1f5f0*/  ULDC UR54, c[0x0][0x228] ;  /* 0x00008a0000367ab9 */ /* 0x000fe20000000800 */
[----:B------:R-:W-:Y:S01]  /*1f600*/  IMAD.X R33, R8, 0x1, R29, P2 ;  /* 0x0000000108217824 */ /* 0x000fe200010e061d */
[----:B------:R1:W-:Y:S01]  /*1f610*/  STL.64 [R1+0x288], R34 ;  /* 0x0002882201007387 */ /* 0x0003e20000100a00 */
[----:B0-----:R-:W-:-:S03]  /*1f620*/  IADD3 R26, P4, R23, R24, RZ ;  /* 0x00000018171a7210 */ /* 0x001fc60007f9e0ff */
[----:B------:R0:W-:Y:S02]  /*1f630*/  STL.64 [R1+0x280], R32 ;  /* 0x0002802001007387 */ /* 0x0001e40000100a00 */
[----:B------:R-:W-:Y:S01]  /*1f640*/  IMAD.X R27, R8, 0x1, R69, P4 ;  /* 0x00000001081b7824 */ /* 0x000fe200020e0645 */
[----:B------:R-:W-:Y:S02]  /*1f650*/  SHF.R.S32.HI R8, RZ, 0x1f, R22 ;  /* 0x0000001fff087819 */ /* 0x000fe40000011416 */
[C---:B-1----:R-:W-:Y:S01]  /*1f660*/  IADD3 R34, P4, R22.reuse, R30, RZ ;  /* 0x0000001e16227210 */ /* 0x042fe20007f9e0ff */
[C---:B------:R-:W-:Y:S01]  /*1f670*/  VIADD R9, R22.reuse, UR50 ;  /* 0x0000003216097c36 */ /* 0x040fe20008000000 */
[----:B------:R1:W-:Y:S01]  /*1f680*/  STL.64 [R1+0x278], R26 ;  /* 0x0002781a01007387 */ /* 0x0003e20000100a00 */
[----:B------:R-:W-:Y:S01]  /*1f690*/  ULDC UR50, c[0x0][0x228] ;  /* 0x00008a0000327ab9 */ /* 0x000fe20000000800 */
[----:B0-----:R-:W-:Y:S01]  /*1f6a0*/  IADD3 R32, P3, R22, R74, RZ ;  /* 0x0000004a16207210 */ /* 0x001fe20007f7e0ff */
[----:B------:R-:W-:-:S02]  /*1f6b0*/  IMAD.X R35, R8, 0x1, R20, P4 ;  /* 0x0000000108237824 */ /* 0x000fc400020e0614 */
[----:B------:R-:W-:Y:S01]  /*1f6c0*/  VIADD R31, R9, UR57 ;  /* 0x00000039091f7c36 */ /* 0x000fe20008000000 */
[----:B------:R-:W-:Y:S01]  /*1f6d0*/  ULDC UR57, c[0x0][0x228] ;  /* 0x00008a0000397ab9 */ /* 0x000fe20000000800 */
[----:B------:R-:W-:Y:S01]  /*1f6e0*/  IMAD.X R33, R8, 0x1, R21, P3 ;  /* 0x0000000108217824 */ /* 0x000fe200018e0615 */
[C---:B-1----:R-:W-:Y:S02]  /*1f6f0*/  IADD3 R26, P2, R22.reuse, R28, RZ ;  /* 0x0000001c161a7210 */ /* 0x042fe40007f5e0ff */
[----:B------:R-:W-:-:S03]  /*1f700*/  IADD3 R22, P4, R22, R24, RZ ;  /* 0x0000001816167210 */ /* 0x000fc60007f9e0ff */
[C---:B------:R-:W-:Y:S02]  /*1f710*/  IMAD.X R27, R8.reuse, 0x1, R29, P2 ;  /* 0x00000001081b7824 */ /* 0x040fe400010e061d */
[----:B------:R-:W-:Y:S01]  /*1f720*/  IMAD.X R23, R8, 0x1, R69, P4 ;  /* 0x0000000108177824 */ /* 0x000fe200020e0645 */
[----:B------:R0:W-:Y:S01]  /*1f730*/  STL.64 [R1+0x270], R34 ;  /* 0x0002702201007387 */ /* 0x0001e20000100a00 */
[----:B------:R-:W-:Y:S01]  /*1f740*/  VIADD R202, R31, UR56 ;  /* 0x000000381fca7c36 */ /* 0x000fe20008000000 */
[C---:B------:R-:W-:Y:S01]  /*1f750*/  IADD3 R36, P3, R9.reuse, R28, RZ ;  /* 0x0000001c09247210 */ /* 0x040fe20007f7e0ff */
[----:B------:R-:W-:Y:S01]  /*1f760*/  ULDC UR56, c[0x0][0x228] ;  /* 0x00008a0000387ab9 */ /* 0x000fe20000000800 */
[----:B------:R1:W-:Y:S01]  /*1f770*/  STL.64 [R1+0x268], R32 ;  /* 0x0002682001007387 */ /* 0x0003e20000100a00 */
[----:B------:R-:W-:Y:S01]  /*1f780*/  VIADD R40, R202, UR49 ;  /* 0x00000031ca287c36 */ /* 0x000fe20008000000 */
[----:B------:R-:W-:Y:S01]  /*1f790*/  SHF.R.S32.HI R25, RZ, 0x1f, R31 ;  /* 0x0000001fff197819 */ /* 0x000fe2000001141f */
[----:B------:R-:W-:Y:S01]  /*1f7a0*/  ULDC UR49, c[0x0][0x228] ;  /* 0x00008a0000317ab9 */ /* 0x000fe20000000800 */
[----:B------:R2:W-:Y:S04]  /*1f7b0*/  STL.64 [R1+0x260], R26 ;  /* 0x0002601a01007387 */ /* 0x0005e80000100a00 */
[----:B------:R3:W-:Y:S01]  /*1f7c0*/  STL.64 [R1+0x250], R22 ;  /* 0x0002501601007387 */ /* 0x0007e20000100a00 */
[C---:B0-----:R-:W-:Y:S01]  /*1f7d0*/  IADD3 R34, P4, R9.reuse, R74, RZ ;  /* 0x0000004a09227210 */ /* 0x041fe20007f9e0ff */
[----:B-1----:R-:W-:Y:S01]  /*1f7e0*/  VIADD R32, R40, UR58 ;  /* 0x0000003a28207c36 */ /* 0x002fe20008000000 */
[----:B------:R-:W-:Y:S01]  /*1f7f0*/  ULDC UR58, c[0x0][0x228] ;  /* 0x00008a00003a7ab9 */ /* 0x000fe20000000800 */
[----:B--2---:R-:W-:-:S02]  /*1f800*/  IADD3 R26, P2, R9, R30, RZ ;  /* 0x0000001e091a7210 */ /* 0x004fc40007f5e0ff */
[----:B---3--:R-:W-:Y:S01]  /*1f810*/  SHF.R.S32.HI R22, RZ, 0x1f, R9 ;  /* 0x0000001fff167819 */ /* 0x008fe20000011409 */
[----:B------:R-:W-:Y:S01]  /*1f820*/  VIADD R71, R32, UR59 ;  /* 0x0000003b20477c36 */ /* 0x000fe20008000000 */
[----:B------:R-:W-:-:S03]  /*1f830*/  ULDC UR59, c[0x0][0x228] ;  /* 0x00008a00003b7ab9 */ /* 0x000fc60000000800 */
[C---:B------:R-:W-:Y:S02]  /*1f840*/  IMAD.X R27, R22.reuse, 0x1, R20, P2 ;  /* 0x00000001161b7824 */ /* 0x040fe400010e0614 */
[----:B------:R-:W-:-:S03]  /*1f850*/  IMAD.X R35, R22, 0x1, R21, P4 ;  /* 0x0000000116237824 */ /* 0x000fc600020e0615 */
[----:B------:R0:W-:Y:S01]  /*1f860*/  STL.64 [R1+0x248], R26 ;  /* 0x0002481a01007387 */ /* 0x0001e20000100a00 */
[----:B------:R-:W-:Y:S01]  /*1f870*/  VIADD R8, R71, UR60 ;  /* 0x0000003c47087c36 */ /* 0x000fe20008000000 */
[----:B------:R-:W-:Y:S01]  /*1f880*/  LOP3.LUT R194, R194, 0xfeffffff, RZ, 0xc0, !PT ;  /* 0xfeffffffc2c27812 */ /* 0x000fe200078ec0ff */
[----:B------:R-:W-:Y:S01]  /*1f890*/  IMAD.X R37, R22, 0x1, R29, P3 ;  /* 0x0000000116257824 */ /* 0x000fe200018e061d */
[----:B------:R1:W-:Y:S01]  /*1f8a0*/  STL.64 [R1+0x240], R34 ;  /* 0x0002402201007387 */ /* 0x0003e20000100a00 */
[----:B------:R-:W-:Y:S01]  /*1f8b0*/  LOP3.LUT R81, R118, 0xffff, RZ, 0xc0, !PT ;  /* 0x0000ffff76517812 */ /* 0x000fe200078ec0ff */
[----:B------:R-:W-:Y:S01]  /*1f8c0*/  ULDC UR60, c[0x0][0x228] ;  /* 0x00008a00003c7ab9 */ /* 0x000fe20000000800 */
[----:B0-----:R-:W-:Y:S02]  /*1f8d0*/  IADD3 R26, P2, R9, R24, RZ ;  /* 0x00000018091a7210 */ /* 0x001fe40007f5e0ff */
[----:B------:R-:W-:Y:S02]  /*1f8e0*/  SHF.R.S32.HI R9, RZ, 0x1f, R8 ;  /* 0x0000001fff097819 */ /* 0x000fe40000011408 */
[----:B-1----:R-:W-:Y:S01]  /*1f8f0*/  IADD3 R34, P4, R8, R30, RZ ;  /* 0x0000001e08227210 */ /* 0x002fe20007f9e0ff */
[----:B------:R-:W-:-:S04]  /*1f900*/  IMAD.X R27, R22, 0x1, R69, P2 ;  /* 0x00000001161b7824 */ /* 0x000fc800010e0645 */
[----:B------:R-:W-:Y:S01]  /*1f910*/  IMAD.X R35, R9, 0x1, R20, P4 ;  /* 0x0000000109237824 */ /* 0x000fe200020e0614 */
[----:B------:R0:W-:Y:S01]  /*1f920*/  STL.64 [R1+0x228], R26 ;  /* 0x0002281a01007387 */ /* 0x0001e20000100a00 */
[----:B------:R-:W-:-:S03]  /*1f930*/  IADD3 R22, P3, R8, R28, RZ ;  /* 0x0000001c08167210 */ /* 0x000fc60007f7e0ff */
[----:B------:R-:W-:Y:S01]  /*1f940*/  STL.64 [R1+0x238], R36 ;  /* 0x0002382401007387 */ /* 0x000fe20000100a00 */
[----:B0-----:R-:W-:-:S03]  /*1f950*/  IADD3 R26, P2, R8, R74, RZ ;  /* 0x0000004a081a7210 */ /* 0x001fc60007f5e0ff */
[----:B------:R0:W-:Y:S02]  /*1f960*/  STL.64 [R1+0x220], R34 ;  /* 0x0002202201007387 */ /* 0x0001e40000100a00 */
[C---:B------:R-:W-:Y:S02]  /*1f970*/  IMAD.X R27, R9.reuse, 0x1, R21, P2 ;  /* 0x00000001091b7824 */ /* 0x040fe400010e0615 */
[----:B------:R-:W-:Y:S01]  /*1f980*/  IMAD.X R23, R9, 0x1, R29, P3 ;  /* 0x0000000109177824 */ /* 0x000fe200018e061d */
[C---:B0-----:R-:W-:Y:S02]  /*1f990*/  IADD3 R34, P2, R31.reuse, R30, RZ ;  /* 0x0000001e1f227210 */ /* 0x041fe40007f5e0ff */
[----:B------:R-:W-:-:S03]  /*1f9a0*/  IADD3 R38, P3, R31, R74, RZ ;  /* 0x0000004a1f267210 */ /* 0x000fc60007f7e0ff */
[----:B------:R-:W-:Y:S01]  /*1f9b0*/  IMAD.X R35, R25, 0x1, R20, P2 ;  /* 0x0000000119237824 */ /* 0x000fe200010e0614 */
[----:B------:R-:W-:Y:S01]  /*1f9c0*/  IADD3 R36, P4, R31, R28, RZ ;  /* 0x0000001c1f247210 */ /* 0x000fe20007f9e0ff */
[C---:B------:R-:W-:Y:S01]  /*1f9d0*/  IMAD.X R39, R25.reuse, 0x1, R21, P3 ;  /* 0x0000000119277824 */ /* 0x040fe200018e0615 */
[----:B------:R-:W-:Y:S02]  /*1f9e0*/  IADD3 R8, P3, R8, R24, RZ ;  /* 0x0000001808087210 */ /* 0x000fe40007f7e0ff */
[----:B------:R0:W-:Y:S01]  /*1f9f0*/  STL.64 [R1+0x218], R34 ;  /* 0x0002182201007387 */ /* 0x0001e20000100a00 */
[----:B------:R-:W-:Y:S02]  /*1fa00*/  IMAD.X R37, R25, 0x1, R29, P4 ;  /* 0x0000000119257824 */ /* 0x000fe400020e061d */
[----:B------:R-:W-:Y:S01]  /*1fa10*/  IMAD.X R9, R9, 0x1, R69, P3 ;  /* 0x0000000109097824 */ /* 0x000fe200018e0645 */
[----:B------:R-:W-:Y:S02]  /*1fa20*/  IADD3 R206, P3, R202, R74, RZ ;  /* 0x0000004acace7210 */ /* 0x000fe40007f7e0ff */
[----:B0-----:R-:W-:-:S05]  /*1fa30*/  IADD3 R34, P2, R31, R24, RZ ;  /* 0x000000181f227210 */ /* 0x001fca0007f5e0ff */
[----:B------:R-:W-:Y:S01]  /*1fa40*/  IMAD.X R35, R25, 0x1, R69, P2 ;  /* 0x0000000119237824 */ /* 0x000fe200010e0645 */
[----:B------:R-:W-:Y:S02]  /*1fa50*/  SHF.R.S32.HI R25, RZ, 0x1f, R202 ;  /* 0x0000001fff197819 */ /* 0x000fe400000114ca */
[----:B------:R-:W-:-:S03]  /*1fa60*/  IADD3 R208, P2, R202, R30, RZ ;  /* 0x0000001ecad07210 */ /* 0x000fc60007f5e0ff */
[C---:B------:R-:W-:Y:S02]  /*1fa70*/  IMAD.X R207, R25.reuse, 0x1, R21, P3 ;  /* 0x0000000119cf7824 */ /* 0x040fe400018e0615 */
[----:B------:R-:W-:Y:S01]  /*1fa80*/  IMAD.X R209, R25, 0x1, R20, P2 ;  /* 0x0000000119d17824 */ /* 0x000fe200010e0614 */
[C---:B------:R-:W-:Y:S02]  /*1fa90*/  IADD3 R204, P2, R202.reuse, R28, RZ ;  /* 0x0000001ccacc7210 */ /* 0x040fe40007f5e0ff */
[----:B------:R-:W-:-:S03]  /*1faa0*/  IADD3 R202, P3, R202, R24, RZ ;  /* 0x00000018caca7210 */ /* 0x000fc60007f7e0ff */
[C---:B------:R-:W-:Y:S02]  /*1fab0*/  IMAD.X R205, R25.reuse, 0x1, R29, P2 ;  /* 0x0000000119cd7824 */ /* 0x040fe400010e061d */
[----:B------:R-:W-:Y:S01]  /*1fac0*/  IMAD.X R203, R25, 0x1, R69, P3 ;  /* 0x0000000119cb7824 */ /* 0x000fe200018e0645 */
[----:B------:R-:W-:Y:S02]  /*1fad0*/  SHF.R.S32.HI R25, RZ, 0x1f, R40 ;  /* 0x0000001fff197819 */ /* 0x000fe40000011428 */
[----:B------:R-:W-:Y:S01]  /*1fae0*/  IADD3 R46, P3, R40, R30, RZ ;  /* 0x0000001e282e7210 */ /* 0x000fe20007f7e0ff */
[----:B------:R-:W-:-:S04]  /*1faf0*/  VIADD R31, R216, 0x7c ;  /* 0x0000007cd81f7836 */ /* 0x000fc80000000000 */
[----:B------:R-:W-:Y:S01]  /*1fb00*/  IMAD.X R47, R25, 0x1, R20, P3 ;  /* 0x00000001192f7824 */ /* 0x000fe200018e0614 */
[----:B------:R-:W-:Y:S02]  /*1fb10*/  IADD3 R44, P3, R40, R74, RZ ;  /* 0x0000004a282c7210 */ /* 0x000fe40007f7e0ff */
[----:B------:R-:W-:Y:S01]  /*1fb20*/  ISETP.GE.AND P4, PT, R31, UR9, PT ;  /* 0x000000091f007c0c */ /* 0x000fe2000bf86270 */
[----:B------:R-:W-:Y:S01]  /*1fb30*/  VIADD R31, R216, 0x1 ;  /* 0x00000001d81f7836 */ /* 0x000fe20000000000 */
[----:B------:R0:W-:Y:S01]  /*1fb40*/  STL.64 [R1+0x1e0], R38 ;  /* 0x0001e02601007387 */ /* 0x0001e20000100a00 */
[----:B------:R-:W-:Y:S01]  /*1fb50*/  IMAD.X R45, R25, 0x1, R21, P3 ;  /* 0x00000001192d7824 */ /* 0x000fe200018e0615 */
[----:B------:R-:W-:Y:S01]  /*1fb60*/  IADD3 R42, P3, R40, R28, RZ ;  /* 0x0000001c282a7210 */ /* 0x000fe20007f7e0ff */
[----:B------:R-:W-:Y:S01]  /*1fb70*/  ULDC UR9, c[0x0][0x228] ;  /* 0x00008a0000097ab9 */ /* 0x000fe20000000800 */
[----:B------:R-:W-:Y:S01]  /*1fb80*/  ISETP.GE.AND P2, PT, R31, UR5, PT ;  /* 0x000000051f007c0c */ /* 0x000fe2000bf46270 */
[----:B------:R-:W-:-:S06]  /*1fb90*/  VIADD R31, R216, 0x79 ;  /* 0x00000079d81f7836 */ /* 0x000fcc0000000000 */
[----:B------:R-:W-:Y:S01]  /*1fba0*/  @P4 LOP3.LUT R6, R6, 0x40000, RZ, 0xfc, !PT ;  /* 0x0004000006064812 */ /* 0x000fe200078efcff */
[----:B------:R-:W-:Y:S01]  /*1fbb0*/  IMAD.X R43, R25, 0x1, R29, P3 ;  /* 0x00000001192b7824 */ /* 0x000fe200018e061d */
[----:B------:R-:W-:Y:S01]  /*1fbc0*/  IADD3 R40, P3, R40, R24, RZ ;  /* 0x0000001828287210 */ /* 0x000fe20007f7e0ff */
[----:B------:R1:W-:Y:S01]  /*1fbd0*/  STL.64 [R1+0x190], R36 ;  /* 0x0001902401007387 */ /* 0x0003e20000100a00 */
[----:B------:R-:W-:-:S03]  /*1fbe0*/  ULDC UR5, c[0x0][0x228] ;  /* 0x00008a0000057ab9 */ /* 0x000fc60000000800 */
[----:B------:R-:W-:Y:S01]  /*1fbf0*/  IMAD.X R41, R25, 0x1, R69, P3 ;  /* 0x0000000119297824 */ /* 0x000fe200018e0645 */
[----:B------:R-:W-:Y:S01]  /*1fc00*/  ISETP.GE.AND P3, PT, R31, UR25, PT ;  /* 0x000000191f007c0c */ /* 0x000fe2000bf66270 */
[----:B------:R-:W-:Y:S01]  /*1fc10*/  VIADD R25, R216, 0x7a ;  /* 0x0000007ad8197836 */ /* 0x000fe20000000000 */
[----:B------:R-:W-:Y:S01]  /*1fc20*/  LOP3.LUT R6, R6, 0xffff7fff, RZ, 0xc0, !PT ;  /* 0xffff7fff06067812 */ /* 0x000fe200078ec0ff */
[----:B------:R2:W-:Y:S01]  /*1fc30*/  STL.64 [R1+0x128], R34 ;  /* 0x0001282201007387 */ /* 0x0005e20000100a00 */
[----:B------:R-:W-:Y:S01]  /*1fc40*/  ISETP.LT.AND P5, PT, R217, UR5, !P0 ;  /* 0x00000005d9007c0c */ /* 0x000fe2000c7a1270 */
[----:B------:R-:W-:Y:S01]  /*1fc50*/  ULDC UR5, c[0x0][0x228] ;  /* 0x00008a0000057ab9 */ /* 0x000fe20000000800 */
[----:B------:R-:W-:Y:S01]  /*1fc60*/  ULDC UR25, c[0x0][0x228] ;  /* 0x00008a0000197ab9 */ /* 0x000fe20000000800 */
[----:B------:R-:W3:Y:S06]  /*1fc70*/  LDL.LU R11, [R1+0x1118] ;  /* 0x00111800010b7983 */ /* 0x000eec0000300800 */
[----:B------:R-:W-:-:S02]  /*1fc80*/  @P3 LOP3.LUT R6, R6, 0x8000, RZ, 0xfc, !PT ;  /* 0x0000800006063812 */ /* 0x000fc400078efcff */
[----:B------:R-:W-:Y:S01]  /*1fc90*/  ISETP.GE.AND P3, PT, R25, UR27, PT ;  /* 0x0000001b19007c0c */ /* 0x000fe2000bf66270 */
[----:B------:R-:W-:Y:S01]  /*1fca0*/  VIADD R25, R216, 0x7b ;  /* 0x0000007bd8197836 */ /* 0x000fe20000000000 */
[----:B------:R-:W-:Y:S01]  /*1fcb0*/  LOP3.LUT R6, R6, 0xfffeffff, RZ, 0xc0, !PT ;  /* 0xfffeffff06067812 */ /* 0x000fe200078ec0ff */
[----:B------:R-:W-:-:S10]  /*1fcc0*/  ULDC UR27, c[0x0][0x228] ;  /* 0x00008a00001b7ab9 */ /* 0x000fd40000000800 */
[----:B------:R-:W-:Y:S02]  /*1fcd0*/  @P3 LOP3.LUT R6, R6, 0x10000, RZ, 0xfc, !PT ;  /* 0x0001000006063812 */ /* 0x000fe400078efcff */
        /* <DEDUP_REMOVED lines=18> */
[----:B------:R-:W-:-:S03]  /*1fe00*/  ULDC UR21, c[0x0][0x228] ;  /* 0x00008a0000157ab9 */ /* 0x000fc60000000800 */
[----:B------:R-:W-:Y:S01]  /*1fe10*/  ISETP.GE.AND P4, PT, R25, UR17, PT ;  /* 0x0000001119007c0c */ /* 0x000fe2000bf86270 */
[----:B------:R-:W-:Y:S01]  /*1fe20*/  ULDC UR17, c[0x0][0x228] ;  /* 0x00008a0000117ab9 */ /* 0x000fe20000000800 */
[----:B------:R-:W-:-:S05]  /*1fe30*/  SHF.R.S32.HI R25, RZ, 0x1f, R32 ;  /* 0x0000001fff197819 */ /* 0x000fca0000011420 */
[----:B------:R-:W-:Y:S02]  /*1fe40*/  @P3 LOP3.LUT R6, R6, 0x2000, RZ, 0xfc, !PT ;  /* 0x0000200006063812 */ /* 0x000fe400078efcff */
[----:B0-----:R-:W-:-:S05]  /*1fe50*/  IADD3 R38, P3, R32, R30, RZ ;  /* 0x0000001e20267210 */ /* 0x001fca0007f7e0ff */
[----:B------:R-:W-:Y:S01]  /*1fe60*/  IMAD.X R39, R25, 0x1, R20, P3 ;  /* 0x0000000119277824 */ /* 0x000fe200018e0614 */
[----:B-1----:R-:W-:-:S05]  /*1fe70*/  IADD3 R36, P3, R32, R74, RZ ;  /* 0x0000004a20247210 */ /* 0x002fca0007f7e0ff */
[----:B------:R-:W-:Y:S01]  /*1fe80*/  IMAD.X R37, R25, 0x1, R21, P3 ;  /* 0x0000000119257824 */ /* 0x000fe200018e0615 */
[----:B--2---:R-:W-:-:S05]  /*1fe90*/  IADD3 R34, P3, R32, R28, RZ ;  /* 0x0000001c20227210 */ /* 0x004fca0007f7e0ff */
[----:B------:R-:W-:Y:S01]  /*1fea0*/  IMAD.X R35, R25, 0x1, R29, P3 ;  /* 0x0000000119237824 */ /* 0x000fe200018e061d */
[----:B------:R-:W-:-:S05]  /*1feb0*/  IADD3 R32, P3, R32, R24, RZ ;  /* 0x0000001820207210 */ /* 0x000fca0007f7e0ff */
[----:B------:R-:W-:Y:S01]  /*1fec0*/  IMAD.X R33, R25, 0x1, R69, P3 ;  /* 0x0000000119217824 */ /* 0x000fe200018e0645 */
[----:B------:R-:W-:Y:S02]  /*1fed0*/  SHF.R.S32.HI R25, RZ, 0x1f, R71 ;  /* 0x0000001fff197819 */ /* 0x000fe40000011447 */
[----:B------:R-:W-:-:S05]  /*1fee0*/  IADD3 R30, P3, R71, R30, RZ ;  /* 0x0000001e471e7210 */ /* 0x000fca0007f7e0ff */
[----:B------:R-:W-:Y:S01]  /*1fef0*/  IMAD.X R31, R25, 0x1, R20, P3 ;  /* 0x00000001191f7824 */ /* 0x000fe200018e0614 */
[----:B------:R-:W-:Y:S02]  /*1ff00*/  IADD3 R20, P3, R71, R74, RZ ;  /* 0x0000004a47147210 */ /* 0x000fe40007f7e0ff */
[----:B------:R-:W-:-:S03]  /*1ff10*/  LOP3.LUT R6, R6, 0xfffff7ff, RZ, 0xc0, !PT ;  /* 0xfffff7ff06067812 */ /* 0x000fc600078ec0ff */
[----:B------:R-:W-:Y:S01]  /*1ff20*/  IMAD.X R21, R25, 0x1, R21, P3 ;  /* 0x0000000119157824 */ /* 0x000fe200018e0615 */
[----:B------:R-:W-:Y:S02]  /*1ff30*/  IADD3 R28, P3, R71, R28, RZ ;  /* 0x0000001c471c7210 */ /* 0x000fe40007f7e0ff */
[----:B------:R-:W-:Y:S02]  /*1ff40*/  @P4 LOP3.LUT R6, R6, 0x800, RZ, 0xfc, !PT ;  /* 0x0000080006064812 */ /* 0x000fe400078efcff */
[----:B------:R-:W-:Y:S01]  /*1ff50*/  ISETP.LT.AND P4, PT, R220, UR7, !P0 ;  /* 0x00000007dc007c0c */ /* 0x000fe2000c781270 */
[----:B------:R-:W-:Y:S01]  /*1ff60*/  IMAD.X R29, R25, 0x1, R29, P3 ;  /* 0x00000001191d7824 */ /* 0x000fe200018e061d */
[----:B------:R-:W-:Y:S01]  /*1ff70*/  IADD3 R24, P3, R71, R24, RZ ;  /* 0x0000001847187210 */ /* 0x000fe20007f7e0ff */
[----:B------:R-:W-:Y:S01]  /*1ff80*/  ULDC UR7, c[0x0][0x228] ;  /* 0x00008a0000077ab9 */ /* 0x000fe20000000800 */
[----:B------:R-:W-:-:S03]  /*1ff90*/  @P5 LOP3.LUT R7, R7, 0x800000, RZ, 0xfc, !PT ;  /* 0x0080000007075812 */ /* 0x000fc600078efcff */
[----:B------:R-:W-:Y:S01]  /*1ffa0*/  IMAD.X R25, R25, 0x1, R69, P3 ;  /* 0x0000000119197824 */ /* 0x000fe200018e0645 */
[----:B------:R-:W-:Y:S02]  /*1ffb0*/  ISETP.LT.AND P3, PT, R219, UR9, !P0 ;  /* 0x00000009db007c0c */ /* 0x000fe4000c761270 */
[----:B------:R-:W-:Y:S01]  /*1ffc0*/  LOP3.LUT R7, R7, 0xffbfffff, RZ, 0xc0, !PT ;  /* 0xffbfffff07077812 */ /* 0x000fe200078ec0ff */
[----:B------:R-:W-:Y:S01]  /*1ffd0*/  VIADD R69, R216, 0x3 ;  /* 0x00000003d8457836 */ /* 0x000fe20000000000 */
[----:B------:R-:W-:Y:S01]  /*1ffe0*/  LOP3.LUT R6, R6, 0xfffffffe, RZ, 0xc0, !PT ;  /* 0xfffffffe06067812 */ /* 0x000fe200078ec0ff */
[----:B------:R-:W-:Y:S01]  /*1fff0*/  ULDC UR9, c[0x0][0x228] ;  /* 0x00008a0000097ab9 */ /* 0x000fe20000000800 */
[----:B------:R-:W-:Y:S02]  /*20000*/  @P4 LOP3.LUT R7, R7, 0x400000, RZ, 0xfc, !PT ;  /* 0x0040000007074812 */ /* 0x000fe400078efcff */
[----:B------:R-:W-:Y:S01]  /*20010*/  ISETP.LT.AND P0, PT, R218, UR11, !P0 ;  /* 0x0000000bda007c0c */ /* 0x000fe2000c701270 */
[----:B------:R-:W-:Y:S01]  /*20020*/  ULDC UR11, c[0x0][0x228] ;  /* 0x00008a00000b7ab9 */ /* 0x000fe20000000800 */
[----:B------:R-:W-:-:S04]  /*20030*/  LOP3.LUT R7, R7, 0xffdfffff, RZ, 0xc0, !PT ;  /* 0xffdfffff07077812 */ /* 0x000fc800078ec0ff */
[----:B------:R-:W-:-:S04]  /*20040*/  @P3 LOP3.LUT R7, R7, 0x200000, RZ, 0xfc, !PT ;  /* 0x0020000007073812 */ /* 0x000fc800078efcff */
[----:B------:R-:W-:-:S04]  /*20050*/  LOP3.LUT R7, R7, 0xffefffff, RZ, 0xc0, !PT ;  /* 0xffefffff07077812 */ /* 0x000fc800078ec0ff */
[----:B------:R-:W-:Y:S02]  /*20060*/  @P0 LOP3.LUT R7, R7, 0x100000, RZ, 0xfc, !PT ;  /* 0x0010000007070812 */ /* 0x000fe400078efcff */
[----:B------:R-:W-:Y:S01]  /*20070*/  ISETP.GE.AND P0, PT, R217, UR14, PT ;  /* 0x0000000ed9007c0c */ /* 0x000fe2000bf06270 */
[----:B------:R-:W-:-:S03]  /*20080*/  ULDC UR14, c[0x0][0x228] ;  /* 0x00008a00000e7ab9 */ /* 0x000fc60000000800 */
[----:B------:R-:W-:Y:S01]  /*20090*/  ISETP.LT.AND P0, PT, R216, UR13, !P0 ;  /* 0x0000000dd8007c0c */ /* 0x000fe2000c701270 */
[----:B------:R-:W-:Y:S01]  /*200a0*/  ULDC UR13, c[0x0][0x228] ;  /* 0x00008a00000d7ab9 */ /* 0x000fe20000000800 */
[----:B------:R-:W-:Y:S01]  /*200b0*/  ISETP.LT.AND P3, PT, R220, UR4, !P1 ;  /* 0x00000004dc007c0c */ /* 0x000fe2000cf61270 */
[----:B------:R-:W-:Y:S01]  /*200c0*/  ULDC UR4, c[0x0][0x22c] ;  /* 0x00008b0000047ab9 */ /* 0x000fe20000000800 */
[----:B------:R-:W-:Y:S02]  /*200d0*/  LOP3.LUT R7, R7, 0xfff7ffff, RZ, 0xc0, !PT ;  /* 0xfff7ffff07077812 */ /* 0x000fe400078ec0ff */
[----:B------:R-:W-:Y:S01]  /*200e0*/  ISETP.LT.AND P4, PT, R219, UR10, !P1 ;  /* 0x0000000adb007c0c */ /* 0x000fe2000cf81270 */
[----:B------:R-:W-:-:S06]  /*200f0*/  ULDC UR10, c[0x0][0x228] ;  /* 0x00008a00000a7ab9 */ /* 0x000fcc0000000800 */
[----:B------:R-:W-:-:S04]  /*20100*/  @P0 LOP3.LUT R7, R7, 0x80000, RZ, 0xfc, !PT ;  /* 0x0008000007070812 */ /* 0x000fc800078efcff */
[----:B------:R-:W-:-:S04]  /*20110*/  LOP3.LUT R7, R7, 0xfffdffff, RZ, 0xc0, !PT ;  /* 0xfffdffff07077812 */ /* 0x000fc800078ec0ff */
[----:B------:R-:W-:Y:S02]  /*20120*/  @P3 LOP3.LUT R7, R7, 0x20000, RZ, 0xfc, !PT ;  /* 0x0002000007073812 */ /* 0x000fe400078efcff */
[----:B------:R-:W-:Y:S01]  /*20130*/  ISETP.LT.AND P0, PT, R217, UR8, !P1 ;  /* 0x00000008d9007c0c */ /* 0x000fe2000cf01270 */
[----:B------:R-:W-:Y:S01]  /*20140*/  ULDC UR8, c[0x0][0x228] ;  /* 0x00008a0000087ab9 */ /* 0x000fe20000000800 */
        /* <DEDUP_REMOVED lines=20> */
[----:B------:R-:W-:Y:S02]  /*20290*/  LOP3.LUT R7, R7, 0xffff7fff, RZ, 0xc0, !PT ;  /* 0xffff7fff07077812 */ /* 0x000fe400078ec0ff */
[----:B------:R-:W-:Y:S01]  /*202a0*/  ISETP.GE.AND P0, PT, R216, UR15, PT ;  /* 0x0000000fd8007c0c */ /* 0x000fe2000bf06270 */
[----:B------:R-:W-:Y:S01]  /*202b0*/  ULDC UR15, c[0x0][0x228] ;  /* 0x00008a00000f7ab9 */ /* 0x000fe20000000800 */
        /* <DEDUP_REMOVED lines=16> */
[----:B------:R-:W-:Y:S01]  /*203c0*/  VIADD R69, R216, 0x4 ;  /* 0x00000004d8457836 */ /* 0x000fe20000000000 */
[----:B------:R-:W-:-:S11]  /*203d0*/  ULDC UR4, c[0x0][0x22c] ;  /* 0x00008b0000047ab9 */ /* 0x000fd60000000800 */
        /* <DEDUP_REMOVED lines=426> */
[----:B------:R-:W-:-:S04]  /*21e80*/  ULDC UR4, c[0x0][0x22c] ;  /* 0x00008b0000047ab9 */ /* 0x000fc80000000800 */
        /* <DEDUP_REMOVED lines=17> */
[----:B------:R-:W-:Y:S01]  /*21fa0*/  ULDC UR4, c[0x0][0x22c] ;  /* 0x00008b0000047ab9 */ /* 0x000fe20000000800 */
[----:B------:R-:W-:-:S03]  /*21fb0*/  @P0 LOP3.LUT R68, R68, 0x2000, RZ, 0xfc, !PT ;  /* 0x0000200044440812 */ /* 0x000fc600078efcff */
        /* <DEDUP_REMOVED lines=82> */
[----:B------:R-:W-:Y:S01]  /*224e0*/  ULDC UR4, c[0x0][0x22c] ;  /* 0x00008b0000047ab9 */ /* 0x000fe20000000800 */
[----:B------:R-:W-:-:S09]  /*224f0*/  LOP3.LUT R68, R68, 0xffffefff, RZ, 0xc0, !PT ;  /* 0xffffefff44447812 */ /* 0x000fd200078ec0ff */
[----:B------:R-:W-:Y:S02]  /*22500*/  @P0 LOP3.LUT R6, R6, 0x40, RZ, 0xfc, !PT ;  /* 0x0000004006060812 */ /* 0x000fe400078efcff */
[----:B------:R-:W-:Y:S01]  /*22510*/  ISETP.GE.AND P0, PT, R69, UR4, PT ;  /* 0x0000000445007c0c */ /* 0x000fe2000bf06270 */
[----:B------:R-:W-:Y:S01]  /*22520*/  VIADD R69, R216, 0x72 ;  /* 0x00000072d8457836 */ /* 0x000fe20000000000 */
[----:B------:R-:W-:Y:S01]  /*22530*/  LOP3.LUT R6, R6, 0xffffff7f, RZ, 0xc0, !PT ;  /* 0xffffff7f06067812 */ /* 0x000fe200078ec0ff */
[----:B------:R-:W-:Y:S01]  /*22540*/  ULDC UR4, c[0x0][0x22c] ;  /* 0x00008b0000047ab9 */ /* 0x000fe20000000800 */
[----:B------:R-:W-:-:S04]  /*22550*/  @P1 LOP3.LUT R68, R68, 0x1000, RZ, 0xfc, !PT ;  /* 0x0000100044441812 */ /* 0x000fc800078efcff */
[----:B------:R-:W-:-:S05]  /*22560*/  LOP3.LUT R68, R68, 0xffffbfff, RZ, 0xc0, !PT ;  /* 0xffffbfff44447812 */ /* 0x000fca00078ec0ff */
[----:B------:R-:W-:Y:S02]  /*22570*/  @P0 LOP3.LUT R6, R6, 0x80, RZ, 0xfc, !PT ;  /* 0x0000008006060812 */ /* 0x000fe400078efcff */
[----:B------:R-:W-:Y:S02]  /*22580*/  ISETP.GE.AND P0, PT, R69, UR4, PT ;  /* 0x0000000445007c0c */ /* 0x000fe4000bf06270 */
[----:B------:R-:W-:Y:S01]  /*22590*/  @P2 LOP3.LUT R68, R68, 0x4000, RZ, 0xfc, !PT ;  /* 0x0000400044442812 */ /* 0x000fe200078efcff */
[----:B------:R-:W-:Y:S01]  /*225a0*/  VIADD R69, R216, 0x73 ;  /* 0x00000073d8457836 */ /* 0x000fe20000000000 */
[----:B------:R-:W-:Y:S01]  /*225b0*/  LOP3.LUT R6, R6, 0xfffffeff, RZ, 0xc0, !PT ;  /* 0xfffffeff06067812 */ /* 0x000fe200078ec0ff */
[----:B------:R-:W-:Y:S01]  /*225c0*/  ULDC UR4, c[0x0][0x22c] ;  /* 0x00008b0000047ab9 */ /* 0x000fe20000000800 */
[----:B------:R-:W-:-:S04]  /*225d0*/  LOP3.LUT R68, R68, 0xffff7fff, RZ, 0xc0, !PT ;  /* 0xffff7fff44447812 */ /* 0x000fc800078ec0ff */
[----:B------:R-:W-:-:S03]  /*225e0*/  @P3 LOP3.LUT R68, R68, 0x8000, RZ, 0xfc, !PT ;  /* 0x0000800044443812 */ /* 0x000fc600078efcff */
[----:B------:R-:W-:Y:S02]  /*225f0*/  @P0 LOP3.LUT R6, R6, 0x100, RZ, 0xfc, !PT ;  /* 0x0000010006060812 */ /* 0x000fe400078efcff */
[----:B------:R-:W-:Y:S01]  /*22600*/  ISETP.GE.AND P0, PT, R69, UR4, PT ;  /* 0x0000000445007c0c */ /* 0x000fe2000bf06270 */
[----:B------:R-:W-:Y:S01]  /*22610*/  VIADD R216, R216, 0x74 ;  /* 0x00000074d8d87836 */ /* 0x000fe20000000000 */
[----:B------:R-:W-:Y:S01]  /*22620*/  LOP3.LUT R68, R68, 0xfffeffff, RZ, 0xc0, !PT ;  /* 0xfffeffff44447812 */ /* 0x000fe200078ec0ff */
[----:B------:R-:W-:Y:S01]  /*22630*/  ULDC UR4, c[0x0][0x22c] ;  /* 0x00008b0000047ab9 */ /* 0x000fe20000000800 */
[----:B------:R-:W-:Y:S02]  /*22640*/  LOP3.LUT R6, R6, 0xfffffdff, RZ, 0xc0, !PT ;  /* 0xfffffdff06067812 */ /* 0x000fe400078ec0ff */
[----:B------:R-:W-:Y:S02]  /*22650*/  @P4 LOP3.LUT R68, R68, 0x10000, RZ, 0xfc, !PT ;  /* 0x0001000044444812 */ /* 0x000fe400078efcff */
[----:B------:R-:W-:Y:S01]  /*22660*/  ISETP.GE.AND P4, PT, R216, UR4, PT ;  /* 0x00000004d8007c0c */ /* 0x000fe2000bf86270 */
[----:B------:R-:W-:-:S04]  /*22670*/  ULDC UR4, c[0x0][0x228] ;  /* 0x00008a0000047ab9 */ /* 0x000fc80000000800 */
[----:B------:R-:W-:Y:S02]  /*22680*/  @P0 LOP3.LUT R6, R6, 0x200, RZ, 0xfc, !PT ;  /* 0x0000020006060812 */ /* 0x000fe400078efcff */
[----:B------:R-:W-:Y:S02]  /*22690*/  LOP3.LUT R68, R68, 0xfffdffff, RZ, 0xc0, !PT ;  /* 0xfffdffff44447812 */ /* 0x000fe400078ec0ff */
[----:B------:R-:W-:Y:S02]  /*226a0*/  LOP3.LUT R6, R6, 0xfffffbff, RZ, 0xc0, !PT ;  /* 0xfffffbff06067812 */ /* 0x000fe400078ec0ff */
[----:B------:R-:W-:Y:S02]  /*226b0*/  LOP3.LUT P3, RZ, R3, 0x200000, RZ, 0xc0, !PT ;  /* 0x0020000003ff7812 */ /* 0x000fe4000786c0ff */
[----:B------:R-:W-:Y:S02]  /*226c0*/  @P5 LOP3.LUT R68, R68, 0x20000, RZ, 0xfc, !PT ;  /* 0x0002000044445812 */ /* 0x000fe400078efcff */
[----:B------:R-:W-:-:S02]  /*226d0*/  @P4 LOP3.LUT R6, R6, 0x400, RZ, 0xfc, !PT ;  /* 0x0000040006064812 */ /* 0x000fc400078efcff */
[----:B------:R-:W-:Y:S01]  /*226e0*/  ISETP.LT.AND P4, PT, R217, UR12, !P3 ;  /* 0x0000000cd9007c0c */ /* 0x000fe2000df81270 */
[----:B------:R-:W-:Y:S01]  /*226f0*/  ULDC UR12, c[0x0][0x228] ;  /* 0x00008a00000c7ab9 */ /* 0x000fe20000000800 */
[----:B------:R-:W-:Y:S02]  /*22700*/  LOP3.LUT R68, R68, 0xfffbffff, RZ, 0xc0, !PT ;  /* 0xfffbffff44447812 */ /* 0x000fe400078ec0ff */
[----:B------:R-:W-:Y:S02]  /*22710*/  LOP3.LUT R7, R7, 0xffffff7f, RZ, 0xc0, !PT ;  /* 0xffffff7f07077812 */ /* 0x000fe400078ec0ff */
[----:B------:R-:W-:Y:S02]  /*22720*/  @P6 LOP3.LUT R68, R68, 0x40000, RZ, 0xfc, !PT ;  /* 0x0004000044446812 */ /* 0x000fe400078efcff */
[----:B------:R-:W-:Y:S01]  /*22730*/  ISETP.LT.AND P6, PT, R220, UR4, !P3 ;  /* 0x00000004dc007c0c */ /* 0x000fe2000dfc1270 */
[----:B------:R-:W-:Y:S01]  /*22740*/  ULDC UR4, c[0x0][0x228] ;  /* 0x00008a0000047ab9 */ /* 0x000fe20000000800 */
[----:B------:R-:W-:Y:S01]  /*22750*/  ISETP.LT.AND P5, PT, R219, UR5, !P3 ;  /* 0x00000005db007c0c */ /* 0x000fe2000dfa1270 */
[----:B------:R-:W-:-:S02]  /*22760*/  ULDC UR5, c[0x0][0x228] ;  /* 0x00008a0000057ab9 */ /* 0x000fc40000000800 */
[----:B------:R-:W-:-:S04]  /*22770*/  @P4 LOP3.LUT R7, R7, 0x80, RZ, 0xfc, !PT ;  /* 0x0000008007074812 */ /* 0x000fc800078efcff */
[----:B------:R-:W-:-:S04]  /*22780*/  LOP3.LUT R7, R7, 0xffffffbf, RZ, 0xc0, !PT ;  /* 0xffffffbf07077812 */ /* 0x000fc800078ec0ff */
[----:B------:R-:W-:Y:S02]  /*22790*/  @P6 LOP3.LUT R7, R7, 0x40, RZ, 0xfc, !PT ;  /* 0x0000004007076812 */ /* 0x000fe400078efcff */
[----:B------:R-:W-:Y:S01]  /*227a0*/  ISETP.LT.AND P4, PT, R218, UR6, !P3 ;  /* 0x00000006da007c0c */ /* 0x000fe2000df81270 */
[----:B------:R-:W-:Y:S01]  /*227b0*/  ULDC UR6, c[0x0][0x228] ;  /* 0x00008a0000067ab9 */ /* 0x000fe20000000800 */
[----:B------:R-:W-:-:S04]  /*227c0*/  LOP3.LUT R7, R7, 0xffffffdf, RZ, 0xc0, !PT ;  /* 0xffffffdf07077812 */ /* 0x000fc800078ec0ff */
[----:B------:R-:W-:Y:S02]  /*227d0*/  @P5 LOP3.LUT R7, R7, 0x20, RZ, 0xfc, !PT ;  /* 0x0000002007075812 */ /* 0x000fe400078efcff */
[----:B------:R-:W-:Y:S02]  /*227e0*/  LOP3.LUT P2, RZ, R3, 0x100000, RZ, 0xc0, !PT ;  /* 0x0010000003ff7812 */ /* 0x000fe4000784c0ff */
[----:B------:R-:W-:-:S04]  /*227f0*/  LOP3.LUT R7, R7, 0xffffffef, RZ, 0xc0, !PT ;  /* 0xffffffef07077812 */ /* 0x000fc800078ec0ff */
[----:B------:R-:W-:Y:S02]  /*22800*/  @P4 LOP3.LUT R7, R7, 0x10, RZ, 0xfc, !PT ;  /* 0x0000001007074812 */ /* 0x000fe400078efcff */
        /* <DEDUP_REMOVED lines=21> */
[----:B------:R-:W-:Y:S01]  /*22960*/  ISETP.LT.AND P5, PT, R219, UR6, !P1 ;  /* 0x00000006db007c0c */ /* 0x000fe2000cfa1270 */
[----:B------:R-:W-:-:S08]  /*22970*/  ULDC UR6, c[0x0][0x228] ;  /* 0x00008a0000067ab9 */ /* 0x000fd00000000800 */
        /* <DEDUP_REMOVED lines=519> */
[----:B------:R-:W-:Y:S02]  /*249f0*/  LOP3.LUT R18, R18, 0xfffffff7, RZ, 0xc0, !PT ;  /* 0xfffffff712127812 */ /* 0x000fe400078ec0ff */
[----:B------:R-:W-:Y:S01]  /*24a00*/  ISETP.LT.AND P6, PT, R219, UR5, !P2 ;  /* 0x00000005db007c0c */ /* 0x000fe2000d7c1270 */
[----:B------:R-:W-:Y:S01]  /*24a10*/  ULDC UR5, c[0x0][0x228] ;  /* 0x00008a0000057ab9 */ /* 0x000fe20000000800 */
[----:B------:R-:W-:Y:S01]  /*24a20*/  ISETP.LT.AND P5, PT, R220, UR6, !P2 ;  /* 0x00000006dc007c0c */ /* 0x000fe2000d7a1270 */
[----:B------:R-:W-:-:S06]  /*24a30*/  ULDC UR6, c[0x0][0x228] ;  /* 0x00008a0000067ab9 */ /* 0x000fcc0000000800 */
[----:B------:R-:W-:Y:S02]  /*24a40*/  @P4 LOP3.LUT R18, R18, 0x8, RZ, 0xfc, !PT ;  /* 0x0000000812124812 */ /* 0x000fe400078efcff */
[----:B------:R-:W-:Y:S01]  /*24a50*/  ISETP.LT.AND P4, PT, R217, UR7, !P2 ;  /* 0x00000007d9007c0c */ /* 0x000fe2000d781270 */
[----:B------:R-:W-:Y:S01]  /*24a60*/  ULDC UR7, c[0x0][0x228] ;  /* 0x00008a0000077ab9 */ /* 0x000fe20000000800 */
[----:B------:R-:W-:Y:S02]  /*24a70*/  LOP3.LUT R18, R18, 0xfffffffb, RZ, 0xc0, !PT ;  /* 0xfffffffb12127812 */ /* 0x000fe400078ec0ff */
[----:B------:R-:W-:Y:S02]  /*24a80*/  LOP3.LUT P1, RZ, R0, 0x200000, RZ, 0xc0, !PT ;  /* 0x0020000000ff7812 */ /* 0x000fe4000782c0ff */
[----:B------:R-:W-:Y:S02]  /*24a90*/  @P6 LOP3.LUT R18, R18, 0x4, RZ, 0xfc, !PT ;  /* 0x0000000412126812 */ /* 0x000fe400078efcff */
[----:B------:R-:W-:Y:S01]  /*24aa0*/  ISETP.LT.AND P6, PT, R220, UR5, !P1 ;  /* 0x00000005dc007c0c */ /* 0x000fe2000cfc1270 */
[----:B------:R-:W-:Y:S01]  /*24ab0*/  ULDC UR5, c[0x0][0x228] ;  /* 0x00008a0000057ab9 */ /* 0x000fe20000000800 */
[----:B------:R-:W-:-:S03]  /*24ac0*/  LOP3.LUT R18, R18, 0xfffffffd, RZ, 0xc0, !PT ;  /* 0xfffffffd12127812 */ /* 0x000fc600078ec0ff */
[----:B------:R-:W-:Y:S02]  /*24ad0*/  @P4 LOP3.LUT R17, R17, 0x20000000, RZ, 0xfc, !PT ;  /* 0x2000000011114812 */ /* 0x000fe400078efcff */
[----:B------:R-:W-:Y:S01]  /*24ae0*/  ISETP.LT.AND P4, PT, R217, UR4, !P1 ;  /* 0x00000004d9007c0c */ /* 0x000fe2000cf81270 */
[----:B------:R-:W-:Y:S01]  /*24af0*/  ULDC UR4, c[0x0][0x228] ;  /* 0x00008a0000047ab9 */ /* 0x000fe20000000800 */
[----:B------:R-:W-:Y:S02]  /*24b00*/  @P5 LOP3.LUT R18, R18, 0x2, RZ, 0xfc, !PT ;  /* 0x0000000212125812 */ /* 0x000fe400078efcff */
[----:B------:R-:W-:Y:S01]  /*24b10*/  ISETP.LT.AND P5, PT, R219, UR6, !P1 ;  /* 0x00000006db007c0c */ /* 0x000fe2000cfa1270 */
[----:B------:R-:W-:Y:S01]  /*24b20*/  ULDC UR6, c[0x0][0x228] ;  /* 0x00008a0000067ab9 */ /* 0x000fe20000000800 */
[----:B------:R-:W-:Y:S02]  /*24b30*/  LOP3.LUT R17, R17, 0x7fffffff, RZ, 0xc0, !PT ;  /* 0x7fffffff11117812 */ /* 0x000fe400078ec0ff */
[----:B------:R-:W-:-:S02]  /*24b40*/  LOP3.LUT R18, R18, 0xfffffffe, RZ, 0xc0, !PT ;  /* 0xfffffffe12127812 */ /* 0x000fc400078ec0ff */
[----:B------:R-:W-:-:S03]  /*24b50*/  @P6 LOP3.LUT R17, R17, 0x80000000, RZ, 0xfc, !PT ;  /* 0x8000000011116812 */ /* 0x000fc600078efcff */
        /* <DEDUP_REMOVED lines=516> */
[----:B------:R-:W-:-:S04]  /*26ba0*/  @P4 LOP3.LUT R14, R14, 0x10, RZ, 0xfc, !PT ;  /* 0x000000100e0e4812 */ /* 0x000fc800078efcff */
[----:B------:R-:W-:Y:S02]  /*26bb0*/  LOP3.LUT R14, R14, 0xfffffff7, RZ, 0xc0, !PT ;  /* 0xfffffff70e0e7812 */ /* 0x000fe400078ec0ff */
[----:B------:R-:W-:Y:S01]  /*26bc0*/  ISETP.LT.AND P5, PT, R220, UR5, !P3 ;  /* 0x00000005dc007c0c */ /* 0x000fe2000dfa1270 */
[----:B------:R-:W-:Y:S01]  /*26bd0*/  ULDC UR5, c[0x0][0x228] ;  /* 0x00008a0000057ab9 */ /* 0x000fe20000000800 */
[----:B------:R-:W-:Y:S02]  /*26be0*/  @P6 LOP3.LUT R14, R14, 0x8, RZ, 0xfc, !PT ;  /* 0x000000080e0e6812 */ /* 0x000fe400078efcff */
[----:B------:R-:W-:Y:S02]  /*26bf0*/  LOP3.LUT P6, RZ, R5, 0x40, RZ, 0xc0, !PT ;  /* 0x0000004005ff7812 */ /* 0x000fe400078cc0ff */
[----:B------:R-:W-:Y:S01]  /*26c00*/  ISETP.LT.AND P4, PT, R219, UR6, !P3 ;  /* 0x00000006db007c0c */ /* 0x000fe2000df81270 */
[----:B------:R-:W-:Y:S01]  /*26c10*/  ULDC UR6, c[0x0][0x228] ;  /* 0x00008a0000067ab9 */ /* 0x000fe20000000800 */
[----:B------:R-:W-:-:S02]  /*26c20*/  LOP3.LUT R14, R14, 0xfffffffb, RZ, 0xc0, !PT ;  /* 0xfffffffb0e0e7812 */ /* 0x000fc400078ec0ff */
[----:B------:R-:W-:Y:S02]  /*26c30*/  LOP3.LUT R68, R68, 0xfff7ffff, RZ, 0xc0, !PT ;  /* 0xfff7ffff44447812 */ /* 0x000fe400078ec0ff */
[----:B------:R-:W-:Y:S02]  /*26c40*/  LOP3.LUT P2, RZ, R5, 0x80000, RZ, 0xc0, !PT ;  /* 0x0008000005ff7812 */ /* 0x000fe4000784c0ff */
[----:B------:R-:W-:Y:S02]  /*26c50*/  @P5 LOP3.LUT R14, R14, 0x4, RZ, 0xfc, !PT ;  /* 0x000000040e0e5812 */ /* 0x000fe400078efcff */
[----:B------:R-:W-:Y:S01]  /*26c60*/  ISETP.LT.AND P5, PT, R217, UR4, !P2 ;  /* 0x00000004d9007c0c */ /* 0x000fe2000d7a1270 */
[----:B------:R-:W-:Y:S01]  /*26c70*/  ULDC UR4, c[0x0][0x228] ;  /* 0x00008a0000047ab9 */ /* 0x000fe20000000800 */
[----:B------:R-:W-:Y:S02]  /*26c80*/  @P6 LOP3.LUT R68, R68, 0x80000, RZ, 0xfc, !PT ;  /* 0x0008000044446812 */ /* 0x000fe400078efcff */
[----:B------:R-:W-:-:S02]  /*26c90*/  LOP3.LUT P6, RZ, R5, 0x80, RZ, 0xc0, !PT ;  /* 0x0000008005ff7812 */ /* 0x000fc400078cc0ff */
[----:B------:R-:W-:Y:S01]  /*26ca0*/  ISETP.LT.AND P3, PT, R218, UR7, !P3 ;  /* 0x00000007da007c0c */ /* 0x000fe2000df61270 */
[----:B------:R-:W-:Y:S01]  /*26cb0*/  ULDC UR7, c[0x0][0x228] ;  /* 0x00008a0000077ab9 */ /* 0x000fe20000000800 */
[----:B------:R-:W-:Y:S02]  /*26cc0*/  LOP3.LUT R14, R14, 0xfffffffd, RZ, 0xc0, !PT ;  /* 0xfffffffd0e0e7812 */ /* 0x000fe400078ec0ff */
[----:B------:R-:W-:Y:S02]  /*26cd0*/  LOP3.LUT R68, R68, 0xffefffff, RZ, 0xc0, !PT ;  /* 0xffefffff44447812 */ /* 0x000fe400078ec0ff */
[----:B------:R-:W-:Y:S02]  /*26ce0*/  @P4 LOP3.LUT R14, R14, 0x2, RZ, 0xfc, !PT ;  /* 0x000000020e0e4812 */ /* 0x000fe400078efcff */
[----:B------:R-:W-:Y:S01]  /*26cf0*/  ISETP.LT.AND P4, PT, R220, UR5, !P2 ;  /* 0x00000005dc007c0c */ /* 0x000fe2000d781270 */
[----:B------:R-:W-:Y:S01]  /*26d00*/  ULDC UR5, c[0x0][0x228] ;  /* 0x00008a0000057ab9 */ /* 0x000fe20000000800 */
[----:B------:R-:W-:-:S02]  /*26d10*/  LOP3.LUT R14, R14, 0xfffffffe, RZ, 0xc0, !PT ;  /* 0xfffffffe0e0e7812 */ /* 0x000fc400078ec0ff */
[----:B------:R-:W-:Y:S02]  /*26d20*/  @P5 LOP3.LUT R13, R13, 0x80000000, RZ, 0xfc, !PT ;  /* 0x800000000d0d5812 */ /* 0x000fe400078efcff */
[----:B------:R-:W-:Y:S02]  /*26d30*/  @P6 LOP3.LUT R68, R68, 0x100000, RZ, 0xfc, !PT ;  /* 0x0010000044446812 */ /* 0x000fe400078efcff */
[----:B------:R-:W-:Y:S02]  /*26d40*/  LOP3.LUT P6, RZ, R5, 0x100, RZ, 0xc0, !PT ;  /* 0x0000010005ff7812 */ /* 0x000fe400078cc0ff */
[----:B------:R-:W-:Y:S02]  /*26d50*/  @P3 LOP3.LUT R14, R14, 0x1, RZ, 0xfc, !PT ;  /* 0x000000010e0e3812 */ /* 0x000fe400078efcff */
[----:B------:R-:W-:Y:S01]  /*26d60*/  ISETP.LT.AND P3, PT, R219, UR6, !P2 ;  /* 0x00000006db007c0c */ /* 0x000fe2000d761270 */
[----:B------:R-:W-:Y:S01]  /*26d70*/  ULDC UR6, c[0x0][0x228] ;  /* 0x00008a0000067ab9 */ /* 0x000fe20000000800 */
[----:B------:R-:W-:-:S02]  /*26d80*/  LOP3.LUT R13, R13, 0xbfffffff, RZ, 0xc0, !PT ;  /* 0xbfffffff0d0d7812 */ /* 0x000fc400078ec0ff */
[----:B------:R-:W-:Y:S02]  /*26d90*/  LOP3.LUT R68, R68, 0xffdfffff, RZ, 0xc0, !PT ;  /* 0xffdfffff44447812 */ /* 0x000fe400078ec0ff */
[----:B------:R-:W-:Y:S02]  /*26da0*/  @P4 LOP3.LUT R13, R13, 0x40000000, RZ, 0xfc, !PT ;  /* 0x400000000d0d4812 */ /* 0x000fe400078efcff */
[----:B------:R-:W-:Y:S01]  /*26db0*/  ISETP.LT.AND P2, PT, R218, UR7, !P2 ;  /* 0x00000007da007c0c */ /* 0x000fe2000d741270 */
[----:B------:R-:W-:Y:S01]  /*26dc0*/  ULDC UR7, c[0x0][0x228] ;  /* 0x00008a0000077ab9 */ /* 0x000fe20000000800 */
[----:B------:R-:W-:Y:S02]  /*26dd0*/  LOP3.LUT R13, R13, 0xdfffffff, RZ, 0xc0, !PT ;  /* 0xdfffffff0d0d7812 */ /* 0x000fe400078ec0ff */
[----:B------:R-:W-:Y:S02]  /*26de0*/  @P6 LOP3.LUT R68, R68, 0x200000, RZ, 0xfc, !PT ;  /* 0x0020000044446812 */ /* 0x000fe400078efcff */
[----:B------:R-:W-:-:S02]  /*26df0*/  LOP3.LUT P1, RZ, R5, 0x40000, RZ, 0xc0, !PT ;  /* 0x0004000005ff7812 */ /* 0x000fc4000782c0ff */
[----:B------:R-:W-:Y:S02]  /*26e00*/  LOP3.LUT P6, RZ, R5, 0x200, RZ, 0xc0, !PT ;  /* 0x0000020005ff7812 */ /* 0x000fe400078cc0ff */
[----:B------:R-:W-:Y:S02]  /*26e10*/  @P3 LOP3.LUT R13, R13, 0x20000000, RZ, 0xfc, !PT ;  /* 0x200000000d0d3812 */ /* 0x000fe400078efcff */
[----:B------:R-:W-:Y:S01]  /*26e20*/  ISETP.LT.AND P4, PT, R217, UR4, !P1 ;  /* 0x00000004d9007c0c */ /* 0x000fe2000cf81270 */
[----:B------:R-:W-:Y:S01]  /*26e30*/  ULDC UR4, c[0x0][0x228] ;  /* 0x00008a0000047ab9 */ /* 0x000fe20000000800 */
[----:B------:R-:W-:Y:S02]  /*26e40*/  LOP3.LUT R13, R13, 0xefffffff, RZ, 0xc0, !PT ;  /* 0xefffffff0d0d7812 */ /* 0x000fe400078ec0ff */
[----:B------:R-:W-:Y:S02]  /*26e50*/  LOP3.LUT R68, R68, 0xffbfffff, RZ, 0xc0, !PT ;  /* 0xffbfffff44447812 */ /* 0x000fe400078ec0ff */
[----:B------:R-:W-:-:S02]  /*26e60*/  @P2 LOP3.LUT R13, R13, 0x10000000, RZ, 0xfc, !PT ;  /* 0x100000000d0d2812 */ /* 0x000fc400078efcff */
[----:B------:R-:W-:Y:S01]  /*26e70*/  ISETP.LT.AND P3, PT, R220, UR5, !P1 ;  /* 0x00000005dc007c0c */ /* 0x000fe2000cf61270 */
[----:B------:R-:W-:Y:S01]  /*26e80*/  ULDC UR5, c[0x0][0x228] ;  /* 0x00008a0000057ab9 */ /* 0x000fe20000000800 */
[----:B------:R-:W-:Y:S02]  /*26e90*/  LOP3.LUT R13, R13, 0xf7ffffff, RZ, 0xc0, !PT ;  /* 0xf7ffffff0d0d7812 */ /* 0x000fe400078ec0ff */
        /* <DEDUP_REMOVED lines=10> */
[----:B------:R-:W-:Y:S02]  /*26f40*/  @P6 LOP3.LUT R68, R68, 0x800000, RZ, 0xfc, !PT ;  /* 0x0080000044446812 */ /* 0x000fe400078efcff */
[----:B------:R-:W-:Y:S02]  /*26f50*/  LOP3.LUT P6, RZ, R5, 0x800, RZ, 0xc0, !PT ;  /* 0x0000080005ff7812 */ /* 0x000fe400078cc0ff */
[----:B------:R-:W-:-:S04]  /*26f60*/  LOP3.LUT R13, R13, 0xfdffffff, RZ, 0xc0, !PT ;  /* 0xfdffffff0d0d7812 */ /* 0x000fc800078ec0ff */
        /* <DEDUP_REMOVED lines=8> */
[----:B------:R-:W-:Y:S02]  /*26ff0*/  LOP3.LUT P6, RZ, R5, 0x1000, RZ, 0xc0, !PT ;  /* 0x0000100005ff7812 */ /* 0x000fe400078cc0ff */
[----:B------:R-:W-:Y:S01]  /*27000*/  ISETP.LT.AND P3, PT, R220, UR5, !P0 ;  /* 0x00000005dc007c0c */ /* 0x000fe2000c761270 */
[----:B------:R-:W-:Y:S01]  /*27010*/  ULDC UR5, c[0x0][0x228] ;  /* 0x00008a0000057ab9 */ /* 0x000fe20000000800 */
[----:B------:R-:W-:Y:S02]  /*27020*/  LOP3.LUT R13, R13, 0xff7fffff, RZ, 0xc0, !PT ;  /* 0xff7fffff0d0d7812 */ /* 0x000fe400078ec0ff */
[----:B------:R-:W-:Y:S02]  /*27030*/  LOP3.LUT R68, R68, 0xfdffffff, RZ, 0xc0, !PT ;  /* 0xfdffffff44447812 */ /* 0x000fe400078ec0ff */
[----:B------:R-:W-:Y:S01]  /*27040*/  ISETP.LT.AND P2, PT, R219, UR6, !P0 ;  /* 0x00000006db007c0c */ /* 0x000fe2000c741270 */
[----:B------:R-:W-:-:S02]  /*27050*/  ULDC UR6, c[0x0][0x228] ;  /* 0x00008a0000067ab9 */ /* 0x000fc40000000800 */
[----:B------:R-:W-:Y:S02]  /*27060*/  @P1 LOP3.LUT R13, R13, 0x800000, RZ, 0xfc, !PT ;  /* 0x008000000d0d1812 */ /* 0x000fe400078efcff */
[----:B------:R-:W-:Y:S02]  /*27070*/  @P6 LOP3.LUT R68, R68, 0x2000000, RZ, 0xfc, !PT ;  /* 0x0200000044446812 */ /* 0x000fe400078efcff */
[----:B------:R-:W-:Y:S02]  /*27080*/  LOP3.LUT P6, RZ, R5, 0x2000, RZ, 0xc0, !PT ;  /* 0x0000200005ff7812 */ /* 0x000fe400078cc0ff */
[----:B------:R-:W-:Y:S02]  /*27090*/  LOP3.LUT R13, R13, 0xffbfffff, RZ, 0xc0, !PT ;  /* 0xffbfffff0d0d7812 */ /* 0x000fe400078ec0ff */
[----:B------:R-:W-:Y:S02]  /*270a0*/  LOP3.LUT R68, R68, 0xfbffffff, RZ, 0xc0, !PT ;  /* 0xfbffffff44447812 */ /* 0x000fe400078ec0ff */
[----:B------:R-:W-:-:S02]  /*270b0*/  @P3 LOP3.LUT R13, R13, 0x400000, RZ, 0xfc, !PT ;  /* 0x004000000d0d3812 */ /* 0x000fc400078efcff */
[----:B------:R-:W-:Y:S01]  /*270c0*/  ISETP.LT.AND P1, PT, R218, UR7, !P0 ;  /* 0x00000007da007c0c */ /* 0x000fe2000c721270 */
[----:B------:R-:W-:Y:S01]  /*270d0*/  ULDC UR7, c[0x0][0x228] ;  /* 0x00008a0000077ab9 */ /* 0x000fe20000000800 */
[----:B------:R-:W-:-:S03]  /*270e0*/  LOP3.LUT R13, R13, 0xffdfffff, RZ, 0xc0, !PT ;  /* 0xffdfffff0d0d7812 */ /* 0x000fc600078ec0ff */
[----:B------:R-:W-:Y:S02]  /*270f0*/  @P6 LOP3.LUT R68, R68, 0x4000000, RZ, 0xfc, !PT ;  /* 0x0400000044446812 */ /* 0x000fe400078efcff */
[----:B------:R-:W-:Y:S02]  /*27100*/  LOP3.LUT P6, RZ, R5, 0x4000, RZ, 0xc0, !PT ;  /* 0x0000400005ff7812 */ /* 0x000fe400078cc0ff */
[----:B------:R-:W-:Y:S02]  /*27110*/  @P2 LOP3.LUT R13, R13, 0x200000, RZ, 0xfc, !PT ;  /* 0x002000000d0d2812 */ /* 0x000fe400078efcff */
[----:B------:R-:W-:Y:S02]  /*27120*/  LOP3.LUT P0, RZ, R5, 0x10000, RZ, 0xc0, !PT ;  /* 0x0001000005ff7812 */ /* 0x000fe4000780c0ff */
[----:B------:R-:W-:Y:S02]  /*27130*/  LOP3.LUT R13, R13, 0xffefffff, RZ, 0xc0, !PT ;  /* 0xffefffff0d0d7812 */ /* 0x000fe400078ec0ff */
[----:B------:R-:W-:-:S02]  /*27140*/  LOP3.LUT R68, R68, 0xf7ffffff, RZ, 0xc0, !PT ;  /* 0xf7ffffff44447812 */ /* 0x000fc400078ec0ff */
[----:B------:R-:W-:Y:S02]  /*27150*/  @P1 LOP3.LUT R13, R13, 0x100000, RZ, 0xfc, !PT ;  /* 0x001000000d0d1812 */ /* 0x000fe400078efcff */
[----:B------:R-:W-:Y:S01]  /*27160*/  ISETP.LT.AND P1, PT, R217, UR46, !P0 ;  /* 0x0000002ed9007c0c */ /* 0x000fe2000c721270 */
[----:B------:R-:W-:Y:S01]  /*27170*/  ULDC UR46, c[0x0][0x228] ;  /* 0x00008a00002e7ab9 */ /* 0x000fe20000000800 */
[----:B------:R-:W-:Y:S02]  /*27180*/  @P6 LOP3.LUT R68, R68, 0x8000000, RZ, 0xfc, !PT ;  /* 0x0800000044446812 */ /* 0x000fe400078efcff */
[----:B------:R-:W-:Y:S02]  /*27190*/  LOP3.LUT P6, RZ, R5, 0x8000, RZ, 0xc0, !PT ;  /* 0x0000800005ff7812 */ /* 0x000fe400078cc0ff */
[----:B------:R-:W-:Y:S02]  /*271a0*/  LOP3.LUT R13, R13, 0xfff7ffff, RZ, 0xc0, !PT ;  /* 0xfff7ffff0d0d7812 */ /* 0x000fe400078ec0ff */
[----:B------:R-:W-:Y:S01]  /*271b0*/  ISETP.LT.AND P6, PT, R217, UR45, !P6 ;  /* 0x0000002dd9007c0c */ /* 0x000fe2000f7c1270 */
[----:B------:R-:W-:-:S04]  /*271c0*/  ULDC UR45, c[0x0][0x228] ;  /* 0x00008a00002d7ab9 */ /* 0x000fc80000000800 */
[----:B------:R-:W-:-:S04]  /*271d0*/  @P1 LOP3.LUT R13, R13, 0x80000, RZ, 0xfc, !PT ;  /* 0x000800000d0d1812 */ /* 0x000fc800078efcff */
[----:B------:R-:W-:-:S04]  /*271e0*/  LOP3.LUT R13, R13, 0xfffeffff, RZ, 0xc0, !PT ;  /* 0xfffeffff0d0d7812 */ /* 0x000fc800078ec0ff */
[----:B------:R-:W-:Y:S02]  /*271f0*/  @P6 LOP3.LUT R13, R13, 0x10000, RZ, 0xfc, !PT ;  /* 0x000100000d0d6812 */ /* 0x000fe400078efcff */
[----:B------:R-:W-:-:S04]  /*27200*/  LOP3.LUT P6, RZ, R68, 0x8000000, RZ, 0xc0, !PT ;  /* 0x0800000044ff7812 */ /* 0x000fc800078cc0ff */
[----:B------:R-:W-:Y:S01]  /*27210*/  ISETP.LT.AND P6, PT, R217, UR44, !P6 ;  /* 0x0000002cd9007c0c */ /* 0x000fe2000f7c1270 */
[----:B------:R-:W-:Y:S01]  /*27220*/  ULDC UR44, c[0x0][0x228] ;  /* 0x00008a00002c7ab9 */ /* 0x000fe20000000800 */
[----:B------:R-:W-:-:S11]  /*27230*/  LOP3.LUT R13, R13, 0xffffdfff, RZ, 0xc0, !PT ;  /* 0xffffdfff0d0d7812 */ /* 0x000fd600078ec0ff */
        /* <DEDUP_REMOVED lines=23> */
[----:B------:R-:W-:-:S12]  /*273b0*/  ULDC UR39, c[0x0][0x228] ;  /* 0x00008a0000277ab9 */ /* 0x000fd80000000800 */
        /* <DEDUP_REMOVED lines=9> */
[----:B------:R-:W-:Y:S02]  /*27450*/  LOP3.LUT R12, R12, 0xfeffffff, RZ, 0xc0, !PT ;  /* 0xfeffffff0c0c7812 */ /* 0x000fe400078ec0ff */
[----:B------:R-:W-:-:S09]  /*27460*/  LOP3.LUT P5, RZ, R5, 0x20, RZ, 0xc0, !PT ;  /* 0x0000002005ff7812 */ /* 0x000fd200078ac0ff */
[----:B------:R-:W-:Y:S02]  /*27470*/  @P6 LOP3.LUT R12, R12, 0x1000000, RZ, 0xfc, !PT ;  /* 0x010000000c0c6812 */ /* 0x000fe400078efcff */
[----:B------:R-:W-:-:S04]  /*27480*/  LOP3.LUT P6, RZ, R68, 0x80000, RZ, 0xc0, !PT ;  /* 0x0008000044ff7812 */ /* 0x000fc800078cc0ff */
[C---:B------:R-:W-:Y:S01]  /*27490*/  ISETP.LT.AND P6, PT, R217.reuse, UR36, !P6 ;  /* 0x00000024d9007c0c */ /* 0x040fe2000f7c1270 */
[----:B------:R-:W-:Y:S01]  /*274a0*/  ULDC UR36, c[0x0][0x228] ;  /* 0x00008a0000247ab9 */ /* 0x000fe20000000800 */
[----:B------:R-:W-:Y:S01]  /*274b0*/  ISETP.LT.AND P5, PT, R217, UR35, !P5 ;  /* 0x00000023d9007c0c */ /* 0x000fe2000efa1270 */
[----:B------:R-:W-:Y:S01]  /*274c0*/  ULDC UR35, c[0x0][0x228] ;  /* 0x00008a0000237ab9 */ /* 0x000fe20000000800 */
[----:B------:R-:W-:Y:S02]  /*274d0*/  LOP3.LUT R12, R12, 0xffdfffff, RZ, 0xc0, !PT ;  /* 0xffdfffff0c0c7812 */ /* 0x000fe400078ec0ff */
[----:B------:R-:W-:-:S04]  /*274e0*/  LOP3.LUT P4, RZ, R5, 0x10, RZ, 0xc0, !PT ;  /* 0x0000001005ff7812 */ /* 0x000fc8000788c0ff */
[----:B------:R-:W-:Y:S01]  /*274f0*/  ISETP.LT.AND P4, PT, R217, UR34, !P4 ;  /* 0x00000022d9007c0c */ /* 0x000fe2000e781270 */
[----:B------:R-:W-:Y:S02]  /*27500*/  ULDC UR34, c[0x0][0x228] ;  /* 0x00008a0000227ab9 */ /* 0x000fe40000000800 */
[----:B------:R-:W-:-:S04]  /*27510*/  @P6 LOP3.LUT R12, R12, 0x200000, RZ, 0xfc, !PT ;  /* 0x002000000c0c6812 */ /* 0x000fc800078efcff */
[----:B------:R-:W-:Y:S02]  /*27520*/  LOP3.LUT R12, R12, 0xfffbffff, RZ, 0xc0, !PT ;  /* 0xfffbffff0c0c7812 */ /* 0x000fe400078ec0ff */
[----:B------:R-:W-:Y:S02]  /*27530*/  LOP3.LUT P3, RZ, R5, 0x8, RZ, 0xc0, !PT ;  /* 0x0000000805ff7812 */ /* 0x000fe4000786c0ff */
[----:B------:R-:W-:Y:S02]  /*27540*/  @P5 LOP3.LUT R12, R12, 0x40000, RZ, 0xfc, !PT ;  /* 0x000400000c0c5812 */ /* 0x000fe400078efcff */
[----:B------:R-:W-:Y:S01]  /*27550*/  ISETP.LT.AND P3, PT, R217, UR31, !P3 ;  /* 0x0000001fd9007c0c */ /* 0x000fe2000df61270 */
[----:B------:R-:W-:Y:S01]  /*27560*/  ULDC UR31, c[0x0][0x228] ;  /* 0x00008a00001f7ab9 */ /* 0x000fe20000000800 */
[----:B------:R-:W-:Y:S02]  /*27570*/  LOP3.LUT R12, R12, 0xffff7fff, RZ, 0xc0, !PT ;  /* 0xffff7fff0c0c7812 */ /* 0x000fe400078ec0ff */
[----:B------:R-:W-:-:S02]  /*27580*/  LOP3.LUT P2, RZ, R5, 0x4, RZ, 0xc0, !PT ;  /* 0x0000000405ff7812 */ /* 0x000fc4000784c0ff */
        /* <DEDUP_REMOVED lines=8> */
[----:B------:R-:W-:-:S02]  /*27610*/  LOP3.LUT R12, R12, 0xfffffdff, RZ, 0xc0, !PT ;  /* 0xfffffdff0c0c7812 */ /* 0x000fc400078ec0ff */
[----:B------:R-:W-:Y:S02]  /*27620*/  LOP3.LUT P1, RZ, R5, 0x1, RZ, 0xc0, !PT ;  /* 0x0000000105ff7812 */ /* 0x000fe4000782c0ff */
        /* <DEDUP_REMOVED lines=10> */
[----:B------:R-:W-:-:S03]  /*276d0*/  LOP3.LUT R12, R12, 0xfffffffe, RZ, 0xc0, !PT ;  /* 0xfffffffe0c0c7812 */ /* 0x000fc600078ec0ff */
[----:B------:R-:W-:-:S08]  /*276e0*/  @P0 LOP3.LUT R70, R70, 0x1000, RZ, 0xfc, !PT ;  /* 0x0000100046460812 */ /* 0x000fd000078efcff */
[----:B------:R-:W-:Y:S02]  /*276f0*/  @P1 LOP3.LUT R12, R12, 0x1, RZ, 0xfc, !PT ;  /* 0x000000010c0c1812 */ /* 0x000fe400078efcff */
[----:B------:R-:W-:Y:S02]  /*27700*/  LOP3.LUT P1, RZ, R68, 0x1000, RZ, 0xc0, !PT ;  /* 0x0000100044ff7812 */ /* 0x000fe4000782c0ff */
[----:B------:R-:W-:Y:S02]  /*27710*/  LOP3.LUT R70, R70, 0xfffff7ff, RZ, 0xc0, !PT ;  /* 0xfffff7ff46467812 */ /* 0x000fe400078ec0ff */
[----:B------:R-:W-:Y:S01]  /*27720*/  ISETP.LT.AND P0, PT, R217, UR26, !P1 ;  /* 0x0000001ad9007c0c */ /* 0x000fe2000cf01270 */
[----:B------:R-:W-:-:S08]  /*27730*/  ULDC UR26, c[0x0][0x228] ;  /* 0x00008a00001a7ab9 */ /* 0x000fd00000000800 */
[----:B------:R-:W-:Y:S02]  /*27740*/  @P1 LOP3.LUT R70, R70, 0x800, RZ, 0xfc, !PT ;  /* 0x0000080046461812 */ /* 0x000fe400078efcff */
[----:B------:R-:W-:Y:S02]  /*27750*/  LOP3.LUT P1, RZ, R3, 0x10000000, RZ, 0xc0, !PT ;  /* 0x1000000003ff7812 */ /* 0x000fe4000782c0ff */
[C---:B------:R-:W-:Y:S02]  /*27760*/  LOP3.LUT P6, RZ, R68.reuse, 0x40000, RZ, 0xc0, !PT ;  /* 0x0004000044ff7812 */ /* 0x040fe400078cc0ff */
[C---:B------:R-:W-:Y:S02]  /*27770*/  LOP3.LUT P5, RZ, R68.reuse, 0x20000, RZ, 0xc0, !PT ;  /* 0x0002000044ff7812 */ /* 0x040fe400078ac0ff */
[C---:B------:R-:W-:Y:S02]  /*27780*/  LOP3.LUT P4, RZ, R68.reuse, 0x10000, RZ, 0xc0, !PT ;  /* 0x0001000044ff7812 */ /* 0x040fe4000788c0ff */
[----:B------:R-:W-:-:S02]  /*27790*/  LOP3.LUT P3, RZ, R68, 0x8000, RZ, 0xc0, !PT ;  /* 0x0000800044ff7812 */ /* 0x000fc4000786c0ff */
[C---:B------:R-:W-:Y:S02]  /*277a0*/  LOP3.LUT P2, RZ, R68.reuse, 0x4000, RZ, 0xc0, !PT ;  /* 0x0000400044ff7812 */ /* 0x040fe4000784c0ff */
[----:B------:R-:W-:-:S04]  /*277b0*/  LOP3.LUT R68, R68, 0xfffffbff, RZ, 0xc0, !PT ;  /* 0xfffffbff44447812 */ /* 0x000fc800078ec0ff */
[----:B------:R-:W-:Y:S02]  /*277c0*/  @P1 LOP3.LUT R68, R68, 0x400, RZ, 0xfc, !PT ;  /* 0x0000040044441812 */ /* 0x000fe400078efcff */
[----:B------:R-:W-:Y:S02]  /*277d0*/  LOP3.LUT P1, RZ, R3, 0x400000, RZ, 0xc0, !PT ;  /* 0x0040000003ff7812 */ /* 0x000fe4000782c0ff */
[----:B------:R-:W-:Y:S02]  /*277e0*/  @P0 LOP3.LUT R10, R10, 0x20000000, RZ, 0xfc, !PT ;  /* 0x200000000a0a0812 */ /* 0x000fe400078efcff */
[----:B------:R-:W-:Y:S01]  /*277f0*/  ISETP.LT.AND P0, PT, R217, UR25, !P2 ;  /* 0x00000019d9007c0c */ /* 0x000fe2000d701270 */
[----:B------:R-:W-:Y:S01]  /*27800*/  ULDC UR25, c[0x0][0x228] ;  /* 0x00008a0000197ab9 */ /* 0x000fe20000000800 */
[----:B------:R-:W-:Y:S02]  /*27810*/  LOP3.LUT R68, R68, 0xfffff7ff, RZ, 0xc0, !PT ;  /* 0xfffff7ff44447812 */ /* 0x000fe400078ec0ff */
[----:B------:R-:W-:-:S05]  /*27820*/  LOP3.LUT R10, R10, 0xfbffffff, RZ, 0xc0, !PT ;  /* 0xfbffffff0a0a7812 */ /* 0x000fca00078ec0ff */
[----:B------:R-:W-:Y:S02]  /*27830*/  @P1 LOP3.LUT R68, R68, 0x800, RZ, 0xfc, !PT ;  /* 0x0000080044441812 */ /* 0x000fe400078efcff */
[----:B------:R-:W-:Y:S01]  /*27840*/  ISETP.LT.AND P1, PT, R217, UR24, !P3 ;  /* 0x00000018d9007c0c */ /* 0x000fe2000df21270 */
[----:B------:R-:W-:Y:S01]  /*27850*/  ULDC UR24, c[0x0][0x228] ;  /* 0x00008a0000187ab9 */ /* 0x000fe20000000800 */
[----:B------:R-:W-:-:S04]  /*27860*/  @P0 LOP3.LUT R10, R10, 0x4000000, RZ, 0xfc, !PT ;  /* 0x040000000a0a0812 */ /* 0x000fc800078efcff */
[----:B------:R-:W-:-:S07]  /*27870*/  LOP3.LUT R10, R10, 0xff7fffff, RZ, 0xc0, !PT ;  /* 0xff7fffff0a0a7812 */ /* 0x000fce00078ec0ff */
[----:B------:R-:W-:Y:S02]  /*27880*/  @P1 LOP3.LUT R10, R10, 0x800000, RZ, 0xfc, !PT ;  /* 0x008000000a0a1812 */ /* 0x000fe400078efcff */
[----:B------:R-:W-:Y:S01]  /*27890*/  ISETP.LT.AND P1, PT, R217, UR23, !P4 ;  /* 0x00000017d9007c0c */ /* 0x000fe2000e721270 */
[----:B------:R-:W-:Y:S01]  /*278a0*/  ULDC UR23, c[0x0][0x228] ;  /* 0x00008a0000177ab9 */ /* 0x000fe20000000800 */
[----:B------:R-:W-:Y:S02]  /*278b0*/  LOP3.LUT R10, R10, 0xffefffff, RZ, 0xc0, !PT ;  /* 0xffefffff0a0a7812 */ /* 0x000fe400078ec0ff */
[----:B------:R-:W-:-:S04]  /*278c0*/  LOP3.LUT R70, R70, 0xffffdfff, RZ, 0xc0, !PT ;  /* 0xffffdfff46467812 */ /* 0x000fc800078ec0ff */
[----:B------:R-:W-:-:S05]  /*278d0*/  @P2 LOP3.LUT R70, R70, 0x2000, RZ, 0xfc, !PT ;  /* 0x0000200046462812 */ /* 0x000fca00078efcff */
[----:B------:R-:W-:Y:S02]  /*278e0*/  @P1 LOP3.LUT R10, R10, 0x100000, RZ, 0xfc, !PT ;  /* 0x001000000a0a1812 */ /* 0x000fe400078efcff */
[----:B------:R-:W-:Y:S01]  /*278f0*/  ISETP.LT.AND P1, PT, R217, UR22, !P5 ;  /* 0x00000016d9007c0c */ /* 0x000fe2000ef21270 */
[----:B------:R-:W-:Y:S01]  /*27900*/  ULDC UR22, c[0x0][0x228] ;  /* 0x00008a0000167ab9 */ /* 0x000fe20000000800 */
[----:B------:R-:W-:Y:S02]  /*27910*/  LOP3.LUT R70, R70, 0xffffbfff, RZ, 0xc0, !PT ;  /* 0xffffbfff46467812 */ /* 0x000fe400078ec0ff */
[----:B------:R-:W-:Y:S02]  /*27920*/  LOP3.LUT R10, R10, 0xfffdffff, RZ, 0xc0, !PT ;  /* 0xfffdffff0a0a7812 */ /* 0x000fe400078ec0ff */
[----:B------:R-:W-:-:S04]  /*27930*/  @P3 LOP3.LUT R70, R70, 0x4000, RZ, 0xfc, !PT ;  /* 0x0000400046463812 */ /* 0x000fc800078efcff */
[----:B------:R-:W-:-:S03]  /*27940*/  LOP3.LUT R70, R70, 0xffff7fff, RZ, 0xc0, !PT ;  /* 0xffff7fff46467812 */ /* 0x000fc600078ec0ff */
[----:B------:R-:W-:Y:S02]  /*27950*/  @P1 LOP3.LUT R10, R10, 0x20000, RZ, 0xfc, !PT ;  /* 0x000200000a0a1812 */ /* 0x000fe400078efcff */
[----:B------:R-:W-:Y:S01]  /*27960*/  ISETP.LT.AND P1, PT, R217, UR21, !P6 ;  /* 0x00000015d9007c0c */ /* 0x000fe2000f721270 */
[----:B------:R-:W-:Y:S01]  /*27970*/  ULDC UR21, c[0x0][0x228] ;  /* 0x00008a0000157ab9 */ /* 0x000fe20000000800 */
[----:B------:R-:W-:Y:S02]  /*27980*/  @P4 LOP3.LUT R70, R70, 0x8000, RZ, 0xfc, !PT ;  /* 0x0000800046464812 */ /* 0x000fe400078efcff */
[----:B------:R-:W-:Y:S02]  /*27990*/  LOP3.LUT R10, R10, 0xffffbfff, RZ, 0xc0, !PT ;  /* 0xffffbfff0a0a7812 */ /* 0x000fe400078ec0ff */
[----:B------:R-:W-:-:S04]  /*279a0*/  LOP3.LUT R70, R70, 0xfffeffff, RZ, 0xc0, !PT ;  /* 0xfffeffff46467812 */ /* 0x000fc800078ec0ff */
[----:B------:R-:W-:-:S03]  /*279b0*/  @P5 LOP3.LUT R70, R70, 0x10000, RZ, 0xfc, !PT ;  /* 0x0001000046465812 */ /* 0x000fc600078efcff */
[----:B------:R-:W-:Y:S02]  /*279c0*/  @P1 LOP3.LUT R10, R10, 0x4000, RZ, 0xfc, !PT ;  /* 0x000040000a0a1812 */ /* 0x000fe400078efcff */
[----:B------:R-:W-:Y:S02]  /*279d0*/  LOP3.LUT P1, RZ, R68, 0x800, RZ, 0xc0, !PT ;  /* 0x0000080044ff7812 */ /* 0x000fe4000782c0ff */
[----:B------:R-:W-:Y:S02]  /*279e0*/  LOP3.LUT R70, R70, 0xfffdffff, RZ, 0xc0, !PT ;  /* 0xfffdffff46467812 */ /* 0x000fe400078ec0ff */
[----:B------:R-:W-:Y:S01]  /*279f0*/  ISETP.LT.AND P1, PT, R217, UR20, !P1 ;  /* 0x00000014d9007c0c */ /* 0x000fe2000cf21270 */
[----:B------:R-:W-:Y:S01]  /*27a00*/  ULDC UR20, c[0x0][0x228] ;  /* 0x00008a0000147ab9 */ /* 0x000fe20000000800 */
[----:B------:R-:W-:Y:S02]  /*27a10*/  @P6 LOP3.LUT R70, R70, 0x20000, RZ, 0xfc, !PT ;  /* 0x0002000046466812 */ /* 0x000fe400078efcff */
[----:B------:R-:W-:-:S02]  /*27a20*/  LOP3.LUT P6, RZ, R3, 0x800000, RZ, 0xc0, !PT ;  /* 0x0080000003ff7812 */ /* 0x000fc400078cc0ff */
[----:B------:R-:W-:Y:S02]  /*27a30*/  LOP3.LUT R10, R10, 0xfffff7ff, RZ, 0xc0, !PT ;  /* 0xfffff7ff0a0a7812 */ /* 0x000fe400078ec0ff */
[----:B------:R-:W-:Y:S01]  /*27a40*/  ISETP.LT.AND P6, PT, R217, UR19, !P6 ;  /* 0x00000013d9007c0c */ /* 0x000fe2000f7c1270 */
[----:B------:R-:W-:-:S04]  /*27a50*/  ULDC UR19, c[0x0][0x228] ;  /* 0x00008a0000137ab9 */ /* 0x000fc80000000800 */
[----:B------:R-:W-:-:S04]  /*27a60*/  @P1 LOP3.LUT R10, R10, 0x800, RZ, 0xfc, !PT ;  /* 0x000008000a0a1812 */ /* 0x000fc800078efcff */
[----:B------:R-:W-:-:S04]  /*27a70*/  LOP3.LUT R10, R10, 0xfffffeff, RZ, 0xc0, !PT ;  /* 0xfffffeff0a0a7812 */ /* 0x000fc800078ec0ff */
[----:B------:R-:W-:Y:S02]  /*27a80*/  @P6 LOP3.LUT R10, R10, 0x100, RZ, 0xfc, !PT ;  /* 0x000001000a0a6812 */ /* 0x000fe400078efcff */
[----:B------:R-:W-:Y:S02]  /*27a90*/  LOP3.LUT P6, RZ, R6, 0x2000, RZ, 0xc0, !PT ;  /* 0x0000200006ff7812 */ /* 0x000fe400078cc0ff */
[----:B------:R-:W-:-:S11]  /*27aa0*/  LOP3.LUT R70, R70, 0xf7ffffff, RZ, 0xc0, !PT ;  /* 0xf7ffffff46467812 */ /* 0x000fd600078ec0ff */
        /* <DEDUP_REMOVED lines=11> */
[----:B------:R-:W-:Y:S02]  /*27b60*/  LOP3.LUT R70, R70, 0x7fffffff, RZ, 0xc0, !PT ;  /* 0x7fffffff46467812 */ /* 0x000fe400078ec0ff */
[----:B------:R-:W-:-:S09]  /*27b70*/  LOP3.LUT P1, RZ, R68, 0x400, RZ, 0xc0, !PT ;  /* 0x0000040044ff7812 */ /* 0x000fd2000782c0ff */
        /* <DEDUP_REMOVED lines=24> */
[----:B------:R-:W-:-:S04]  /*27d00*/  LOP3.LUT P3, RZ, R3, 0x4000000, RZ, 0xc0, !PT ;  /* 0x0400000003ff7812 */ /* 0x000fc8000786c0ff */
[----:B------:R-:W-:Y:S01]  /*27d10*/  ISETP.LT.AND P3, PT, R217, UR16, !P3 ;  /* 0x00000010d9007c0c */ /* 0x000fe2000df61270 */
[----:B------:R-:W-:-:S04]  /*27d20*/  ULDC UR16, c[0x0][0x228] ;  /* 0x00008a0000107ab9 */ /* 0x000fc80000000800 */
[----:B------:R-:W-:Y:S02]  /*27d30*/  @P6 LOP3.LUT R68, R68, 0x80, RZ, 0xfc, !PT ;  /* 0x0000008044446812 */ /* 0x000fe400078efcff */
[----:B------:R-:W-:Y:S02]  /*27d40*/  LOP3.LUT P6, RZ, R6, 0x1, RZ, 0xc0, !PT ;  /* 0x0000000106ff7812 */ /* 0x000fe400078cc0ff */
[----:B------:R-:W-:Y:S02]  /*27d50*/  LOP3.LUT P2, RZ, R3, 0x8000000, RZ, 0xc0, !PT ;  /* 0x0800000003ff7812 */ /* 0x000fe4000784c0ff */
[----:B---3--:R-:W-:Y:S02]  /*27d60*/  LOP3.LUT R11, R11, 0x7fffffff, RZ, 0xc0, !PT ;  /* 0x7fffffff0b0b7812 */ /* 0x008fe400078ec0ff */
[----:B------:R-:W-:Y:S01]  /*27d70*/  ISETP.LT.AND P2, PT, R217, UR15, !P2 ;  /* 0x0000000fd9007c0c */ /* 0x000fe2000d741270 */
[----:B------:R-:W-:Y:S01]  /*27d80*/  ULDC UR15, c[0x0][0x228] ;  /* 0x00008a00000f7ab9 */ /* 0x000fe20000000800 */
[----:B------:R-:W-:-:S02]  /*27d90*/  LOP3.LUT R68, R68, 0xfffffeff, RZ, 0xc0, !PT ;  /* 0xfffffeff44447812 */ /* 0x000fc400078ec0ff */
[----:B------:R-:W-:-:S03]  /*27da0*/  @P3 LOP3.LUT R11, R11, 0x80000000, RZ, 0xfc, !PT ;  /* 0x800000000b0b3812 */ /* 0x000fc600078efcff */
[----:B------:R-:W-:Y:S02]  /*27db0*/  @P6 LOP3.LUT R68, R68, 0x100, RZ, 0xfc, !PT ;  /* 0x0000010044446812 */ /* 0x000fe400078efcff */
[----:B------:R-:W-:Y:S02]  /*27dc0*/  LOP3.LUT P6, RZ, R3, 0x80000000, RZ, 0xc0, !PT ;  /* 0x8000000003ff7812 */ /* 0x000fe400078cc0ff */
[----:B------:R-:W-:Y:S01]  /*27dd0*/  ISETP.LT.AND P1, PT, R217, UR14, !P1 ;  /* 0x0000000ed9007c0c */ /* 0x000fe2000cf21270 */
[----:B------:R-:W-:Y:S01]  /*27de0*/  ULDC UR14, c[0x0][0x228] ;  /* 0x00008a00000e7ab9 */ /* 0x000fe20000000800 */
[----:B------:R-:W-:Y:S02]  /*27df0*/  LOP3.LUT R11, R11, 0xefffffff, RZ, 0xc0, !PT ;  /* 0xefffffff0b0b7812 */ /* 0x000fe400078ec0ff */
[----:B------:R-:W-:Y:S02]  /*27e00*/  LOP3.LUT P0, RZ, R3, 0x20000000, RZ, 0xc0, !PT ;  /* 0x2000000003ff7812 */ /* 0x000fe4000780c0ff */
[----:B------:R-:W-:-:S02]  /*27e10*/  @P2 LOP3.LUT R11, R11, 0x10000000, RZ, 0xfc, !PT ;  /* 0x100000000b0b2812 */ /* 0x000fc400078efcff */
[----:B------:R-:W-:Y:S02]  /*27e20*/  LOP3.LUT R68, R68, 0xfffffdff, RZ, 0xc0, !PT ;  /* 0xfffffdff44447812 */ /* 0x000fe400078ec0ff */
[----:B------:R-:W-:Y:S01]  /*27e30*/  ISETP.LT.AND P0, PT, R217, UR13, !P0 ;  /* 0x0000000dd9007c0c */ /* 0x000fe2000c701270 */
[----:B------:R-:W-:Y:S01]  /*27e40*/  ULDC UR13, c[0x0][0x228] ;  /* 0x00008a00000d7ab9 */ /* 0x000fe20000000800 */
[----:B------:R-:W-:Y:S02]  /*27e50*/  LOP3.LUT R11, R11, 0xfdffffff, RZ, 0xc0, !PT ;  /* 0xfdffffff0b0b7812 */ /* 0x000fe400078ec0ff */
[----:B------:R-:W-:Y:S02]  /*27e60*/  @P6 LOP3.LUT R68, R68, 0x200, RZ, 0xfc, !PT ;  /* 0x0000020044446812 */ /* 0x000fe400078efcff */
[----:B------:R-:W-:Y:S02]  /*27e70*/  LOP3.LUT P6, RZ, R3, 0x40000000, RZ, 0xc0, !PT ;  /* 0x4000000003ff7812 */ /* 0x000fe400078cc0ff */
[----:B------:R-:W-:-:S02]  /*27e80*/  @P1 LOP3.LUT R11, R11, 0x2000000, RZ, 0xfc, !PT ;  /* 0x020000000b0b1812 */ /* 0x000fc400078efcff */
[----:B------:R-:W-:Y:S01]  /*27e90*/  ISETP.LT.AND P6, PT, R217, UR12, !P6 ;  /* 0x0000000cd9007c0c */ /* 0x000fe2000f7c1270 */
[----:B------:R-:W-:Y:S01]  /*27ea0*/  ULDC UR12, c[0x0][0x228] ;  /* 0x00008a00000c7ab9 */ /* 0x000fe20000000800 */
[----:B------:R-:W-:-:S04]  /*27eb0*/  LOP3.LUT R11, R11, 0xffbfffff, RZ, 0xc0, !PT ;  /* 0xffbfffff0b0b7812 */ /* 0x000fc800078ec0ff */
        /* <DEDUP_REMOVED lines=34> */
[----:B------:R-:W-:Y:S02]  /*280e0*/  LOP3.LUT P4, RZ, R3, 0x2000000, RZ, 0xc0, !PT ;  /* 0x0200000003ff7812 */ /* 0x000fe4000788c0ff */
[----:B------:R-:W-:Y:S02]  /*280f0*/  LOP3.LUT R11, R11, 0xfffffffd, RZ, 0xc0, !PT ;  /* 0xfffffffd0b0b7812 */ /* 0x000fe400078ec0ff */
[----:B------:R-:W-:Y:S01]  /*28100*/  ISETP.LT.AND P4, PT, R217, UR17, !P4 ;  /* 0x00000011d9007c0c */ /* 0x000fe2000e781270 */
[----:B------:R-:W-:Y:S01]  /*28110*/  ULDC UR17, c[0x0][0x228] ;  /* 0x00008a0000117ab9 */ /* 0x000fe20000000800 */
[----:B------:R-:W-:-:S03]  /*28120*/  LOP3.LUT R10, R10, 0xffffffdf, RZ, 0xc0, !PT ;  /* 0xffffffdf0a0a7812 */ /* 0x000fc600078ec0ff */
[----:B------:R-:W-:Y:S02]  /*28130*/  @P6 LOP3.LUT R11, R11, 0x2, RZ, 0xfc, !PT ;  /* 0x000000020b0b6812 */ /* 0x000fe400078efcff */
[----:B------:R-:W-:Y:S02]  /*28140*/  LOP3.LUT P6, RZ, R68, 0x8, RZ, 0xc0, !PT ;  /* 0x0000000844ff7812 */ /* 0x000fe400078cc0ff */
[----:B------:R-:W-:Y:S02]  /*28150*/  @P5 LOP3.LUT R10, R10, 0x20, RZ, 0xfc, !PT ;  /* 0x000000200a0a5812 */ /* 0x000fe400078efcff */
[----:B------:R-:W-:Y:S01]  /*28160*/  ISETP.LT.AND P6, PT, R217, UR5, !P6 ;  /* 0x00000005d9007c0c */ /* 0x000fe2000f7c1270 */
[----:B------:R-:W-:Y:S01]  /*28170*/  ULDC UR5, c[0x0][0x228] ;  /* 0x00008a0000057ab9 */ /* 0x000fe20000000800 */
[----:B------:R-:W-:Y:S02]  /*28180*/  LOP3.LUT R10, R10, 0xfffffffb, RZ, 0xc0, !PT ;  /* 0xfffffffb0a0a7812 */ /* 0x000fe400078ec0ff */
[----:B------:R-:W-:-:S02]  /*28190*/  LOP3.LUT P5, RZ, R6, 0x4000, RZ, 0xc0, !PT ;  /* 0x0000400006ff7812 */ /* 0x000fc400078ac0ff */
[----:B------:R-:W-:Y:S02]  /*281a0*/  @P4 LOP3.LUT R10, R10, 0x4, RZ, 0xfc, !PT ;  /* 0x000000040a0a4812 */ /* 0x000fe400078efcff */
[C---:B------:R-:W-:Y:S02]  /*281b0*/  LOP3.LUT P4, RZ, R6.reuse, 0x8000, RZ, 0xc0, !PT ;  /* 0x0000800006ff7812 */ /* 0x040fe4000788c0ff */
[C---:B------:R-:W-:Y:S02]  /*281c0*/  LOP3.LUT P3, RZ, R6.reuse, 0x10000, RZ, 0xc0, !PT ;  /* 0x0001000006ff7812 */ /* 0x040fe4000786c0ff */
[C---:B------:R-:W-:Y:S02]  /*281d0*/  LOP3.LUT P2, RZ, R6.reuse, 0x20000, RZ, 0xc0, !PT ;  /* 0x0002000006ff7812 */ /* 0x040fe4000784c0ff */
[C---:B------:R-:W-:Y:S02]  /*281e0*/  LOP3.LUT P1, RZ, R6.reuse, 0x40000, RZ, 0xc0, !PT ;  /* 0x0004000006ff7812 */ /* 0x040fe4000782c0ff */
[----:B------:R-:W-:-:S02]  /*281f0*/  LOP3.LUT P0, RZ, R6, 0x80000, RZ, 0xc0, !PT ;  /* 0x0008000006ff7812 */ /* 0x000fc4000780c0ff */
        /* <DEDUP_REMOVED lines=33> */
[----:B------:R-:W-:Y:S02]  /*28410*/  ISETP.LT.AND P6, PT, R217, UR27, !P6 ;  /* 0x0000001bd9007c0c */ /* 0x000fe4000f7c1270 */
[----:B------:R-:W-:-:S11]  /*28420*/  LOP3.LUT R3, R3, 0xfffffbff, RZ, 0xc0, !PT ;  /* 0xfffffbff03037812 */ /* 0x000fd600078ec0ff */
[----:B------:R-:W-:Y:S02]  /*28430*/  @P6 LOP3.LUT R3, R3, 0x400, RZ, 0xfc, !PT ;  /* 0x0000040003036812 */ /* 0x000fe400078efcff */
[----:B------:R-:W-:-:S04]  /*28440*/  LOP3.LUT P6, RZ, R70, 0x8000000, RZ, 0xc0, !PT ;  /* 0x0800000046ff7812 */ /* 0x000fc800078cc0ff */
[----:B------:R-:W-:Y:S02]  /*28450*/  ISETP.LT.AND P6, PT, R217, UR31, !P6 ;  /* 0x0000001fd9007c0c */ /* 0x000fe4000f7c1270 */
[----:B------:R-:W-:-:S11]  /*28460*/  LOP3.LUT R3, R3, 0xffffff7f, RZ, 0xc0, !PT ;  /* 0xffffff7f03037812 */ /* 0x000fd600078ec0ff */
[----:B------:R-:W-:Y:S02]  /*28470*/  @P6 LOP3.LUT R3, R3, 0x80, RZ, 0xfc, !PT ;  /* 0x0000008003036812 */ /* 0x000fe400078efcff */
[C---:B------:R-:W-:Y:S02]  /*28480*/  ISETP.LT.AND P6, PT, R217.reuse, UR37, !P5 ;  /* 0x00000025d9007c0c */ /* 0x040fe4000efc1270 */
[C---:B------:R-:W-:Y:S02]  /*28490*/  ISETP.LT.AND P5, PT, R217.reuse, UR41, !P4 ;  /* 0x00000029d9007c0c */ /* 0x040fe4000e7a1270 */
[C---:B------:R-:W-:Y:S02]  /*284a0*/  ISETP.LT.AND P4, PT, R217.reuse, UR45, !P3 ;  /* 0x0000002dd9007c0c */ /* 0x040fe4000df81270 */
[----:B------:R-:W-:Y:S02]  /*284b0*/  ISETP.LT.AND P3, PT, R217, UR49, !P2 ;  /* 0x00000031d9007c0c */ /* 0x000fe4000d761270 */
[----:B------:R-:W-:-:S02]  /*284c0*/  LOP3.LUT R0, R0, 0xbfffffff, RZ, 0xc0, !PT ;  /* 0xbfffffff00007812 */ /* 0x000fc400078ec0ff */
[----:B------:R-:W-:-:S07]  /*284d0*/  ISETP.LT.AND P1, PT, R217, UR53, !P1 ;  /* 0x00000035d9007c0c */ /* 0x000fce000cf21270 */
[----:B------:R-:W-:-:S04]  /*284e0*/  @P4 LOP3.LUT R0, R0, 0x40000000, RZ, 0xfc, !PT ;  /* 0x4000000000004812 */ /* 0x000fc800078efcff */
[----:B------:R-:W-:-:S04]  /*284f0*/  LOP3.LUT R0, R0, 0xf7ffffff, RZ, 0xc0, !PT ;  /* 0xf7ffffff00007812 */ /* 0x000fc800078ec0ff */
[----:B------:R-:W-:-:S04]  /*28500*/  @P3 LOP3.LUT R0, R0, 0x8000000, RZ, 0xfc, !PT ;  /* 0x0800000000003812 */ /* 0x000fc800078efcff */
[----:B------:R-:W-:-:S04]  /*28510*/  LOP3.LUT R0, R0, 0xfeffffff, RZ, 0xc0, !PT ;  /* 0xfeffffff00007812 */ /* 0x000fc800078ec0ff */
[----:B------:R-:W-:Y:S02]  /*28520*/  @P1 LOP3.LUT R0, R0, 0x1000000, RZ, 0xfc, !PT ;  /* 0x0100000000001812 */ /* 0x000fe400078efcff */
[----:B------:R-:W-:Y:S02]  /*28530*/  LOP3.LUT P1, RZ, R5, 0x8000, RZ, 0xc0, !PT ;  /* 0x0000800005ff7812 */ /* 0x000fe4000782c0ff */
[----:B------:R-:W-:Y:S02]  /*28540*/  LOP3.LUT R3, R3, 0xffffffef, RZ, 0xc0, !PT ;  /* 0xffffffef03037812 */ /* 0x000fe400078ec0ff */
[----:B------:R-:W-:Y:S02]  /*28550*/  LOP3.LUT R70, R70, 0xfbffffff, RZ, 0xc0, !PT ;  /* 0xfbffffff46467812 */ /* 0x000fe400078ec0ff */
[----:B------:R-:W-:Y:S02]  /*28560*/  @P6 LOP3.LUT R3, R3, 0x10, RZ, 0xfc, !PT ;  /* 0x0000001003036812 */ /* 0x000fe400078efcff */
[----:B------:R-:W-:-:S05]  /*28570*/  LOP3.LUT P6, RZ, R5, 0x40, RZ, 0xc0, !PT ;  /* 0x0000004005ff7812 */ /* 0x000fca00078cc0ff */
        /* <DEDUP_REMOVED lines=18> */
[C---:B------:R-:W-:Y:S02]  /*286a0*/  LOP3.LUT P6, RZ, R5.reuse, 0x1000, RZ, 0xc0, !PT ;  /* 0x0000100005ff7812 */ /* 0x040fe400078cc0ff */
[----:B------:R-:W-:Y:S02]  /*286b0*/  LOP3.LUT R70, R70, 0xfeffffff, RZ, 0xc0, !PT ;  /* 0xfeffffff46467812 */ /* 0x000fe400078ec0ff */
[----:B------:R-:W-:-:S04]  /*286c0*/  LOP3.LUT P1, RZ, R5, 0x10000, RZ, 0xc0, !PT ;  /* 0x0001000005ff7812 */ /* 0x000fc8000782c0ff */
[----:B------:R-:W-:Y:S01]  /*286d0*/  ISETP.LT.AND P1, PT, R220, UR23, !P1 ;  /* 0x00000017dc007c0c */ /* 0x000fe2000cf21270 */
[----:B------:R-:W-:-:S04]  /*286e0*/  ULDC UR23, c[0x0][0x228] ;  /* 0x00008a0000177ab9 */ /* 0x000fc80000000800 */
[----:B------:R-:W-:Y:S02]  /*286f0*/  @P6 LOP3.LUT R70, R70, 0x1000000, RZ, 0xfc, !PT ;  /* 0x0100000046466812 */ /* 0x000fe400078efcff */
[----:B------:R-:W-:Y:S02]  /*28700*/  LOP3.LUT P6, RZ, R5, 0x2000, RZ, 0xc0, !PT ;  /* 0x0000200005ff7812 */ /* 0x000fe400078cc0ff */
[----:B------:R-:W-:Y:S02]  /*28710*/  LOP3.LUT R70, R70, 0xfdffffff, RZ, 0xc0, !PT ;  /* 0xfdffffff46467812 */ /* 0x000fe400078ec0ff */
[----:B------:R-:W-:-:S04]  /*28720*/  LOP3.LUT R13, R13, 0xfffbffff, RZ, 0xc0, !PT ;  /* 0xfffbffff0d0d7812 */ /* 0x000fc800078ec0ff */
[----:B------:R-:W-:-:S05]  /*28730*/  @P1 LOP3.LUT R13, R13, 0x40000, RZ, 0xfc, !PT ;  /* 0x000400000d0d1812 */ /* 0x000fca00078efcff */
[----:B------:R-:W-:-:S04]  /*28740*/  @P6 LOP3.LUT R70, R70, 0x2000000, RZ, 0xfc, !PT ;  /* 0x0200000046466812 */ /* 0x000fc800078efcff */
[----:B------:R-:W-:-:S04]  /*28750*/  LOP3.LUT P1, RZ, R70, 0x4000000, RZ, 0xc0, !PT ;  /* 0x0400000046ff7812 */ /* 0x000fc8000782c0ff */
[C---:B------:R-:W-:Y:S01]  /*28760*/  ISETP.LT.AND P1, PT, R220.reuse, UR19, !P1 ;  /* 0x00000013dc007c0c */ /* 0x040fe2000cf21270 */
[----:B------:R-:W-:Y:S01]  /*28770*/  ULDC UR19, c[0x0][0x228] ;  /* 0x00008a0000137ab9 */ /* 0x000fe20000000800 */
[----:B------:R-:W-:Y:S02]  /*28780*/  LOP3.LUT P6, RZ, R5, 0x4000, RZ, 0xc0, !PT ;  /* 0x0000400005ff7812 */ /* 0x000fe400078cc0ff */
[----:B------:R-:W-:Y:S02]  /*28790*/  LOP3.LUT R13, R13, 0xffff7fff, RZ, 0xc0, !PT ;  /* 0xffff7fff0d0d7812 */ /* 0x000fe400078ec0ff */
[----:B------:R-:W-:Y:S01]  /*287a0*/  ISETP.LT.AND P6, PT, R220, UR15, !P6 ;  /* 0x0000000fdc007c0c */ /* 0x000fe2000f7c1270 */
[----:B------:R-:W-:-:S06]  /*287b0*/  ULDC UR15, c[0x0][0x228] ;  /* 0x00008a00000f7ab9 */ /* 0x000fcc0000000800 */
        /* <DEDUP_REMOVED lines=37> */
[----:B------:R-:W-:-:S09]  /*28a10*/  LOP3.LUT R3, R3, 0xfffffffd, RZ, 0xc0, !PT ;  /* 0xfffffffd03037812 */ /* 0x000fd200078ec0ff */
[----:B------:R-:W-:Y:S02]  /*28a20*/  @P6 LOP3.LUT R12, R12, 0x800000, RZ, 0xfc, !PT ;  /* 0x008000000c0c6812 */ /* 0x000fe400078efcff */
[----:B------:R-:W-:-:S04]  /*28a30*/  LOP3.LUT P6, RZ, R70, 0x40000, RZ, 0xc0, !PT ;  /* 0x0004000046ff7812 */ /* 0x000fc800078cc0ff */
[----:B------:R-:W-:Y:S01]  /*28a40*/  ISETP.LT.AND P6, PT, R220, UR15, !P6 ;  /* 0x0000000fdc007c0c */ /* 0x000fe2000f7c1270 */
[----:B------:R-:W-:Y:S01]  /*28a50*/  ULDC UR15, c[0x0][0x228] ;  /* 0x00008a00000f7ab9 */ /* 0x000fe20000000800 */
[----:B------:R-:W-:Y:S02]  /*28a60*/  @P5 LOP3.LUT R3, R3, 0x2, RZ, 0xfc, !PT ;  /* 0x0000000203035812 */ /* 0x000fe400078efcff */
[C---:B------:R-:W-:Y:S02]  /*28a70*/  LOP3.LUT P5, RZ, R5.reuse, 0x20, RZ, 0xc0, !PT ;  /* 0x0000002005ff7812 */ /* 0x040fe400078ac0ff */
[----:B------:R-:W-:Y:S02]  /*28a80*/  LOP3.LUT R12, R12, 0xffefffff, RZ, 0xc0, !PT ;  /* 0xffefffff0c0c7812 */ /* 0x000fe400078ec0ff */
[----:B------:R-:W-:Y:S01]  /*28a90*/  ISETP.LT.AND P5, PT, R220, UR11, !P5 ;  /* 0x0000000bdc007c0c */ /* 0x000fe2000efa1270 */
[----:B------:R-:W-:Y:S01]  /*28aa0*/  ULDC UR11, c[0x0][0x228] ;  /* 0x00008a00000b7ab9 */ /* 0x000fe20000000800 */
[----:B------:R-:W-:-:S02]  /*28ab0*/  LOP3.LUT P4, RZ, R5, 0x10, RZ, 0xc0, !PT ;  /* 0x0000001005ff7812 */ /* 0x000fc4000788c0ff */
[----:B------:R-:W-:Y:S02]  /*28ac0*/  ISETP.LT.AND P2, PT, R217, UR57, !P0 ;  /* 0x00000039d9007c0c */ /* 0x000fe4000c741270 */
[----:B------:R-:W-:Y:S02]  /*28ad0*/  @P6 LOP3.LUT R12, R12, 0x100000, RZ, 0xfc, !PT ;  /* 0x001000000c0c6812 */ /* 0x000fe400078efcff */
[----:B------:R-:W-:Y:S01]  /*28ae0*/  ISETP.LT.AND P4, PT, R220, UR23, !P4 ;  /* 0x00000017dc007c0c */ /* 0x000fe2000e781270 */
[----:B------:R-:W-:Y:S01]  /*28af0*/  ULDC UR23, c[0x0][0x228] ;  /* 0x00008a0000177ab9 */ /* 0x000fe20000000800 */
[----:B------:R-:W-:Y:S02]  /*28b00*/  LOP3.LUT R12, R12, 0xfffdffff, RZ, 0xc0, !PT ;  /* 0xfffdffff0c0c7812 */ /* 0x000fe400078ec0ff */
[----:B------:R-:W-:Y:S02]  /*28b10*/  LOP3.LUT P0, RZ, R6, 0x100000, RZ, 0xc0, !PT ;  /* 0x0010000006ff7812 */ /* 0x000fe4000780c0ff */
[----:B------:R-:W-:-:S02]  /*28b20*/  LOP3.LUT P3, RZ, R5, 0x8, RZ, 0xc0, !PT ;  /* 0x0000000805ff7812 */ /* 0x000fc4000786c0ff */
[----:B------:R-:W-:Y:S02]  /*28b30*/  @P5 LOP3.LUT R12, R12, 0x20000, RZ, 0xfc, !PT ;  /* 0x000200000c0c5812 */ /* 0x000fe400078efcff */
[----:B------:R-:W-:Y:S02]  /*28b40*/  ISETP.LT.AND P0, PT, R217, UR61, !P0 ;  /* 0x0000003dd9007c0c */ /* 0x000fe4000c701270 */
[----:B------:R-:W-:Y:S02]  /*28b50*/  LOP3.LUT R0, R0, 0xffdfffff, RZ, 0xc0, !PT ;  /* 0xffdfffff00007812 */ /* 0x000fe400078ec0ff */
[----:B------:R-:W-:Y:S01]  /*28b60*/  ISETP.LT.AND P3, PT, R220, UR19, !P3 ;  /* 0x00000013dc007c0c */ /* 0x000fe2000df61270 */
[----:B------:R-:W-:Y:S01]  /*28b70*/  ULDC UR19, c[0x0][0x228] ;  /* 0x00008a0000137ab9 */ /* 0x000fe20000000800 */
[----:B------:R-:W-:Y:S02]  /*28b80*/  LOP3.LUT R12, R12, 0xffffbfff, RZ, 0xc0, !PT ;  /* 0xffffbfff0c0c7812 */ /* 0x000fe400078ec0ff */
[----:B------:R-:W-:-:S02]  /*28b90*/  @P2 LOP3.LUT R0, R0, 0x200000, RZ, 0xfc, !PT ;  /* 0x0020000000002812 */ /* 0x000fc400078efcff */
[----:B------:R-:W-:Y:S02]  /*28ba0*/  LOP3.LUT P2, RZ, R5, 0x4, RZ, 0xc0, !PT ;  /* 0x0000000405ff7812 */ /* 0x000fe4000784c0ff */
[----:B------:R-:W-:Y:S02]  /*28bb0*/  @P4 LOP3.LUT R12, R12, 0x4000, RZ, 0xfc, !PT ;  /* 0x000040000c0c4812 */ /* 0x000fe400078efcff */
[----:B------:R-:W-:Y:S02]  /*28bc0*/  LOP3.LUT R0, R0, 0xfffbffff, RZ, 0xc0, !PT ;  /* 0xfffbffff00007812 */ /* 0x000fe400078ec0ff */
[----:B------:R-:W-:Y:S01]  /*28bd0*/  ISETP.LT.AND P2, PT, R220, UR15, !P2 ;  /* 0x0000000fdc007c0c */ /* 0x000fe2000d741270 */
[----:B------:R-:W-:Y:S01]  /*28be0*/  ULDC UR15, c[0x0][0x228] ;  /* 0x00008a00000f7ab9 */ /* 0x000fe20000000800 */
[----:B------:R-:W-:Y:S02]  /*28bf0*/  LOP3.LUT R12, R12, 0xfffff7ff, RZ, 0xc0, !PT ;  /* 0xfffff7ff0c0c7812 */ /* 0x000fe400078ec0ff */
[----:B------:R-:W-:-:S02]  /*28c00*/  @P0 LOP3.LUT R0, R0, 0x40000, RZ, 0xfc, !PT ;  /* 0x0004000000000812 */ /* 0x000fc400078efcff */
[C---:B------:R-:W-:Y:S02]  /*28c10*/  LOP3.LUT P0, RZ, R5.reuse, 0x2, RZ, 0xc0, !PT ;  /* 0x0000000205ff7812 */ /* 0x040fe4000780c0ff */
[----:B------:R-:W-:Y:S02]  /*28c20*/  @P3 LOP3.LUT R12, R12, 0x800, RZ, 0xfc, !PT ;  /* 0x000008000c0c3812 */ /* 0x000fe400078efcff */
[----:B------:R-:W-:Y:S01]  /*28c30*/  ISETP.LT.AND P0, PT, R220, UR11, !P0 ;  /* 0x0000000bdc007c0c */ /* 0x000fe2000c701270 */
[----:B------:R-:W-:Y:S01]  /*28c40*/  ULDC UR11, c[0x0][0x228] ;  /* 0x00008a00000b7ab9 */ /* 0x000fe20000000800 */
[----:B------:R-:W-:Y:S02]  /*28c50*/  LOP3.LUT R12, R12, 0xfffffeff, RZ, 0xc0, !PT ;  /* 0xfffffeff0c0c7812 */ /* 0x000fe400078ec0ff */
[----:B------:R-:W-:Y:S02]  /*28c60*/  LOP3.LUT P1, RZ, R5, 0x1, RZ, 0xc0, !PT ;  /* 0x0000000105ff7812 */ /* 0x000fe4000782c0ff */
[----:B------:R-:W-:-:S02]  /*28c70*/  @P2 LOP3.LUT R12, R12, 0x100, RZ, 0xfc, !PT ;  /* 0x000001000c0c2812 */ /* 0x000fc400078efcff */
        /* <DEDUP_REMOVED lines=12> */
[----:B------:R-:W-:-:S04]  /*28d40*/  LOP3.LUT P1, RZ, R70, 0x800, RZ, 0xc0, !PT ;  /* 0x0000080046ff7812 */ /* 0x000fc8000782c0ff */
[----:B------:R-:W-:Y:S01]  /*28d50*/  ISETP.LT.AND P0, PT, R220, UR15, !P1 ;  /* 0x0000000fdc007c0c */ /* 0x000fe2000cf01270 */
[----:B------:R-:W-:Y:S01]  /*28d60*/  ULDC UR15, c[0x0][0x228] ;  /* 0x00008a00000f7ab9 */ /* 0x000fe20000000800 */
[----:B------:R-:W-:Y:S02]  /*28d70*/  LOP3.LUT R72, R72, 0xfffffbff, RZ, 0xc0, !PT ;  /* 0xfffffbff48487812 */ /* 0x000fe400078ec0ff */
[----:B------:R-:W-:Y:S02]  /*28d80*/  LOP3.LUT R10, R10, 0xefffffff, RZ, 0xc0, !PT ;  /* 0xefffffff0a0a7812 */ /* 0x000fe400078ec0ff */
[----:B------:R-:W-:-:S03]  /*28d90*/  LOP3.LUT P2, RZ, R70, 0x2000, RZ, 0xc0, !PT ;  /* 0x0000200046ff7812 */ /* 0x000fc6000784c0ff */
[----:B------:R-:W-:Y:S02]  /*28da0*/  @P1 LOP3.LUT R72, R72, 0x400, RZ, 0xfc, !PT ;  /* 0x0000040048481812 */ /* 0x000fe400078efcff */
[----:B------:R-:W-:Y:S02]  /*28db0*/  LOP3.LUT P1, RZ, R3, 0x8000000, RZ, 0xc0, !PT ;  /* 0x0800000003ff7812 */ /* 0x000fe4000782c0ff */
[----:B------:R-:W-:Y:S02]  /*28dc0*/  @P0 LOP3.LUT R10, R10, 0x10000000, RZ, 0xfc, !PT ;  /* 0x100000000a0a0812 */ /* 0x000fe400078efcff */
[----:B------:R-:W-:Y:S01]  /*28dd0*/  ISETP.LT.AND P0, PT, R220, UR11, !P2 ;  /* 0x0000000bdc007c0c */ /* 0x000fe2000d701270 */
[----:B------:R-:W-:Y:S01]  /*28de0*/  ULDC UR11, c[0x0][0x228] ;  /* 0x00008a00000b7ab9 */ /* 0x000fe20000000800 */
[C---:B------:R-:W-:Y:S02]  /*28df0*/  LOP3.LUT P6, RZ, R70.reuse, 0x20000, RZ, 0xc0, !PT ;  /* 0x0002000046ff7812 */ /* 0x040fe400078cc0ff */
[----:B------:R-:W-:-:S02]  /*28e00*/  LOP3.LUT P5, RZ, R70, 0x10000, RZ, 0xc0, !PT ;  /* 0x0001000046ff7812 */ /* 0x000fc400078ac0ff */
[C---:B------:R-:W-:Y:S02]  /*28e10*/  LOP3.LUT P4, RZ, R70.reuse, 0x8000, RZ, 0xc0, !PT ;  /* 0x0000800046ff7812 */ /* 0x040fe4000788c0ff */
[C---:B------:R-:W-:Y:S02]  /*28e20*/  LOP3.LUT P3, RZ, R70.reuse, 0x4000, RZ, 0xc0, !PT ;  /* 0x0000400046ff7812 */ /* 0x040fe4000786c0ff */
[----:B------:R-:W-:Y:S02]  /*28e30*/  LOP3.LUT R70, R70, 0xfffffbff, RZ, 0xc0, !PT ;  /* 0xfffffbff46467812 */ /* 0x000fe400078ec0ff */
[----:B------:R-:W-:Y:S02]  /*28e40*/  LOP3.LUT R10, R10, 0xfdffffff, RZ, 0xc0, !PT ;  /* 0xfdffffff0a0a7812 */ /* 0x000fe400078ec0ff */
[----:B------:R-:W-:Y:S02]  /*28e50*/  @P1 LOP3.LUT R70, R70, 0x400, RZ, 0xfc, !PT ;  /* 0x0000040046461812 */ /* 0x000fe400078efcff */
[----:B------:R-:W-:Y:S01]  /*28e60*/  ISETP.LT.AND P1, PT, R220, UR23, !P3 ;  /* 0x00000017dc007c0c */ /* 0x000fe2000df21270 */
[----:B------:R-:W-:Y:S01]  /*28e70*/  ULDC UR23, c[0x0][0x228] ;  /* 0x00008a0000177ab9 */ /* 0x000fe20000000800 */
[----:B------:R-:W-:-:S02]  /*28e80*/  @P0 LOP3.LUT R10, R10, 0x2000000, RZ, 0xfc, !PT ;  /* 0x020000000a0a0812 */ /* 0x000fc400078efcff */
[----:B------:R-:W-:Y:S02]  /*28e90*/  LOP3.LUT R72, R72, 0xffffefff, RZ, 0xc0, !PT ;  /* 0xffffefff48487812 */ /* 0x000fe400078ec0ff */
[----:B------:R-:W-:Y:S02]  /*28ea0*/  LOP3.LUT R10, R10, 0xffbfffff, RZ, 0xc0, !PT ;  /* 0xffbfffff0a0a7812 */ /* 0x000fe400078ec0ff */
        /* <DEDUP_REMOVED lines=11> */
[----:B------:R-:W-:-:S04]  /*28f60*/  @P4 LOP3.LUT R72, R72, 0x4000, RZ, 0xfc, !PT ;  /* 0x0000400048484812 */ /* 0x000fc800078efcff */
[----:B------:R-:W-:Y:S02]  /*28f70*/  LOP3.LUT R72, R72, 0xffff7fff, RZ, 0xc0, !PT ;  /* 0xffff7fff48487812 */ /* 0x000fe400078ec0ff */
[----:B------:R-:W-:Y:S02]  /*28f80*/  LOP3.LUT R10, R10, 0xfffeffff, RZ, 0xc0, !PT ;  /* 0xfffeffff0a0a7812 */ /* 0x000fe400078ec0ff */
[----:B------:R-:W-:-:S03]  /*28f90*/  @P5 LOP3.LUT R72, R72, 0x8000, RZ, 0xfc, !PT ;  /* 0x0000800048485812 */ /* 0x000fc600078efcff */
[----:B------:R-:W-:Y:S02]  /*28fa0*/  @P1 LOP3.LUT R10, R10, 0x10000, RZ, 0xfc, !PT ;  /* 0x000100000a0a1812 */ /* 0x000fe400078efcff */
[----:B------:R-:W-:Y:S02]  /*28fb0*/  LOP3.LUT R72, R72, 0xfffeffff, RZ, 0xc0, !PT ;  /* 0xfffeffff48487812 */ /* 0x000fe400078ec0ff */
[----:B------:R-:W-:Y:S01]  /*28fc0*/  ISETP.LT.AND P1, PT, R220, UR11, !P6 ;  /* 0x0000000bdc007c0c */ /* 0x000fe2000f721270 */
[----:B------:R-:W-:Y:S01]  /*28fd0*/  ULDC UR11, c[0x0][0x228] ;  /* 0x00008a00000b7ab9 */ /* 0x000fe20000000800 */
[----:B------:R-:W-:Y:S02]  /*28fe0*/  @P6 LOP3.LUT R72, R72, 0x10000, RZ, 0xfc, !PT ;  /* 0x0001000048486812 */ /* 0x000fe400078efcff */
[----:B------:R-:W-:Y:S02]  /*28ff0*/  LOP3.LUT P6, RZ, R3, 0x400000, RZ, 0xc0, !PT ;  /* 0x0040000003ff7812 */ /* 0x000fe400078cc0ff */
[----:B------:R-:W-:-:S02]  /*29000*/  LOP3.LUT R10, R10, 0xffffdfff, RZ, 0xc0, !PT ;  /* 0xffffdfff0a0a7812 */ /* 0x000fc400078ec0ff */
        /* <DEDUP_REMOVED lines=49> */
[C---:B------:R-:W-:Y:S02]  /*29320*/  LOP3.LUT P6, RZ, R3.reuse, 0x80000000, RZ, 0xc0, !PT ;  /* 0x8000000003ff7812 */ /* 0x040fe400078cc0ff */
[----:B------:R-:W-:Y:S01]  /*29330*/  ISETP.LT.AND P2, PT, R220, UR23, !P2 ;  /* 0x00000017dc007c0c */ /* 0x000fe2000d741270 */
[----:B------:R-:W-:Y:S01]  /*29340*/  ULDC UR23, c[0x0][0x228] ;  /* 0x00008a0000177ab9 */ /* 0x000fe20000000800 */
[----:B------:R-:W-:Y:S02]  /*29350*/  LOP3.LUT P5, RZ, R3, 0x800000, RZ, 0xc0, !PT ;  /* 0x0080000003ff7812 */ /* 0x000fe400078ac0ff */
[----:B------:R-:W-:Y:S02]  /*29360*/  LOP3.LUT R70, R70, 0xfffffeff, RZ, 0xc0, !PT ;  /* 0xfffffeff46467812 */ /* 0x000fe400078ec0ff */
[----:B------:R-:W-:Y:S01]  /*29370*/  ISETP.LT.AND P5, PT, R220, UR19, !P5 ;  /* 0x00000013dc007c0c */ /* 0x000fe2000efa1270 */
[----:B------:R-:W-:-:S04]  /*29380*/  ULDC UR19, c[0x0][0x228] ;  /* 0x00008a0000137ab9 */ /* 0x000fc80000000800 */
[----:B------:R-:W-:Y:S02]  /*29390*/  @P6 LOP3.LUT R70, R70, 0x100, RZ, 0xfc, !PT ;  /* 0x0000010046466812 */ /* 0x000fe400078efcff */
[C---:B------:R-:W-:Y:S02]  /*293a0*/  LOP3.LUT P6, RZ, R3.reuse, 0x40000000, RZ, 0xc0, !PT ;  /* 0x4000000003ff7812 */ /* 0x040fe400078cc0ff */
[----:B------:R-:W-:Y:S01]  /*293b0*/  ISETP.LT.AND P1, PT, R220, UR19, !P1 ;  /* 0x00000013dc007c0c */ /* 0x000fe2000cf21270 */
[----:B------:R-:W-:Y:S01]  /*293c0*/  ULDC UR19, c[0x0][0x228] ;  /* 0x00008a0000137ab9 */ /* 0x000fe20000000800 */
[----:B------:R-:W-:Y:S02]  /*293d0*/  LOP3.LUT P4, RZ, R3, 0x1000000, RZ, 0xc0, !PT ;  /* 0x0100000003ff7812 */ /* 0x000fe4000788c0ff */
[----:B------:R-:W-:Y:S02]  /*293e0*/  LOP3.LUT R11, R11, 0xbfffffff, RZ, 0xc0, !PT ;  /* 0xbfffffff0b0b7812 */ /* 0x000fe400078ec0ff */
[----:B------:R-:W-:-:S02]  /*293f0*/  LOP3.LUT P0, RZ, R3, 0x10000000, RZ, 0xc0, !PT ;  /* 0x1000000003ff7812 */ /* 0x000fc4000780c0ff */
[----:B------:R-:W-:Y:S01]  /*29400*/  ISETP.LT.AND P4, PT, R220, UR15, !P4 ;  /* 0x0000000fdc007c0c */ /* 0x000fe2000e781270 */
[----:B------:R-:W-:Y:S01]  /*29410*/  ULDC UR15, c[0x0][0x228] ;  /* 0x00008a00000f7ab9 */ /* 0x000fe20000000800 */
[----:B------:R-:W-:Y:S02]  /*29420*/  @P2 LOP3.LUT R11, R11, 0x40000000, RZ, 0xfc, !PT ;  /* 0x400000000b0b2812 */ /* 0x000fe400078efcff */
[----:B------:R-:W-:Y:S02]  /*29430*/  LOP3.LUT R70, R70, 0xfffffdff, RZ, 0xc0, !PT ;  /* 0xfffffdff46467812 */ /* 0x000fe400078ec0ff */
[----:B------:R-:W-:Y:S01]  /*29440*/  ISETP.LT.AND P0, PT, R220, UR15, !P0 ;  /* 0x0000000fdc007c0c */ /* 0x000fe2000c701270 */
[----:B------:R-:W-:Y:S01]  /*29450*/  ULDC UR15, c[0x0][0x228] ;  /* 0x00008a00000f7ab9 */ /* 0x000fe20000000800 */
[----:B------:R-:W-:Y:S02]  /*29460*/  LOP3.LUT P3, RZ, R3, 0x2000000, RZ, 0xc0, !PT ;  /* 0x0200000003ff7812 */ /* 0x000fe4000786c0ff */
[----:B------:R-:W-:-:S02]  /*29470*/  LOP3.LUT R11, R11, 0xf7ffffff, RZ, 0xc0, !PT ;  /* 0xf7ffffff0b0b7812 */ /* 0x000fc400078ec0ff */
[----:B------:R-:W-:Y:S02]  /*29480*/  @P6 LOP3.LUT R70, R70, 0x200, RZ, 0xfc, !PT ;  /* 0x0000020046466812 */ /* 0x000fe400078efcff */
[----:B------:R-:W-:Y:S02]  /*29490*/  LOP3.LUT P6, RZ, R3, 0x20000000, RZ, 0xc0, !PT ;  /* 0x2000000003ff7812 */ /* 0x000fe400078cc0ff */
[C---:B------:R-:W-:Y:S01]  /*294a0*/  ISETP.LT.AND P3, PT, R220.reuse, UR11, !P3 ;  /* 0x0000000bdc007c0c */ /* 0x040fe2000df61270 */
        /* <DEDUP_REMOVED lines=42> */
[----:B------:R-:W-:Y:S02]  /*29750*/  LOP3.LUT R11, R11, 0xfffffffe, RZ, 0xc0, !PT ;  /* 0xfffffffe0b0b7812 */ /* 0x000fe400078ec0ff */
[----:B------:R-:W-:-:S04]  /*29760*/  @P5 LOP3.LUT R10, R10, 0x80, RZ, 0xfc, !PT ;  /* 0x000000800a0a5812 */ /* 0x000fc800078efcff */
        /* <DEDUP_REMOVED lines=95> */
[----:B------:R-:W-:Y:S01]  /*29d60*/  ISETP.LT.AND P1, PT, R219, UR19, !P1 ;  /* 0x00000013db007c0c */ /* 0x000fe2000cf21270 */
        /* <DEDUP_REMOVED lines=48> */
[----:B------:R-:W-:Y:S02]  /*2a070*/  LOP3.LUT P5, RZ, R5, 0x20, RZ, 0xc0, !PT ;  /* 0x0000002005ff7812 */ /* 0x000fe400078ac0ff */
        /* <DEDUP_REMOVED lines=25> */
[----:B------:R-:W-:Y:S02]  /*2a210*/  LOP3.LUT P0, RZ, R5, 0x2, RZ, 0xc0, !PT ;  /* 0x0000000205ff7812 */ /* 0x000fe4000780c0ff */
        /* <DEDUP_REMOVED lines=113> */
[----:B------:R-:W-:Y:S01]  /*2a930*/  ISETP.LT.AND P2, PT, R219, UR23, !P2 ;  /* 0x00000017db007c0c */ /* 0x000fe2000d741270 */
[----:B------:R-:W-:Y:S01]  /*2a940*/  ULDC UR23, c[0x0][0x228] ;  /* 0x00008a0000177ab9 */ /* 0x000fe20000000800 */
[----:B------:R-:W-:Y:S02]  /*2a950*/  LOP3.LUT P5, RZ, R3, 0x800000, RZ, 0xc0, !PT ;  /* 0x0080000003ff7812 */ /* 0x000fe400078ac0ff */
[----:B------:R-:W-:Y:S02]  /*2a960*/  LOP3.LUT R72, R72, 0xffffff7f, RZ, 0xc0, !PT ;  /* 0xffffff7f48487812 */ /* 0x000fe400078ec0ff */
[----:B------:R-:W-:Y:S01]  /*2a970*/  ISETP.LT.AND P5, PT, R219, UR19, !P5 ;  /* 0x00000013db007c0c */ /* 0x000fe2000efa1270 */
[----:B------:R-:W-:-:S04]  /*2a980*/  ULDC UR19, c[0x0][0x228] ;  /* 0x00008a0000137ab9 */ /* 0x000fc80000000800 */
[----:B------:R-:W-:Y:S02]  /*2a990*/  @P6 LOP3.LUT R72, R72, 0x80, RZ, 0xfc, !PT ;  /* 0x0000008048486812 */ /* 0x000fe400078efcff */
[----:B------:R-:W-:Y:S02]  /*2a9a0*/  LOP3.LUT P6, RZ, R3, 0x40000000, RZ, 0xc0, !PT ;  /* 0x4000000003ff7812 */ /* 0x000fe400078cc0ff */
        /* <DEDUP_REMOVED lines=15> */
[----:B------:R-:W-:Y:S01]  /*2aaa0*/  ISETP.LT.AND P3, PT, R219, UR11, !P3 ;  /* 0x0000000bdb007c0c */ /* 0x000fe2000df61270 */
        /* <DEDUP_REMOVED lines=94> */
[----:B------:R-:W-:Y:S02]  /*2b090*/  ISETP.LT.AND P2, PT, R219, UR59, !P0 ;  /* 0x0000003bdb007c0c */ /* 0x000fe4000c741270 */
[----:B------:R-:W-:Y:S02]  /*2b0a0*/  LOP3.LUT P0, RZ, R5, 0x8000, RZ, 0xc0, !PT ;  /* 0x0000800005ff7812 */ /* 0x000fe4000780c0ff */
[----:B------:R-:W-:-:S02]  /*2b0b0*/  LOP3.LUT R0, R0, 0x7fffffff, RZ, 0xc0, !PT ;  /* 0x7fffffff00007812 */ /* 0x000fc400078ec0ff */
[----:B------:R-:W-:-:S03]  /*2b0c0*/  LOP3.LUT R73, R73, 0xfeffffff, RZ, 0xc0, !PT ;  /* 0xfeffffff49497812 */ /* 0x000fc600078ec0ff */
[----:B------:R-:W-:Y:S02]  /*2b0d0*/  @P6 LOP3.LUT R0, R0, 0x80000000, RZ, 0xfc, !PT ;  /* 0x8000000000006812 */ /* 0x000fe400078efcff */
[----:B------:R-:W-:-:S04]  /*2b0e0*/  LOP3.LUT P6, RZ, R5, 0x40, RZ, 0xc0, !PT ;  /* 0x0000004005ff7812 */ /* 0x000fc800078cc0ff */
[----:B------:R-:W-:-:S04]  /*2b0f0*/  @P0 LOP3.LUT R73, R73, 0x1000000, RZ, 0xfc, !PT ;  /* 0x0100000049490812 */ /* 0x000fc800078efcff */
[----:B------:R-:W-:-:S05]  /*2b100*/  LOP3.LUT R73, R73, 0xfffeffff, RZ, 0xc0, !PT ;  /* 0xfffeffff49497812 */ /* 0x000fca00078ec0ff */
[----:B------:R-:W-:Y:S02]  /*2b110*/  @P6 LOP3.LUT R73, R73, 0x10000, RZ, 0xfc, !PT ;  /* 0x0001000049496812 */ /* 0x000fe400078efcff */
[----:B------:R-:W-:Y:S02]  /*2b120*/  LOP3.LUT P6, RZ, R5, 0x80, RZ, 0xc0, !PT ;  /* 0x0000008005ff7812 */ /* 0x000fe400078cc0ff */
[----:B------:R-:W-:-:S11]  /*2b130*/  LOP3.LUT R73, R73, 0xfffdffff, RZ, 0xc0, !PT ;  /* 0xfffdffff49497812 */ /* 0x000fd600078ec0ff */
[----:B------:R-:W-:Y:S02]  /*2b140*/  @P6 LOP3.LUT R73, R73, 0x20000, RZ, 0xfc, !PT ;  /* 0x0002000049496812 */ /* 0x000fe400078efcff */
[----:B------:R-:W-:Y:S02]  /*2b150*/  LOP3.LUT P6, RZ, R5, 0x100, RZ, 0xc0, !PT ;  /* 0x0000010005ff7812 */ /* 0x000fe400078cc0ff */
[----:B------:R-:W-:Y:S02]  /*2b160*/  LOP3.LUT R73, R73, 0xfffbffff, RZ, 0xc0, !PT ;  /* 0xfffbffff49497812 */ /* 0x000fe400078ec0ff */
[----:B------:R-:W-:-:S09]  /*2b170*/  ISETP.LT.AND P5, PT, R219, UR39, !P5 ;  /* 0x00000027db007c0c */ /* 0x000fd2000efa1270 */
[----:B------:R-:W-:Y:S02]  /*2b180*/  @P6 LOP3.LUT R73, R73, 0x40000, RZ, 0xfc, !PT ;  /* 0x0004000049496812 */ /* 0x000fe400078efcff */
[----:B------:R-:W-:Y:S02]  /*2b190*/  LOP3.LUT P6, RZ, R5, 0x200, RZ, 0xc0, !PT ;  /* 0x0000020005ff7812 */ /* 0x000fe400078cc0ff */
[----:B------:R-:W-:Y:S02]  /*2b1a0*/  LOP3.LUT R73, R73, 0xfff7ffff, RZ, 0xc0, !PT ;  /* 0xfff7ffff49497812 */ /* 0x000fe400078ec0ff */
[----:B------:R-:W-:-:S04]  /*2b1b0*/  LOP3.LUT R3, R3, 0xfffffffb, RZ, 0xc0, !PT ;  /* 0xfffffffb03037812 */ /* 0x000fc800078ec0ff */
[----:B------:R-:W-:-:S05]  /*2b1c0*/  @P5 LOP3.LUT R3, R3, 0x4, RZ, 0xfc, !PT ;  /* 0x0000000403035812 */ /* 0x000fca00078efcff */
[----:B------:R-:W-:Y:S02]  /*2b1d0*/  @P6 LOP3.LUT R73, R73, 0x80000, RZ, 0xfc, !PT ;  /* 0x0008000049496812 */ /* 0x000fe400078efcff */
[----:B------:R-:W-:Y:S02]  /*2b1e0*/  LOP3.LUT P6, RZ, R5, 0x400, RZ, 0xc0, !PT ;  /* 0x0000040005ff7812 */ /* 0x000fe400078cc0ff */
[----:B------:R-:W-:Y:S02]  /*2b1f0*/  ISETP.LT.AND P5, PT, R219, UR47, !P3 ;  /* 0x0000002fdb007c0c */ /* 0x000fe4000dfa1270 */
[----:B------:R-:W-:Y:S02]  /*2b200*/  LOP3.LUT R73, R73, 0xffefffff, RZ, 0xc0, !PT ;  /* 0xffefffff49497812 */ /* 0x000fe400078ec0ff */
[----:B------:R-:W-:-:S07]  /*2b210*/  LOP3.LUT R0, R0, 0xefffffff, RZ, 0xc0, !PT ;  /* 0xefffffff00007812 */ /* 0x000fce00078ec0ff */
[----:B------:R-:W-:Y:S02]  /*2b220*/  @P6 LOP3.LUT R73, R73, 0x100000, RZ, 0xfc, !PT ;  /* 0x0010000049496812 */ /* 0x000fe400078efcff */
[----:B------:R-:W-:Y:S02]  /*2b230*/  LOP3.LUT P6, RZ, R5, 0x800, RZ, 0xc0, !PT ;  /* 0x0000080005ff7812 */ /* 0x000fe400078cc0ff */
[----:B------:R-:W-:Y:S02]  /*2b240*/  @P5 LOP3.LUT R0, R0, 0x10000000, RZ, 0xfc, !PT ;  /* 0x1000000000005812 */ /* 0x000fe400078efcff */
[----:B------:R-:W-:Y:S02]  /*2b250*/  ISETP.LT.AND P3, PT, R219, UR55, !P1 ;  /* 0x00000037db007c0c */ /* 0x000fe4000cf61270 */
[----:B------:R-:W-:Y:S02]  /*2b260*/  LOP3.LUT R0, R0, 0xfdffffff, RZ, 0xc0, !PT ;  /* 0xfdffffff00007812 */ /* 0x000fe400078ec0ff */
[----:B------:R-:W-:-:S02]  /*2b270*/  LOP3.LUT R73, R73, 0xffdfffff, RZ, 0xc0, !PT ;  /* 0xffdfffff49497812 */ /* 0x000fc400078ec0ff */
[----:B------:R-:W-:-:S03]  /*2b280*/  @P4 LOP3.LUT R0, R0, 0x2000000, RZ, 0xfc, !PT ;  /* 0x0200000000004812 */ /* 0x000fc600078efcff */
[----:B------:R-:W-:Y:S02]  /*2b290*/  @P6 LOP3.LUT R73, R73, 0x200000, RZ, 0xfc, !PT ;  /* 0x0020000049496812 */ /* 0x000fe400078efcff */
[----:B------:R-:W-:Y:S02]  /*2b2a0*/  LOP3.LUT P6, RZ, R5, 0x1000, RZ, 0xc0, !PT ;  /* 0x0000100005ff7812 */ /* 0x000fe400078cc0ff */
[----:B------:R-:W-:Y:S02]  /*2b2b0*/  LOP3.LUT R0, R0, 0xffbfffff, RZ, 0xc0, !PT ;  /* 0xffbfffff00007812 */ /* 0x000fe400078ec0ff */
[----:B------:R-:W-:Y:S02]  /*2b2c0*/  LOP3.LUT P1, RZ, R6, 0x100000, RZ, 0xc0, !PT ;  /* 0x0010000006ff7812 */ /* 0x000fe4000782c0ff */
[----:B------:R-:W-:Y:S02]  /*2b2d0*/  @P3 LOP3.LUT R0, R0, 0x400000, RZ, 0xfc, !PT ;  /* 0x0040000000003812 */ /* 0x000fe400078efcff */
[----:B------:R-:W-:-:S02]  /*2b2e0*/  LOP3.LUT R73, R73, 0xffbfffff, RZ, 0xc0, !PT ;  /* 0xffbfffff49497812 */ /* 0x000fc400078ec0ff */
[----:B------:R-:W-:Y:S01]  /*2b2f0*/  ISETP.LT.AND P1, PT, R219, UR4, !P1 ;  /* 0x00000004db007c0c */ /* 0x000fe2000cf21270 */
[----:B------:R-:W-:Y:S01]  /*2b300*/  ULDC UR4, c[0x0][0x228] ;  /* 0x00008a0000047ab9 */ /* 0x000fe20000000800 */
[----:B------:R-:W-:Y:S02]  /*2b310*/  LOP3.LUT R0, R0, 0xfff7ffff, RZ, 0xc0, !PT ;  /* 0xfff7ffff00007812 */ /* 0x000fe400078ec0ff */
[----:B------:R-:W-:Y:S02]  /*2b320*/  LOP3.LUT P0, RZ, R5, 0x10000, RZ, 0xc0, !PT ;  /* 0x0001000005ff7812 */ /* 0x000fe4000780c0ff */
[----:B------:R-:W-:Y:S02]  /*2b330*/  @P6 LOP3.LUT R73, R73, 0x400000, RZ, 0xfc, !PT ;  /* 0x0040000049496812 */ /* 0x000fe400078efcff */
[----:B------:R-:W-:Y:S02]  /*2b340*/  @P2 LOP3.LUT R0, R0, 0x80000, RZ, 0xfc, !PT ;  /* 0x0008000000002812 */ /* 0x000fe400078efcff */
[----:B------:R-:W-:-:S02]  /*2b350*/  LOP3.LUT P6, RZ, R5, 0x2000, RZ, 0xc0, !PT ;  /* 0x0000200005ff7812 */ /* 0x000fc400078cc0ff */
[----:B------:R-:W-:Y:S01]  /*2b360*/  ISETP.LT.AND P0, PT, R218, UR23, !P0 ;  /* 0x00000017da007c0c */ /* 0x000fe2000c701270 */
[----:B------:R-:W-:Y:S01]  /*2b370*/  ULDC UR23, c[0x0][0x228] ;  /* 0x00008a0000177ab9 */ /* 0x000fe20000000800 */
[----:B------:R-:W-:Y:S02]  /*2b380*/  LOP3.LUT R0, R0, 0xfffeffff, RZ, 0xc0, !PT ;  /* 0xfffeffff00007812 */ /* 0x000fe400078ec0ff */
[----:B------:R-:W-:Y:S02]  /*2b390*/  LOP3.LUT R73, R73, 0xff7fffff, RZ, 0xc0, !PT ;  /* 0xff7fffff49497812 */ /* 0x000fe400078ec0ff */
[----:B------:R-:W-:-:S04]  /*2b3a0*/  @P1 LOP3.LUT R0, R0, 0x10000, RZ, 0xfc, !PT ;  /* 0x0001000000001812 */ /* 0x000fc800078efcff */
[----:B------:R-:W-:Y:S02]  /*2b3b0*/  LOP3.LUT R0, R0, 0xffff7fff, RZ, 0xc0, !PT ;  /* 0xffff7fff00007812 */ /* 0x000fe400078ec0ff */
[----:B------:R-:W-:Y:S02]  /*2b3c0*/  @P6 LOP3.LUT R73, R73, 0x800000, RZ, 0xfc, !PT ;  /* 0x0080000049496812 */ /* 0x000fe400078efcff */
[----:B------:R-:W-:Y:S02]  /*2b3d0*/  @P0 LOP3.LUT R0, R0, 0x8000, RZ, 0xfc, !PT ;  /* 0x0000800000000812 */ /* 0x000fe400078efcff */
        /* <DEDUP_REMOVED lines=24> */
[----:B------:R-:W-:Y:S01]  /*2b560*/  LOP3.LUT R69, R96, 0xffff, RZ, 0xc0, !PT ;  /* 0x0000ffff60457812 */ /* 0x000fe200078ec0ff */
[----:B------:R-:W-:-:S08]  /*2b570*/  IMAD.MOV.U32 R96, RZ, RZ, R97 ;  /* 0x000000ffff607224 */ /* 0x000fd000078e0061 */
[----:B------:R-:W-:Y:S02]  /*2b580*/  @P6 LOP3.LUT R0, R0, 0x400, RZ, 0xfc, !PT ;  /* 0x0000040000006812 */ /* 0x000fe400078efcff */
[----:B------:R-:W-:-:S04]  /*2b590*/  LOP3.LUT P6, RZ, R73, 0x100000, RZ, 0xc0, !PT ;  /* 0x0010000049ff7812 */ /* 0x000fc800078cc0ff */
[----:B------:R-:W-:Y:S01]  /*2b5a0*/  ISETP.LT.AND P6, PT, R218, UR15, !P6 ;  /* 0x0000000fda007c0c */ /* 0x000fe2000f7c1270 */
[----:B------:R-:W-:Y:S01]  /*2b5b0*/  IMAD.MOV.U32 R97, RZ, RZ, R99 ;  /* 0x000000ffff617224 */ /* 0x000fe200078e0063 */
[----:B------:R-:W-:Y:S01]  /*2b5c0*/  LOP3.LUT R0, R0, 0xfffffdff, RZ, 0xc0, !PT ;  /* 0xfffffdff00007812 */ /* 0x000fe200078ec0ff */
[----:B------:R-:W-:Y:S01]  /*2b5d0*/  IMAD.MOV.U32 R99, RZ, RZ, R98 ;  /* 0x000000ffff637224 */ /* 0x000fe200078e0062 */
[----:B------:R-:W-:Y:S01]  /*2b5e0*/  ULDC UR15, c[0x0][0x228] ;  /* 0x00008a00000f7ab9 */ /* 0x000fe20000000800 */
[----:B------:R-:W-:Y:S02]  /*2b5f0*/  IMAD.MOV.U32 R98, RZ, RZ, R100 ;  /* 0x000000ffff627224 */ /* 0x000fe400078e0064 */
[----:B------:R-:W-:Y:S02]  /*2b600*/  IMAD.MOV.U32 R100, RZ, RZ, R101 ;  /* 0x000000ffff647224 */ /* 0x000fe400078e0065 */
[----:B------:R-:W-:Y:S02]  /*2b610*/  IMAD.MOV.U32 R101, RZ, RZ, R102 ;  /* 0x000000ffff657224 */ /* 0x000fe400078e0066 */
[----:B------:R-:W-:-:S02]  /*2b620*/  IMAD.MOV.U32 R102, RZ, RZ, R104 ;  /* 0x000000ffff667224 */ /* 0x000fc400078e0068 */
[----:B------:R-:W-:Y:S02]  /*2b630*/  IMAD.MOV.U32 R104, RZ, RZ, R108 ;  /* 0x000000ffff687224 */ /* 0x000fe400078e006c */
[----:B------:R-:W-:Y:S01]  /*2b640*/  IMAD.MOV.U32 R108, RZ, RZ, R109 ;  /* 0x000000ffff6c7224 */ /* 0x000fe200078e006d */
[----:B------:R-:W-:Y:S01]  /*2b650*/  @P6 LOP3.LUT R0, R0, 0x200, RZ, 0xfc, !PT ;  /* 0x0000020000006812 */ /* 0x000fe200078efcff */
[----:B------:R-:W-:Y:S01]  /*2b660*/  IMAD.MOV.U32 R109, RZ, RZ, R110 ;  /* 0x000000ffff6d7224 */ /* 0x000fe200078e006e */
[----:B------:R-:W-:Y:S01]  /*2b670*/  LOP3.LUT P6, RZ, R73, 0x80000, RZ, 0xc0, !PT ;  /* 0x0008000049ff7812 */ /* 0x000fe200078cc0ff */
[----:B------:R-:W-:Y:S02]  /*2b680*/  IMAD.MOV.U32 R110, RZ, RZ, R111 ;  /* 0x000000ffff6e7224 */ /* 0x000fe400078e006f */
[----:B------:R-:W-:Y:S02]  /*2b690*/  IMAD.MOV.U32 R111, RZ, RZ, R112 ;  /* 0x000000ffff6f7224 */ /* 0x000fe400078e0070 */
[----:B------:R-:W-:-:S02]  /*2b6a0*/  IMAD.MOV.U32 R112, RZ, RZ, R113 ;  /* 0x000000ffff707224 */ /* 0x000fc400078e0071 */
[----:B------:R-:W-:Y:S01]  /*2b6b0*/  IMAD.MOV.U32 R113, RZ, RZ, R114 ;  /* 0x000000ffff717224 */ /* 0x000fe200078e0072 */
[----:B------:R-:W-:Y:S01]  /*2b6c0*/  ISETP.LT.AND P6, PT, R218, UR11, !P6 ;  /* 0x0000000bda007c0c */ /* 0x000fe2000f7c1270 */
[----:B------:R-:W-:Y:S01]  /*2b6d0*/  IMAD.MOV.U32 R114, RZ, RZ, R117 ;  /* 0x000000ffff727224 */ /* 0x000fe200078e0075 */
[----:B------:R-:W-:Y:S01]  /*2b6e0*/  LOP3.LUT R0, R0, 0xfffffeff, RZ, 0xc0, !PT ;  /* 0xfffffeff00007812 */ /* 0x000fe200078ec0ff */
[----:B------:R-:W-:Y:S01]  /*2b6f0*/  IMAD.MOV.U32 R117, RZ, RZ, R136 ;  /* 0x000000ffff757224 */ /* 0x000fe200078e0088 */
[----:B------:R-:W-:Y:S01]  /*2b700*/  LOP3.LUT P5, RZ, R5, 0x20, RZ, 0xc0, !PT ;  /* 0x0000002005ff7812 */ /* 0x000fe200078ac0ff */
[----:B------:R-:W-:Y:S01]  /*2b710*/  IMAD.MOV.U32 R136, RZ, RZ, R138 ;  /* 0x000000ffff887224 */ /* 0x000fe200078e008a */
[----:B------:R-:W-:Y:S01]  /*2b720*/  ULDC UR11, c[0x0][0x228] ;  /* 0x00008a00000b7ab9 */ /* 0x000fe20000000800 */
[----:B------:R-:W2:Y:S06]  /*2b730*/  LDL.LU R138, [R1+0xe98] ;  /* 0x000e9800018a7983 */ /* 0x000eac0000300800 */
[----:B------:R-:W-:-:S02]  /*2b740*/  @P6 LOP3.LUT R0, R0, 0x100, RZ, 0xfc, !PT ;  /* 0x0000010000006812 */ /* 0x000fc400078efcff */
[C---:B------:R-:W-:Y:S02]  /*2b750*/  LOP3.LUT P4, RZ, R5.reuse, 0x10, RZ, 0xc0, !PT ;  /* 0x0000001005ff7812 */ /* 0x040fe4000788c0ff */
[C---:B------:R-:W-:Y:S02]  /*2b760*/  LOP3.LUT P3, RZ, R5.reuse, 0x8, RZ, 0xc0, !PT ;  /* 0x0000000805ff7812 */ /* 0x040fe4000786c0ff */
[C---:B------:R-:W-:Y:S02]  /*2b770*/  LOP3.LUT P2, RZ, R5.reuse, 0x4, RZ, 0xc0, !PT ;  /* 0x0000000405ff7812 */ /* 0x040fe4000784c0ff */
[C---:B------:R-:W-:Y:S02]  /*2b780*/  LOP3.LUT P0, RZ, R5.reuse, 0x1, RZ, 0xc0, !PT ;  /* 0x0000000105ff7812 */ /* 0x040fe4000780c0ff */
[----:B------:R-:W-:Y:S01]  /*2b790*/  LOP3.LUT P1, RZ, R5, 0x2, RZ, 0xc0, !PT ;  /* 0x0000000205ff7812 */ /* 0x000fe2000782c0ff */
[----:B------:R-:W-:Y:S01]  /*2b7a0*/  IMAD.MOV.U32 R95, RZ, RZ, R96 ;  /* 0x000000ffff5f7224 */ /* 0x000fe200078e0060 */
[----:B------:R-:W-:Y:S01]  /*2b7b0*/  LOP3.LUT P6, RZ, R73, 0x40000, RZ, 0xc0, !PT ;  /* 0x0004000049ff7812 */ /* 0x000fe200078cc0ff */
[----:B------:R-:W3:Y:S03]  /*2b7c0*/  LDL.LU R118, [R1+0xeb0] ;  /* 0x000eb00001767983 */ /* 0x000ee60000300800 */
        /* <DEDUP_REMOVED lines=10> */
[C---:B------:R-:W-:Y:S01]  /*2b870*/  ISETP.LT.AND P6, PT, R218.reuse, UR15, !P6 ;  /* 0x0000000fda007c0c */ /* 0x040fe2000f7c1270 */
        /* <DEDUP_REMOVED lines=13> */
[C---:B------:R-:W-:Y:S01]  /*2b950*/  ISETP.LT.AND P2, PT, R218.reuse, UR15, !P2 ;  /* 0x0000000fda007c0c */ /* 0x040fe2000d741270 */
[----:B------:R-:W-:Y:S01]  /*2b960*/  ULDC UR15, c[0x0][0x228] ;  /* 0x00008a00000f7ab9 */ /* 0x000fe20000000800 */
[----:B------:R-:W-:Y:S01]  /*2b970*/  ISETP.LT.AND P0, PT, R218, UR23, !P0 ;  /* 0x00000017da007c0c */ /* 0x000fe2000c701270 */
[----:B------:R-:W-:Y:S01]  /*2b980*/  ULDC UR23, c[0x0][0x228] ;  /* 0x00008a0000177ab9 */ /* 0x000fe20000000800 */
[----:B------:R-:W-:-:S04]  /*2b990*/  LOP3.LUT R0, R0, 0xfffffffb, RZ, 0xc0, !PT ;  /* 0xfffffffb00007812 */ /* 0x000fc800078ec0ff */
[----:B------:R-:W-:Y:S02]  /*2b9a0*/  @P3 LOP3.LUT R0, R0, 0x4, RZ, 0xfc, !PT ;  /* 0x0000000400003812 */ /* 0x000fe400078efcff */
[----:B------:R-:W-:Y:S01]  /*2b9b0*/  ISETP.LT.AND P1, PT, R218, UR11, !P1 ;  /* 0x0000000bda007c0c */ /* 0x000fe2000cf21270 */
[----:B------:R-:W-:Y:S01]  /*2b9c0*/  ULDC UR11, c[0x0][0x228] ;  /* 0x00008a00000b7ab9 */ /* 0x000fe20000000800 */
[----:B------:R-:W-:Y:S02]  /*2b9d0*/  LOP3.LUT R0, R0, 0xfffffffd, RZ, 0xc0, !PT ;  /* 0xfffffffd00007812 */ /* 0x000fe400078ec0ff */
[----:B------:R-:W-:Y:S02]  /*2b9e0*/  LOP3.LUT R5, R5, 0x7fffffff, RZ, 0xc0, !PT ;  /* 0x7fffffff05057812 */ /* 0x000fe400078ec0ff */
[----:B------:R-:W-:Y:S02]  /*2b9f0*/  @P2 LOP3.LUT R0, R0, 0x2, RZ, 0xfc, !PT ;  /* 0x0000000200002812 */ /* 0x000fe400078efcff */
[----:B------:R-:W-:-:S02]  /*2ba00*/  @P0 LOP3.LUT R5, R5, 0x80000000, RZ, 0xfc, !PT ;  /* 0x8000000005050812 */ /* 0x000fc400078efcff */
[C---:B------:R-:W-:Y:S02]  /*2ba10*/  LOP3.LUT P0, RZ, R73.reuse, 0x200, RZ, 0xc0, !PT ;  /* 0x0000020049ff7812 */ /* 0x040fe4000780c0ff */
[----:B------:R-:W-:Y:S02]  /*2ba20*/  LOP3.LUT R0, R0, 0xfffffffe, RZ, 0xc0, !PT ;  /* 0xfffffffe00007812 */ /* 0x000fe400078ec0ff */
[----:B------:R-:W-:Y:S01]  /*2ba30*/  ISETP.LT.AND P0, PT, R218, UR19, !P0 ;  /* 0x00000013da007c0c */ /* 0x000fe2000c701270 */
[----:B------:R-:W-:Y:S01]  /*2ba40*/  ULDC UR19, c[0x0][0x228] ;  /* 0x00008a0000137ab9 */ /* 0x000fe20000000800 */
[----:B------:R-:W-:Y:S02]  /*2ba50*/  @P1 LOP3.LUT R0, R0, 0x1, RZ, 0xfc, !PT ;  /* 0x0000000100001812 */ /* 0x000fe400078efcff */
[----:B------:R-:W-:Y:S02]  /*2ba60*/  LOP3.LUT P1, RZ, R73, 0x400, RZ, 0xc0, !PT ;  /* 0x0000040049ff7812 */ /* 0x000fe4000782c0ff */
[----:B------:R-:W-:-:S02]  /*2ba70*/  LOP3.LUT R5, R5, 0xbfffffff, RZ, 0xc0, !PT ;  /* 0xbfffffff05057812 */ /* 0x000fc400078ec0ff */
[----:B------:R-:W-:Y:S01]  /*2ba80*/  ISETP.LT.AND P1, PT, R218, UR15, !P1 ;  /* 0x0000000fda007c0c */ /* 0x000fe2000cf21270 */
[----:B------:R-:W-:Y:S01]  /*2ba90*/  ULDC UR15, c[0x0][0x228] ;  /* 0x00008a00000f7ab9 */ /* 0x000fe20000000800 */
[----:B------:R-:W-:-:S03]  /*2baa0*/  LOP3.LUT P2, RZ, R73, 0x800, RZ, 0xc0, !PT ;  /* 0x0000080049ff7812 */ /* 0x000fc6000784c0ff */
[----:B------:R-:W-:Y:S02]  /*2bab0*/  @P0 LOP3.LUT R5, R5, 0x40000000, RZ, 0xfc, !PT ;  /* 0x4000000005050812 */ /* 0x000fe400078efcff */
[C---:B------:R-:W-:Y:S01]  /*2bac0*/  ISETP.LT.AND P2, PT, R218.reuse, UR11, !P2 ;  /* 0x0000000bda007c0c */ /* 0x040fe2000d741270 */
        /* <DEDUP_REMOVED lines=11> */
[----:B------:R-:W-:Y:S02]  /*2bb80*/  LOP3.LUT R5, R5, 0xf7ffffff, RZ, 0xc0, !PT ;  /* 0xf7ffffff05057812 */ /* 0x000fe400078ec0ff */
[----:B------:R-:W-:Y:S02]  /*2bb90*/  LOP3.LUT P5, RZ, R73, 0x4000, RZ, 0xc0, !PT ;  /* 0x0000400049ff7812 */ /* 0x000fe400078ac0ff */
[----:B------:R-:W-:-:S02]  /*2bba0*/  @P3 LOP3.LUT R5, R5, 0x8000000, RZ, 0xfc, !PT ;  /* 0x0800000005053812 */ /* 0x000fc400078efcff */
[----:B------:R-:W-:Y:S02]  /*2bbb0*/  LOP3.LUT P0, RZ, R3, 0x20000000, RZ, 0xc0, !PT ;  /* 0x2000000003ff7812 */ /* 0x000fe4000780c0ff */
        /* <DEDUP_REMOVED lines=8> */
[----:B------:R-:W-:Y:S02]  /*2bc40*/  LOP3.LUT R5, R5, 0xfdffffff, RZ, 0xc0, !PT ;  /* 0xfdffffff05057812 */ /* 0x000fe400078ec0ff */
[----:B------:R-:W-:Y:S02]  /*2bc50*/  @P0 LOP3.LUT R73, R73, 0x100, RZ, 0xfc, !PT ;  /* 0x0000010049490812 */ /* 0x000fe400078efcff */
[----:B------:R-:W-:Y:S02]  /*2bc60*/  @P5 LOP3.LUT R5, R5, 0x2000000, RZ, 0xfc, !PT ;  /* 0x0200000005055812 */ /* 0x000fe400078efcff */
[----:B------:R-:W-:Y:S02]  /*2bc70*/  LOP3.LUT P0, RZ, R3, 0x400000, RZ, 0xc0, !PT ;  /* 0x0040000003ff7812 */ /* 0x000fe4000780c0ff */
[----:B------:R-:W-:Y:S02]  /*2bc80*/  LOP3.LUT R5, R5, 0xfeffffff, RZ, 0xc0, !PT ;  /* 0xfeffffff05057812 */ /* 0x000fe400078ec0ff */
[----:B------:R-:W-:Y:S01]  /*2bc90*/  ISETP.LT.AND P0, PT, R218, UR23, !P0 ;  /* 0x00000017da007c0c */ /* 0x000fe2000c701270 */
[----:B------:R-:W-:Y:S01]  /*2bca0*/  ULDC UR23, c[0x0][0x228] ;  /* 0x00008a0000177ab9 */ /* 0x000fe20000000800 */
[----:B------:R-:W-:-:S02]  /*2bcb0*/  @P6 LOP3.LUT R5, R5, 0x1000000, RZ, 0xfc, !PT ;  /* 0x0100000005056812 */ /* 0x000fc400078efcff */
[----:B------:R-:W-:Y:S02]  /*2bcc0*/  LOP3.LUT P6, RZ, R3, 0x800000, RZ, 0xc0, !PT ;  /* 0x0080000003ff7812 */ /* 0x000fe400078cc0ff */
[----:B------:R-:W-:Y:S02]  /*2bcd0*/  LOP3.LUT R5, R5, 0xff7fffff, RZ, 0xc0, !PT ;  /* 0xff7fffff05057812 */ /* 0x000fe400078ec0ff */
        /* <DEDUP_REMOVED lines=13> */
[----:B------:R-:W-:Y:S02]  /*2bdb0*/  LOP3.LUT P3, RZ, R3, 0x4000000, RZ, 0xc0, !PT ;  /* 0x0400000003ff7812 */ /* 0x000fe4000786c0ff */
[----:B------:R-:W-:Y:S02]  /*2bdc0*/  LOP3.LUT R5, R5, 0xffefffff, RZ, 0xc0, !PT ;  /* 0xffefffff05057812 */ /* 0x000fe400078ec0ff */
[C---:B------:R-:W-:Y:S02]  /*2bdd0*/  LOP3.LUT P2, RZ, R3.reuse, 0x8000000, RZ, 0xc0, !PT ;  /* 0x0800000003ff7812 */ /* 0x040fe4000784c0ff */
[----:B------:R-:W-:Y:S02]  /*2bde0*/  LOP3.LUT P1, RZ, R3, 0x10000000, RZ, 0xc0, !PT ;  /* 0x1000000003ff7812 */ /* 0x000fe4000782c0ff */
[----:B------:R-:W-:-:S02]  /*2bdf0*/  LOP3.LUT P0, RZ, R73, 0x100, RZ, 0xc0, !PT ;  /* 0x0000010049ff7812 */ /* 0x000fc4000780c0ff */
[----:B------:R-:W-:Y:S02]  /*2be00*/  @P4 LOP3.LUT R5, R5, 0x100000, RZ, 0xfc, !PT ;  /* 0x0010000005054812 */ /* 0x000fe400078efcff */
[C---:B------:R-:W-:Y:S01]  /*2be10*/  ISETP.LT.AND P4, PT, R218.reuse, UR23, !P3 ;  /* 0x00000017da007c0c */ /* 0x040fe2000df81270 */
[----:B------:R-:W-:Y:S01]  /*2be20*/  IMAD.MOV.U32 R96, RZ, RZ, R99 ;  /* 0x000000ffff607224 */ /* 0x000fe200078e0063 */
[C---:B------:R-:W-:Y:S01]  /*2be30*/  ISETP.LT.AND P3, PT, R218.reuse, UR19, !P2 ;  /* 0x00000013da007c0c */ /* 0x040fe2000d761270 */
[----:B------:R-:W-:Y:S01]  /*2be40*/  IMAD.MOV.U32 R99, RZ, RZ, R100 ;  /* 0x000000ffff637224 */ /* 0x000fe200078e0064 */
[C---:B------:R-:W-:Y:S01]  /*2be50*/  ISETP.LT.AND P2, PT, R218.reuse, UR15, !P1 ;  /* 0x0000000fda007c0c */ /* 0x040fe2000cf41270 */
[----:B------:R-:W-:Y:S01]  /*2be60*/  IMAD.MOV.U32 R100, RZ, RZ, R102 ;  /* 0x000000ffff647224 */ /* 0x000fe200078e0066 */
[----:B------:R-:W-:Y:S01]  /*2be70*/  ISETP.LT.AND P1, PT, R218, UR11, !P0 ;  /* 0x0000000bda007c0c */ /* 0x000fe2000c721270 */
[----:B------:R-:W-:Y:S01]  /*2be80*/  IMAD.MOV.U32 R102, RZ, RZ, R109 ;  /* 0x000000ffff667224 */ /* 0x000fe200078e006d */
[----:B------:R-:W-:Y:S01]  /*2be90*/  LOP3.LUT P0, RZ, R6, 0x4000, RZ, 0xc0, !PT ;  /* 0x0000400006ff7812 */ /* 0x000fe2000780c0ff */
[----:B------:R-:W-:Y:S01]  /*2bea0*/  ULDC UR23, c[0x0][0x228] ;  /* 0x00008a0000177ab9 */ /* 0x000fe20000000800 */
[----:B------:R-:W-:Y:S01]  /*2beb0*/  PRMT R74, R100, 0x3340, R1 ;  /* 0x00003340644a7816 */ /* 0x000fe20000000001 */
[----:B------:R-:W-:Y:S01]  /*2bec0*/  ULDC UR19, c[0x0][0x228] ;  /* 0x00008a0000137ab9 */ /* 0x000fe20000000800 */
[----:B------:R-:W-:Y:S01]  /*2bed0*/  SHF.R.U32.HI R68, RZ, 0x8, R69 ;  /* 0x00000008ff447819 */ /* 0x000fe20000011645 */
[----:B------:R-:W-:Y:S01]  /*2bee0*/  ULDC UR15, c[0x0][0x228] ;  /* 0x00008a00000f7ab9 */ /* 0x000fe20000000800 */
[----:B------:R-:W-:Y:S01]  /*2bef0*/  LOP3.LUT R80, R121, 0xffff, RZ, 0xc0, !PT ;  /* 0x0000ffff79507812 */ /* 0x000fe200078ec0ff */
[----:B------:R-:W-:-:S06]  /*2bf00*/  ULDC UR11, c[0x0][0x228] ;  /* 0x00008a00000b7ab9 */ /* 0x000fcc0000000800 */
        /* <DEDUP_REMOVED lines=18> */
[----:B--2---:R-:W-:Y:S01]  /*2c030*/  LOP3.LUT R138, R138, 0xffff, RZ, 0xc0, !PT ;  /* 0x0000ffff8a8a7812 */ /* 0x004fe200078ec0ff */
[----:B------:R-:W-:Y:S02]  /*2c040*/  IMAD.MOV.U32 R109, RZ, RZ, R111 ;  /* 0x000000ffff6d7224 */ /* 0x000fe400078e006f */
[----:B------:R-:W-:Y:S01]  /*2c050*/  IMAD.MOV.U32 R100, RZ, RZ, R102 ;  /* 0x000000ffff647224 */ /* 0x000fe200078e0066 */
[----:B------:R-:W-:-:S05]  /*2c060*/  SHF.R.U32.HI R111, RZ, 0x8, R138 ;  /* 0x00000008ff6f7819 */ /* 0x000fca000001168a */
[----:B------:R-:W-:Y:S02]  /*2c070*/  @P0 LOP3.LUT R194, R194, 0x40000000, RZ, 0xfc, !PT ;  /* 0x40000000c2c20812 */ /* 0x000fe400078efcff */
[----:B------:R-:W-:Y:S02]  /*2c080*/  LOP3.LUT P0, RZ, R6, 0x80, RZ, 0xc0, !PT ;  /* 0x0000008006ff7812 */ /* 0x000fe4000780c0ff */
[----:B------:R-:W-:Y:S02]  /*2c090*/  PRMT R138, R69, 0x3340, R138 ;  /* 0x00003340458a7816 */ /* 0x000fe4000000008a */
[----:B------:R-:W-:Y:S02]  /*2c0a0*/  PRMT R69, R131, 0x3340, R1 ;  /* 0x0000334083457816 */ /* 0x000fe40000000001 */
[----:B------:R-:W-:Y:S02]  /*2c0b0*/  PRMT R131, R160, 0x3340, R153 ;  /* 0x00003340a0837816 */ /* 0x000fe40000000099 */
[----:B------:R-:W-:-:S02]  /*2c0c0*/  PRMT R160, R100, 0x5410, R74 ;  /* 0x0000541064a07816 */ /* 0x000fc4000000004a */
[----:B------:R-:W-:Y:S02]  /*2c0d0*/  LOP3.LUT R194, R194, 0x7fffffff, RZ, 0xc0, !PT ;  /* 0x7fffffffc2c27812 */ /* 0x000fe400078ec0ff */
[----:B------:R-:W-:Y:S02]  /*2c0e0*/  LOP3.LUT R74, R120, 0xffff, RZ, 0xc0, !PT ;  /* 0x0000ffff784a7812 */ /* 0x000fe400078ec0ff */
[----:B------:R-:W2:Y:S01]  /*2c0f0*/  LDL.LU R120, [R1+0xea4] ;  /* 0x000ea40001787983 */ /* 0x000ea20000300800 */
[----:B------:R-:W-:-:S03]  /*2c100*/  LOP3.LUT R78, R122, 0xffff, RZ, 0xc0, !PT ;  /* 0x0000ffff7a4e7812 */ /* 0x000fc600078ec0ff */
[----:B------:R-:W4:Y:S01]  /*2c110*/  LDL.LU R121, [R1+0x107c] ;  /* 0x00107c0001797983 */ /* 0x000f220000300800 */
[----:B------:R-:W-:-:S03]  /*2c120*/  @P0 LOP3.LUT R194, R194, 0x80000000, RZ, 0xfc, !PT ;  /* 0x80000000c2c20812 */ /* 0x000fc600078efcff */
[----:B------:R-:W3:Y:S01]  /*2c130*/  LDL.LU R122, [R1+0xf2c] ;  /* 0x000f2c00017a7983 */ /* 0x000ee20000300800 */
        /* <DEDUP_REMOVED lines=20> */
[----:B------:R-:W-:Y:S02]  /*2c280*/  LOP3.LUT R73, R73, 0xffffffbf, RZ, 0xc0, !PT ;  /* 0xffffffbf49497812 */ /* 0x000fe400078ec0ff */
[----:B------:R-:W-:-:S07]  /*2c290*/  @P4 LOP3.LUT R5, R5, 0x80000, RZ, 0xfc, !PT ;  /* 0x0008000005054812 */ /* 0x000fce00078efcff */
[----:B------:R-:W-:Y:S02]  /*2c2a0*/  @P0 LOP3.LUT R73, R73, 0x40, RZ, 0xfc, !PT ;  /* 0x0000004049490812 */ /* 0x000fe400078efcff */
[----:B------:R-:W-:Y:S02]  /*2c2b0*/  LOP3.LUT P0, RZ, R3, 0x80000000, RZ, 0xc0, !PT ;  /* 0x8000000003ff7812 */ /* 0x000fe4000780c0ff */
        /* <DEDUP_REMOVED lines=41> */
[----:B------:R-:W-:Y:S01]  /*2c550*/  ISETP.LT.AND P0, PT, R218, UR11, !P0 ;  /* 0x0000000bda007c0c */ /* 0x000fe2000c701270 */
[----:B------:R-:W-:Y:S01]  /*2c560*/  IMAD.MOV.U32 R94, RZ, RZ, R97 ;  /* 0x000000ffff5e7224 */ /* 0x000fe200078e0061 */
[----:B------:R-:W-:Y:S01]  /*2c570*/  LOP3.LUT R5, R5, 0xfffffeff, RZ, 0xc0, !PT ;  /* 0xfffffeff05057812 */ /* 0x000fe200078ec0ff */
[----:B------:R-:W-:Y:S01]  /*2c580*/  IMAD.MOV.U32 R97, RZ, RZ, R98 ;  /* 0x000000ffff617224 */ /* 0x000fe200078e0062 */
[----:B------:R-:W-:Y:S01]  /*2c590*/  LOP3.LUT R68, R68, 0xffff, RZ, 0xc0, !PT ;  /* 0x0000ffff44447812 */ /* 0x000fe200078ec0ff */
[----:B------:R-:W-:Y:S01]  /*2c5a0*/  IMAD.MOV.U32 R98, RZ, RZ, R101 ;  /* 0x000000ffff627224 */ /* 0x000fe200078e0065 */
[----:B------:R-:W-:Y:S01]  /*2c5b0*/  LOP3.LUT R111, R111, 0xffff, RZ, 0xc0, !PT ;  /* 0x0000ffff6f6f7812 */ /* 0x000fe200078ec0ff */
[----:B------:R-:W-:-:S03]  /*2c5c0*/  IMAD.MOV.U32 R101, RZ, RZ, R104 ;  /* 0x000000ffff657224 */ /* 0x000fc600078e0068 */
[----:B------:R-:W-:-:S03]  /*2c5d0*/  PRMT R111, R68, 0x3340, R111 ;  /* 0x00003340446f7816 */ /* 0x000fc6000000006f */
[----:B------:R-:W-:Y:S02]  /*2c5e0*/  @P0 LOP3.LUT R5, R5, 0x100, RZ, 0xfc, !PT ;  /* 0x0000010005050812 */ /* 0x000fe400078efcff */
[----:B------:R-:W-:Y:S02]  /*2c5f0*/  LOP3.LUT P0, RZ, R73, 0x1, RZ, 0xc0, !PT ;  /* 0x0000000149ff7812 */ /* 0x000fe4000780c0ff */
[--C-:B------:R-:W-:Y:S02]  /*2c600*/  PRMT R68, R97, 0x3340, R1.reuse ;  /* 0x0000334061447816 */ /* 0x100fe40000000001 */
[--C-:B------:R-:W-:Y:S02]  /*2c610*/  PRMT R73, R101, 0x3340, R1.reuse ;  /* 0x0000334065497816 */ /* 0x100fe40000000001 */
[----:B------:R-:W-:Y:S01]  /*2c620*/  LOP3.LUT R101, R171, 0xffff, RZ, 0xc0, !PT ;  /* 0x0000ffffab657812 */ /* 0x000fe200078ec0ff */
[----:B------:R-:W-:Y:S01]  /*2c630*/  IMAD.MOV.U32 R104, RZ, RZ, R108 ;  /* 0x000000ffff687224 */ /* 0x000fe200078e006c */
[----:B------:R-:W-:Y:S01]  /*2c640*/  PRMT R131, R131, 0x5410, R68 ;  /* 0x0000541083837816 */ /* 0x000fe20000000044 */
[----:B------:R-:W-:Y:S01]  /*2c650*/  IMAD.MOV.U32 R108, RZ, RZ, R110 ;  /* 0x000000ffff6c7224 */ /* 0x000fe200078e006e */
[----:B------:R-:W-:Y:S01]  /*2c660*/  PRMT R68, R101, 0x3340, R1 ;  /* 0x0000334065447816 */ /* 0x000fe20000000001 */
[----:B------:R-:W-:Y:S01]  /*2c670*/  IMAD.MOV.U32 R110, RZ, RZ, R112 ;  /* 0x000000ffff6e7224 */ /* 0x000fe200078e0070 */
[----:B------:R-:W-:Y:S01]  /*2c680*/  LOP3.LUT R170, R170, 0xffff, RZ, 0xc0, !PT ;  /* 0x0000ffffaaaa7812 */ /* 0x000fe200078ec0ff */
[----:B------:R-:W-:Y:S01]  /*2c690*/  IMAD.MOV.U32 R112, RZ, RZ, R113 ;  /* 0x000000ffff707224 */ /* 0x000fe200078e0071 */
[----:B------:R-:W-:Y:S01]  /*2c6a0*/  PRMT R138, R138, 0x5410, R68 ;  /* 0x000054108a8a7816 */ /* 0x000fe20000000044 */
[----:B------:R-:W-:Y:S01]  /*2c6b0*/  IMAD.MOV.U32 R113, RZ, RZ, R114 ;  /* 0x000000ffff717224 */ /* 0x000fe200078e0072 */
[----:B------:R-:W-:Y:S01]  /*2c6c0*/  PRMT R68, R170, 0x3340, R1 ;  /* 0x00003340aa447816 */ /* 0x000fe20000000001 */
[----:B------:R-:W-:-:S02]  /*2c6d0*/  IMAD.MOV.U32 R114, RZ, RZ, R117 ;  /* 0x000000ffff727224 */ /* 0x000fc400078e0075 */
[----:B------:R-:W-:Y:S01]  /*2c6e0*/  IMAD.MOV.U32 R102, RZ, RZ, R103 ;  /* 0x000000ffff667224 */ /* 0x000fe200078e0067 */
[----:B------:R-:W-:Y:S01]  /*2c6f0*/  PRMT R71, R98, 0x3340, R1 ;  /* 0x0000334062477816 */ /* 0x000fe20000000001 */
[----:B------:R-:W-:Y:S01]  /*2c700*/  IMAD.MOV.U32 R117, RZ, RZ, R136 ;  /* 0x000000ffff757224 */ /* 0x000fe200078e0088 */
[----:B------:R-:W-:Y:S01]  /*2c710*/  PRMT R136, R195, 0x3340, R137 ;  /* 0x00003340c3887816 */ /* 0x000fe20000000089 */
[----:B------:R-:W-:Y:S01]  /*2c720*/  IMAD.MOV.U32 R103, RZ, RZ, R105 ;  /* 0x000000ffff677224 */ /* 0x000fe200078e0069 */
        /* <DEDUP_REMOVED lines=8> */
[----:B------:R-:W-:Y:S02]  /*2c7b0*/  LOP3.LUT R104, R155, 0xffff, RZ, 0xc0, !PT ;  /* 0x0000ffff9b687812 */ /* 0x000fe400078ec0ff */
[----:B------:R-:W-:-:S02]  /*2c7c0*/  LOP3.LUT R70, R107, 0xffff, RZ, 0xc0, !PT ;  /* 0x0000ffff6b467812 */ /* 0x000fc400078ec0ff */
[----:B------:R-:W-:Y:S01]  /*2c7d0*/  LOP3.LUT R69, R123, 0xffff, RZ, 0xc0, !PT ;  /* 0x0000ffff7b457812 */ /* 0x000fe200078ec0ff */
[----:B------:R-:W-:Y:S01]  /*2c7e0*/  IMAD.MOV.U32 R123, RZ, RZ, R130 ;  /* 0x000000ffff7b7224 */ /* 0x000fe200078e0082 */
[----:B------:R-:W-:Y:S02]  /*2c7f0*/  PRMT R155, R156, 0x5410, R68 ;  /* 0x000054109c9b7816 */ /* 0x000fe40000000044 */
[----:B------:R-:W-:Y:S02]  /*2c800*/  PRMT R68, R104, 0x3340, R1 ;  /* 0x0000334068447816 */ /* 0x000fe40000000001 */
[----:B------:R-:W-:Y:S02]  /*2c810*/  PRMT R173, R103, 0x5410, R173 ;  /* 0x0000541067ad7816 */ /* 0x000fe400000000ad */
[----:B------:R-:W-:Y:S02]  /*2c820*/  LOP3.LUT R76, R172, 0xffff, RZ, 0xc0, !PT ;  /* 0x0000ffffac4c7812 */ /* 0x000fe400078ec0ff */
[----:B------:R-:W-:-:S02]  /*2c830*/  PRMT R130, R70, 0x3340, R69 ;  /* 0x0000334046827816 */ /* 0x000fc40000000045 */
[----:B------:R-:W-:Y:S02]  /*2c840*/  SHF.R.U32.HI R70, RZ, 0x8, R70 ;  /* 0x00000008ff467819 */ /* 0x000fe40000011646 */
[----:B------:R-:W-:Y:S02]  /*2c850*/  SHF.R.U32.HI R103, RZ, 0x8, R69 ;  /* 0x00000008ff677819 */ /* 0x000fe40000011645 */
[----:B------:R-:W-:Y:S02]  /*2c860*/  PRMT R168, R158, 0x5410, R68 ;  /* 0x000054109ea87816 */ /* 0x000fe40000000044 */
[----:B------:R-:W-:Y:S02]  /*2c870*/  PRMT R195, R102, 0x5410, R73 ;  /* 0x0000541066c37816 */ /* 0x000fe40000000049 */
[----:B------:R-:W-:Y:S02]  /*2c880*/  PRMT R68, R76, 0x3340, R1 ;  /* 0x000033404c447816 */ /* 0x000fe40000000001 */
[----:B------:R-:W-:-:S02]  /*2c890*/  LOP3.LUT R102, R169, 0xffff, RZ, 0xc0, !PT ;  /* 0x0000ffffa9667812 */ /* 0x000fc400078ec0ff */
[----:B------:R-:W-:Y:S02]  /*2c8a0*/  LOP3.LUT R69, R70, 0xffff, RZ, 0xc0, !PT ;  /* 0x0000ffff46457812 */ /* 0x000fe400078ec0ff */
[----:B------:R-:W-:Y:S02]  /*2c8b0*/  LOP3.LUT R103, R103, 0xffff, RZ, 0xc0, !PT ;  /* 0x0000ffff67677812 */ /* 0x000fe400078ec0ff */
[----:B------:R-:W-:Y:S02]  /*2c8c0*/  PRMT R130, R130, 0x5410, R68 ;  /* 0x0000541082827816 */ /* 0x000fe40000000044 */
[----:B------:R-:W-:Y:S02]  /*2c8d0*/  PRMT R68, R102, 0x3340, R1 ;  /* 0x0000334066447816 */ /* 0x000fe40000000001 */
[----:B------:R-:W-:Y:S02]  /*2c8e0*/  PRMT R103, R69, 0x3340, R103 ;  /* 0x0000334045677816 */ /* 0x000fe40000000067 */
[----:B------:R-:W-:-:S02]  /*2c8f0*/  LOP3.LUT R70, R110, 0xffff, RZ, 0xc0, !PT ;  /* 0x0000ffff6e467812 */ /* 0x000fc400078ec0ff */
[----:B------:R-:W-:Y:S02]  /*2c900*/  LOP3.LUT R77, R112, 0xffff, RZ, 0xc0, !PT ;  /* 0x0000ffff704d7812 */ /* 0x000fe400078ec0ff */
[----:B------:R-:W-:Y:S02]  /*2c910*/  LOP3.LUT R69, R113, 0xffff, RZ, 0xc0, !PT ;  /* 0x0000ffff71457812 */ /* 0x000fe400078ec0ff */
[----:B------:R-:W-:Y:S02]  /*2c920*/  LOP3.LUT R79, R123, 0xffff, RZ, 0xc0, !PT ;  /* 0x0000ffff7b4f7812 */ /* 0x000fe400078ec0ff */
[----:B------:R-:W-:Y:S01]  /*2c930*/  PRMT R72, R99, 0x3340, R1 ;  /* 0x0000334063487816 */ /* 0x000fe20000000001 */
[----:B------:R-:W4:Y:S01]  /*2c940*/  LDL.LU R123, [R1+0xfec] ;  /* 0x000fec00017b7983 */ /* 0x000f220000300800 */
[----:B------:R-:W-:Y:S02]  /*2c950*/  PRMT R219, R108, 0x5410, R68 ;  /* 0x000054106cdb7816 */ /* 0x000fe40000000044 */
[----:B------:R-:W-:-:S02]  /*2c960*/  PRMT R165, R109, 0x5410, R165 ;  /* 0x000054106da57816 */ /* 0x000fc400000000a5 */
[----:B------:R-:W-:Y:S01]  /*2c970*/  PRMT R68, R77, 0x3340, R1 ;  /* 0x000033404d447816 */ /* 0x000fe20000000001 */
[----:B------:R-:W4:Y:S01]  /*2c980*/  LDL.LU R109, [R1+0xec0] ;  /* 0x000ec000016d7983 */ /* 0x000f220000300800 */
[----:B------:R-:W-:Y:S02]  /*2c990*/  PRMT R113, R70, 0x3340, R69 ;  /* 0x0000334046717816 */ /* 0x000fe40000000045 */
[----:B------:R-:W-:Y:S01]  /*2c9a0*/  LOP3.LUT R71, R115, 0xffff, RZ, 0xc0, !PT ;  /* 0x0000ffff73477812 */ /* 0x000fe200078ec0ff */
[----:B------:R-:W4:Y:S01]  /*2c9b0*/  LDL.LU R110, [R1+0xebc] ;  /* 0x000ebc00016e7983 */ /* 0x000f220000300800 */
[----:B------:R-:W-:Y:S02]  /*2c9c0*/  LOP3.LUT R73, R114, 0xffff, RZ, 0xc0, !PT ;  /* 0x0000ffff72497812 */ /* 0x000fe400078ec0ff */
[----:B------:R-:W-:Y:S01]  /*2c9d0*/  PRMT R144, R144, 0x5410, R72 ;  /* 0x0000541090907816 */ /* 0x000fe20000000048 */
[----:B------:R-:W4:Y:S01]  /*2c9e0*/  LDL.LU R112, [R1+0xeac] ;  /* 0x000eac0001707983 */ /* 0x000f220000300800 */
[----:B------:R-:W-:-:S02]  /*2c9f0*/  LOP3.LUT R72, R116, 0xffff, RZ, 0xc0, !PT ;  /* 0x0000ffff74487812 */ /* 0x000fc400078ec0ff */
[----:B------:R-:W-:Y:S01]  /*2ca00*/  PRMT R113, R113, 0x5410, R68 ;  /* 0x0000541071717816 */ /* 0x000fe20000000044 */
[----:B------:R-:W4:Y:S01]  /*2ca10*/  LDL.LU R114, [R1+0x1084] ;  /* 0x0010840001727983 */ /* 0x000f220000300800 */
[----:B------:R-:W-:Y:S02]  /*2ca20*/  PRMT R68, R71, 0x3340, R1 ;  /* 0x0000334047447816 */ /* 0x000fe40000000001 */
[----:B------:R-:W-:Y:S01]  /*2ca30*/  LOP3.LUT R75, R117, 0xffff, RZ, 0xc0, !PT ;  /* 0x0000ffff754b7812 */ /* 0x000fe200078ec0ff */
[----:B------:R-:W4:Y:S01]  /*2ca40*/  LDL.LU R115, [R1+0xf38] ;  /* 0x000f380001737983 */ /* 0x000f220000300800 */
[----:B------:R-:W-:Y:S02]  /*2ca50*/  SHF.R.U32.HI R84, RZ, 0x8, R71 ;  /* 0x00000008ff547819 */ /* 0x000fe40000011647 */
[----:B---3--:R-:W-:Y:S01]  /*2ca60*/  LOP3.LUT R71, R122, 0xffff, RZ, 0xc0, !PT ;  /* 0x0000ffff7a477812 */ /* 0x008fe200078ec0ff */
[----:B------:R-:W3:Y:S04]  /*2ca70*/  LDL.LU R116, [R1+0x1000] ;  /* 0x0010000001747983 */ /* 0x000ee80000300800 */
[----:B------:R-:W3:Y:S04]  /*2ca80*/  LDL.LU R117, [R1+0xee4] ;  /* 0x000ee40001757983 */ /* 0x000ee80000300800 */
[----:B------:R-:W3:Y:S01]  /*2ca90*/  LDL.LU R122, [R1+0xec8] ;  /* 0x000ec800017a7983 */ /* 0x000ee20000300800 */
[----:B------:R-:W-:-:S03]  /*2caa0*/  PRMT R164, R118, 0x5410, R164 ;  /* 0x0000541076a47816 */ /* 0x000fc600000000a4 */
[----:B------:R-:W3:Y:S01]  /*2cab0*/  LDL.LU R118, [R1+0xec4] ;  /* 0x000ec40001767983 */ /* 0x000ee20000300800 */
[----:B------:R-:W-:Y:S02]  /*2cac0*/  PRMT R99, R73, 0x3340, R72 ;  /* 0x0000334049637816 */ /* 0x000fe40000000048 */
[----:B------:R-:W-:Y:S02]  /*2cad0*/  PRMT R107, R75, 0x3340, R74 ;  /* 0x000033404b6b7816 */ /* 0x000fe4000000004a */
[----:B------:R-:W-:Y:S02]  /*2cae0*/  PRMT R99, R99, 0x5410, R68 ;  /* 0x0000541063637816 */ /* 0x000fe40000000044 */
[----:B------:R-:W-:Y:S02]  /*2caf0*/  PRMT R68, R81, 0x3340, R1 ;  /* 0x0000334051447816 */ /* 0x000fe40000000001 */
[----:B------:R-:W-:Y:S02]  /*2cb00*/  PRMT R98, R80, 0x3340, R79 ;  /* 0x0000334050627816 */ /* 0x000fe4000000004f */
[----:B------:R-:W-:-:S02]  /*2cb10*/  PRMT R107, R107, 0x5410, R68 ;  /* 0x000054106b6b7816 */ /* 0x000fc40000000044 */
[----:B------:R-:W-:Y:S02]  /*2cb20*/  PRMT R68, R78, 0x3340, R1 ;  /* 0x000033404e447816 */ /* 0x000fe40000000001 */
[----:B------:R-:W-:Y:S02]  /*2cb30*/  SHF.R.U32.HI R89, RZ, 0x8, R69 ;  /* 0x00000008ff597819 */ /* 0x000fe40000011645 */
[----:B------:R-:W-:Y:S02]  /*2cb40*/  PRMT R98, R98, 0x5410, R68 ;  /* 0x0000541062627816 */ /* 0x000fe40000000044 */
[----:B------:R-:W-:Y:S02]  /*2cb50*/  SHF.R.U32.HI R68, RZ, 0x8, R70 ;  /* 0x00000008ff447819 */ /* 0x000fe40000011646 */
[----:B------:R-:W-:Y:S02]  /*2cb60*/  LOP3.LUT R89, R89, 0xffff, RZ, 0xc0, !PT ;  /* 0x0000ffff59597812 */ /* 0x000fe400078ec0ff */
[----:B------:R-:W-:-:S02]  /*2cb70*/  LOP3.LUT R68, R68, 0xffff, RZ, 0xc0, !PT ;  /* 0x0000ffff44447812 */ /* 0x000fc400078ec0ff */
[----:B------:R-:W-:Y:S02]  /*2cb80*/  SHF.R.U32.HI R86, RZ, 0x8, R72 ;  /* 0x00000008ff567819 */ /* 0x000fe40000011648 */
[----:B------:R-:W-:Y:S02]  /*2cb90*/  PRMT R89, R68, 0x3340, R89 ;  /* 0x0000334044597816 */ /* 0x000fe40000000059 */
[----:B------:R-:W-:Y:S02]  /*2cba0*/  SHF.R.U32.HI R68, RZ, 0x8, R73 ;  /* 0x00000008ff447819 */ /* 0x000fe40000011649 */
[----:B------:R-:W-:Y:S02]  /*2cbb0*/  LOP3.LUT R86, R86, 0xffff, RZ, 0xc0, !PT ;  /* 0x0000ffff56567812 */ /* 0x000fe400078ec0ff */
[----:B------:R-:W-:Y:S02]  /*2cbc0*/  LOP3.LUT R68, R68, 0xffff, RZ, 0xc0, !PT ;  /* 0x0000ffff44447812 */ /* 0x000fe400078ec0ff */
[----:B------:R-:W-:-:S02]  /*2cbd0*/  SHF.R.U32.HI R95, RZ, 0x8, R74 ;  /* 0x00000008ff5f7819 */ /* 0x000fc4000001164a */
[----:B------:R-:W-:Y:S02]  /*2cbe0*/  PRMT R86, R68, 0x3340, R86 ;  /* 0x0000334044567816 */ /* 0x000fe40000000056 */
[----:B------:R-:W-:Y:S02]  /*2cbf0*/  SHF.R.U32.HI R68, RZ, 0x8, R75 ;  /* 0x00000008ff447819 */ /* 0x000fe4000001164b */
[----:B------:R-:W-:Y:S02]  /*2cc00*/  LOP3.LUT R95, R95, 0xffff, RZ, 0xc0, !PT ;  /* 0x0000ffff5f5f7812 */ /* 0x000fe400078ec0ff */
[----:B------:R-:W-:Y:S02]  /*2cc10*/  LOP3.LUT R68, R68, 0xffff, RZ, 0xc0, !PT ;  /* 0x0000ffff44447812 */ /* 0x000fe400078ec0ff */
[----:B------:R-:W-:Y:S02]  /*2cc20*/  SHF.R.U32.HI R92, RZ, 0x8, R79 ;  /* 0x00000008ff5c7819 */ /* 0x000fe4000001164f */
[----:B------:R-:W-:-:S02]  /*2cc30*/  PRMT R95, R68, 0x3340, R95 ;  /* 0x00003340445f7816 */ /* 0x000fc4000000005f */
[----:B------:R-:W-:Y:S02]  /*2cc40*/  SHF.R.U32.HI R68, RZ, 0x8, R80 ;  /* 0x00000008ff447819 */ /* 0x000fe40000011650 */
[----:B--2---:R-:W-:Y:S02]  /*2cc50*/  PRMT R166, R120, 0x5410, R166 ;  /* 0x0000541078a67816 */ /* 0x004fe400000000a6 */
[----:B------:R-:W-:Y:S01]  /*2cc60*/  LOP3.LUT R68, R68, 0xffff, RZ, 0xc0, !PT ;  /* 0x0000ffff44447812 */ /* 0x000fe200078ec0ff */
[----:B------:R-:W2:Y:S01]  /*2cc70*/  LDL.LU R120, [R1+0x1064] ;  /* 0x0010640001787983 */ /* 0x000ea20000300800 */
[----:B------:R-:W-:Y:S02]  /*2cc80*/  LOP3.LUT R92, R92, 0xffff, RZ, 0xc0, !PT ;  /* 0x0000ffff5c5c7812 */ /* 0x000fe400078ec0ff */
[----:B----4-:R-:W-:Y:S02]  /*2cc90*/  LOP3.LUT R70, R121, 0xffff, RZ, 0xc0, !PT ;  /* 0x0000ffff79467812 */ /* 0x010fe400078ec0ff */
[----:B------:R-:W4:Y:S01]  /*2cca0*/  LDL.LU R121, [R1+0xecc] ;  /* 0x000ecc0001797983 */ /* 0x000f220000300800 */
[----:B------:R-:W-:-:S02]  /*2ccb0*/  PRMT R175, R129, 0x5410, R175 ;  /* 0x0000541081af7816 */ /* 0x000fc400000000af */
[----:B------:R-:W-:Y:S02]  /*2ccc0*/  PRMT R92, R68, 0x3340, R92 ;  /* 0x00003340445c7816 */ /* 0x000fe4000000005c */
[----:B------:R-:W-:Y:S02]  /*2ccd0*/  PRMT R174, R106, 0x5410, R174 ;  /* 0x000054106aae7816 */ /* 0x000fe400000000ae */
[----:B------:R-:W-:Y:S02]  /*2cce0*/  PRMT R68, R71, 0x3340, R1 ;  /* 0x0000334047447816 */ /* 0x000fe40000000001 */
[----:B------:R-:W-:Y:S02]  /*2ccf0*/  LOP3.LUT R69, R123, 0xffff, RZ, 0xc0, !PT ;  /* 0x0000ffff7b457812 */ /* 0x000fe400078ec0ff */
[----:B------:R-:W4:Y:S02]  /*2cd00*/  LDL.LU R123, [R1+0xfc8] ;  /* 0x000fc800017b7983 */ /* 0x000f240000300800 */
[----:B------:R-:W-:-:S02]  /*2cd10*/  PRMT R129, R70, 0x3340, R69 ;  /* 0x0000334046817816 */ /* 0x000fc40000000045 */
[----:B------:R-:W4:Y:S04]  /*2cd20*/  LDL.LU R91, [R1+0xef0] ;  /* 0x000ef000015b7983 */ /* 0x000f280000300800 */
[----:B------:R-:W4:Y:S01]  /*2cd30*/  LDL.LU R97, [R1+0xee0] ;  /* 0x000ee00001617983 */ /* 0x000f220000300800 */
[----:B------:R-:W-:-:S03]  /*2cd40*/  PRMT R167, R109, 0x5410, R167 ;  /* 0x000054106da77816 */ /* 0x000fc600000000a7 */
[----:B------:R-:W4:Y:S01]  /*2cd50*/  LDL.LU R100, [R1+0xedc] ;  /* 0x000edc0001647983 */ /* 0x000f220000300800 */
[----:B------:R-:W-:-:S03]  /*2cd60*/  PRMT R129, R129, 0x5410, R68 ;  /* 0x0000541081817816 */ /* 0x000fc60000000044 */
[----:B------:R-:W4:Y:S01]  /*2cd70*/  LDL.LU R106, [R1+0x1070] ;  /* 0x00107000016a7983 */ /* 0x000f220000300800 */
[----:B------:R-:W-:-:S03]  /*2cd80*/  PRMT R156, R110, 0x5410, R163 ;  /* 0x000054106e9c7816 */ /* 0x000fc600000000a3 */
[----:B------:R-:W4:Y:S01]  /*2cd90*/  LDL.LU R108, [R1+0xf0c] ;  /* 0x000f0c00016c7983 */ /* 0x000f220000300800 */
[----:B------:R-:W-:Y:S02]  /*2cda0*/  SHF.R.U32.HI R68, RZ, 0x8, R70 ;  /* 0x00000008ff447819 */ /* 0x000fe40000011646 */
[----:B------:R-:W-:Y:S02]  /*2cdb0*/  PRMT R158, R112, 0x5410, R128 ;  /* 0x00005410709e7816 */ /* 0x000fe40000000080 */
[----:B------:R-:W-:Y:S02]  /*2cdc0*/  LOP3.LUT R70, R114, 0xffff, RZ, 0xc0, !PT ;  /* 0x0000ffff72467812 */ /* 0x000fe400078ec0ff */
[----:B------:R-:W-:Y:S02]  /*2cdd0*/  SHF.R.U32.HI R93, RZ, 0x8, R69 ;  /* 0x00000008ff5d7819 */ /* 0x000fe40000011645 */
[----:B---3--:R-:W-:Y:S02]  /*2cde0*/  PRMT R149, R122, 0x5410, R149 ;  /* 0x000054107a957816 */ /* 0x008fe40000000095 */
[----:B------:R-:W3:Y:S01]  /*2cdf0*/  LDL.LU R122, [R1+0xfe0] ;  /* 0x000fe000017a7983 */ /* 0x000ee20000300800 */
[----:B------:R-:W-:-:S03]  /*2ce00*/  LOP3.LUT R72, R115, 0xffff, RZ, 0xc0, !PT ;  /* 0x0000ffff73487812 */ /* 0x000fc600078ec0ff */
[----:B------:R-:W3:Y:S01]  /*2ce10*/  LDL.LU R109, [R1+0xefc] ;  /* 0x000efc00016d7983 */ /* 0x000ee20000300800 */
[----:B------:R-:W-:-:S03]  /*2ce20*/  LOP3.LUT R69, R116, 0xffff, RZ, 0xc0, !PT ;  /* 0x0000ffff74457812 */ /* 0x000fc600078ec0ff */
[----:B------:R-:W3:Y:S01]  /*2ce30*/  LDL.LU R110, [R1+0xef8] ;  /* 0x000ef800016e7983 */ /* 0x000ee20000300800 */
[----:B------:R-:W-:-:S03]  /*2ce40*/  PRMT R157, R117, 0x5410, R157 ;  /* 0x00005410759d7816 */ /* 0x000fc6000000009d */
[----:B------:R-:W3:Y:S01]  /*2ce50*/  LDL.LU R112, [R1+0xeec] ;  /* 0x000eec0001707983 */ /* 0x000ee20000300800 */
[----:B------:R-:W-:-:S03]  /*2ce60*/  PRMT R148, R118, 0x5410, R148 ;  /* 0x0000541076947816 */ /* 0x000fc60000000094 */
[----:B------:R-:W3:Y:S04]  /*2ce70*/  LDL.LU R114, [R1+0xee8] ;  /* 0x000ee80001727983 */ /* 0x000ee80000300800 */
[----:B------:R-:W3:Y:S04]  /*2ce80*/  LDL.LU R115, [R1+0x1090] ;  /* 0x0010900001737983 */ /* 0x000ee80000300800 */
[----:B------:R-:W3:Y:S04]  /*2ce90*/  LDL.LU R116, [R1+0xf8c] ;  /* 0x000f8c0001747983 */ /* 0x000ee80000300800 */
[----:B------:R-:W3:Y:S04]  /*2cea0*/  LDL.LU R117, [R1+0x104c] ;  /* 0x00104c0001757983 */ /* 0x000ee80000300800 */
[----:B------:R-:W3:Y:S01]  /*2ceb0*/  LDL.LU R118, [R1+0x1094] ;  /* 0x0010940001767983 */ /* 0x000ee20000300800 */
[----:B------:R-:W-:-:S02]  /*2cec0*/  LOP3.LUT R68, R68, 0xffff, RZ, 0xc0, !PT ;  /* 0x0000ffff44447812 */ /* 0x000fc400078ec0ff */
[----:B------:R-:W-:Y:S02]  /*2ced0*/  LOP3.LUT R93, R93, 0xffff, RZ, 0xc0, !PT ;  /* 0x0000ffff5d5d7812 */ /* 0x000fe400078ec0ff */
[----:B------:R-:W-:Y:S02]  /*2cee0*/  PRMT R128, R70, 0x3340, R69 ;  /* 0x0000334046807816 */ /* 0x000fe40000000045 */
[----:B------:R-:W-:Y:S02]  /*2cef0*/  PRMT R93, R68, 0x3340, R93 ;  /* 0x00003340445d7816 */ /* 0x000fe4000000005d */
[----:B------:R-:W-:Y:S02]  /*2cf00*/  PRMT R68, R72, 0x3340, R1 ;  /* 0x0000334048447816 */ /* 0x000fe40000000001 */
[----:B------:R-:W-:Y:S02]  /*2cf10*/  SHF.R.U32.HI R96, RZ, 0x8, R69 ;  /* 0x00000008ff607819 */ /* 0x000fe40000011645 */
[----:B------:R-:W-:-:S02]  /*2cf20*/  PRMT R128, R128, 0x5410, R68 ;  /* 0x0000541080807816 */ /* 0x000fc40000000044 */
[----:B------:R-:W-:Y:S02]  /*2cf30*/  SHF.R.U32.HI R68, RZ, 0x8, R70 ;  /* 0x00000008ff447819 */ /* 0x000fe40000011646 */
[----:B------:R-:W-:Y:S02]  /*2cf40*/  SHF.R.U32.HI R80, RZ, 0x8, R71 ;  /* 0x00000008ff507819 */ /* 0x000fe40000011647 */
[----:B------:R-:W-:Y:S02]  /*2cf50*/  LOP3.LUT R68, R68, 0xffff, RZ, 0xc0, !PT ;  /* 0x0000ffff44447812 */ /* 0x000fe400078ec0ff */
[----:B------:R-:W-:Y:S02]  /*2cf60*/  LOP3.LUT R96, R96, 0xffff, RZ, 0xc0, !PT ;  /* 0x0000ffff60607812 */ /* 0x000fe400078ec0ff */
[----:B--2---:R-:W-:Y:S02]  /*2cf70*/  LOP3.LUT R71, R120, 0xffff, RZ, 0xc0, !PT ;  /* 0x0000ffff78477812 */ /* 0x004fe400078ec0ff */
[----:B------:R-:W-:-:S02]  /*2cf80*/  PRMT R96, R68, 0x3340, R96 ;  /* 0x0000334044607816 */ /* 0x000fc40000000060 */
[----:B----4-:R-:W-:Y:S02]  /*2cf90*/  LOP3.LUT R69, R121, 0xffff, RZ, 0xc0, !PT ;  /* 0x0000ffff79457812 */ /* 0x010fe400078ec0ff */
[----:B------:R-:W2:Y:S02]  /*2cfa0*/  LDL.LU R121, [R1+0xf90] ;  /* 0x000f900001797983 */ /* 0x000ea40000300800 */
[----:B------:R-:W-:Y:S02]  /*2cfb0*/  PRMT R68, R69, 0x3340, R1 ;  /* 0x0000334045447816 */ /* 0x000fe40000000001 */
[----:B------:R-:W4:Y:S01]  /*2cfc0*/  LDL.LU R120, [R1+0x1054] ;  /* 0x0010540001787983 */ /* 0x000f220000300800 */
[----:B------:R-:W-:Y:S02]  /*2cfd0*/  SHF.R.U32.HI R79, RZ, 0x8, R69 ;  /* 0x00000008ff4f7819 */ /* 0x000fe40000011645 */
[----:B------:R-:W-:Y:S01]  /*2cfe0*/  SHF.R.U32.HI R82, RZ, 0x8, R78 ;  /* 0x00000008ff527819 */ /* 0x000fe2000001164e */
[----:B------:R-:W4:Y:S01]  /*2cff0*/  LDL.LU R87, [R1+0xf24] ;  /* 0x000f240001577983 */ /* 0x000f220000300800 */
[----:B------:R-:W-:-:S02]  /*2d000*/  SHF.R.U32.HI R78, RZ, 0x8, R72 ;  /* 0x00000008ff4e7819 */ /* 0x000fc40000011648 */
[----:B------:R-:W-:-:S04]  /*2d010*/  LOP3.LUT R70, R123, 0xffff, RZ, 0xc0, !PT ;  /* 0x0000ffff7b467812 */ /* 0x000fc800078ec0ff */
[--C-:B------:R-:W-:Y:S02]  /*2d020*/  PRMT R123, R71, 0x3340, R70.reuse ;  /* 0x00003340477b7816 */ /* 0x100fe40000000046 */
[----:B------:R-:W-:Y:S02]  /*2d030*/  SHF.R.U32.HI R94, RZ, 0x8, R70 ;  /* 0x00000008ff5e7819 */ /* 0x000fe40000011646 */
[----:B------:R-:W-:Y:S02]  /*2d040*/  PRMT R151, R97, 0x5410, R151 ;  /* 0x0000541061977816 */ /* 0x000fe40000000097 */
[----:B------:R-:W-:Y:S02]  /*2d050*/  LOP3.LUT R70, R106, 0xffff, RZ, 0xc0, !PT ;  /* 0x0000ffff6a467812 */ /* 0x000fe400078ec0ff */
[----:B------:R-:W-:Y:S02]  /*2d060*/  PRMT R140, R100, 0x5410, R140 ;  /* 0x00005410648c7816 */ /* 0x000fe4000000008c */
[----:B------:R-:W-:-:S02]  /*2d070*/  LOP3.LUT R100, R108, 0xffff, RZ, 0xc0, !PT ;  /* 0x0000ffff6c647812 */ /* 0x000fc400078ec0ff */
[----:B---3--:R-:W-:-:S04]  /*2d080*/  LOP3.LUT R69, R122, 0xffff, RZ, 0xc0, !PT ;  /* 0x0000ffff7a457812 */ /* 0x008fc800078ec0ff */
[--C-:B------:R-:W-:Y:S02]  /*2d090*/  PRMT R122, R70, 0x3340, R69.reuse ;  /* 0x00003340467a7816 */ /* 0x100fe40000000045 */
[----:B------:R-:W-:Y:S02]  /*2d0a0*/  SHF.R.U32.HI R97, RZ, 0x8, R69 ;  /* 0x00000008ff617819 */ /* 0x000fe40000011645 */
[----:B------:R-:W-:Y:S02]  /*2d0b0*/  PRMT R142, R109, 0x5410, R142 ;  /* 0x000054106d8e7816 */ /* 0x000fe4000000008e */
[----:B------:R-:W-:Y:S02]  /*2d0c0*/  PRMT R141, R110, 0x5410, R141 ;  /* 0x000054106e8d7816 */ /* 0x000fe4000000008d */
[----:B------:R-:W-:Y:S02]  /*2d0d0*/  PRMT R133, R112, 0x5410, R133 ;  /* 0x0000541070857816 */ /* 0x000fe40000000085 */
[----:B------:R-:W-:-:S02]  /*2d0e0*/  LOP3.LUT R73, R116, 0xffff, RZ, 0xc0, !PT ;  /* 0x0000ffff74497812 */ /* 0x000fc400078ec0ff */
[----:B------:R-:W-:Y:S02]  /*2d0f0*/  LOP3.LUT R69, R117, 0xffff, RZ, 0xc0, !PT ;  /* 0x0000ffff75457812 */ /* 0x000fe400078ec0ff */
[----:B------:R-:W3:Y:S01]  /*2d100*/  LDL.LU R117, [R1+0xf20] ;  /* 0x000f200001757983 */ /* 0x000ee20000300800 */
[----:B------:R-:W-:-:S03]  /*2d110*/  LOP3.LUT R72, R118, 0xffff, RZ, 0xc0, !PT ;  /* 0x0000ffff76487812 */ /* 0x000fc600078ec0ff */
[----:B------:R-:W3:Y:S04]  /*2d120*/  LDL.LU R118, [R1+0xf28] ;  /* 0x000f280001767983 */ /* 0x000ee80000300800 */
[----:B------:R-:W3:Y:S04]  /*2d130*/  LDL.LU R90, [R1+0xf18] ;  /* 0x000f1800015a7983 */ /* 0x000ee80000300800 */
[----:B------:R-:W3:Y:S04]  /*2d140*/  LDL.LU R106, [R1+0xf1c] ;  /* 0x000f1c00016a7983 */ /* 0x000ee80000300800 */
[----:B------:R-:W3:Y:S04]  /*2d150*/  LDL.LU R116, [R1+0xeb8] ;  /* 0x000eb80001747983 */ /* 0x000ee80000300800 */
[----:B------:R-:W3:Y:S04]  /*2d160*/  LDL.LU R108, [R1+0x1088] ;  /* 0x00108800016c7983 */ /* 0x000ee80000300800 */
[----:B------:R-:W3:Y:S04]  /*2d170*/  LDL.LU R109, [R1+0xf60] ;  /* 0x000f6000016d7983 */ /* 0x000ee80000300800 */
[----:B------:R-:W3:Y:S04]  /*2d180*/  LDL.LU R110, [R1+0x102c] ;  /* 0x00102c00016e7983 */ /* 0x000ee80000300800 */
[----:B------:R-:W3:Y:S01]  /*2d190*/  LDL.LU R112, [R1+0x108c] ;  /* 0x00108c0001707983 */ /* 0x000ee20000300800 */
[----:B------:R-:W-:-:S02]  /*2d1a0*/  PRMT R123, R123, 0x5410, R68 ;  /* 0x000054107b7b7816 */ /* 0x000fc40000000044 */
[----:B------:R-:W-:Y:S02]  /*2d1b0*/  SHF.R.U32.HI R68, RZ, 0x8, R71 ;  /* 0x00000008ff447819 */ /* 0x000fe40000011647 */
[----:B------:R-:W-:Y:S02]  /*2d1c0*/  LOP3.LUT R94, R94, 0xffff, RZ, 0xc0, !PT ;  /* 0x0000ffff5e5e7812 */ /* 0x000fe400078ec0ff */
[----:B------:R-:W-:-:S04]  /*2d1d0*/  LOP3.LUT R68, R68, 0xffff, RZ, 0xc0, !PT ;  /* 0x0000ffff44447812 */ /* 0x000fc800078ec0ff */
[----:B------:R-:W-:Y:S02]  /*2d1e0*/  PRMT R94, R68, 0x3340, R94 ;  /* 0x00003340445e7816 */ /* 0x000fe4000000005e */
[----:B------:R-:W-:-:S04]  /*2d1f0*/  PRMT R68, R100, 0x3340, R1 ;  /* 0x0000334064447816 */ /* 0x000fc80000000001 */
[----:B------:R-:W-:Y:S02]  /*2d200*/  PRMT R122, R122, 0x5410, R68 ;  /* 0x000054107a7a7816 */ /* 0x000fe40000000044 */
[----:B------:R-:W-:Y:S02]  /*2d210*/  SHF.R.U32.HI R68, RZ, 0x8, R70 ;  /* 0x00000008ff447819 */ /* 0x000fe40000011646 */
[----:B------:R-:W-:Y:S02]  /*2d220*/  LOP3.LUT R97, R97, 0xffff, RZ, 0xc0, !PT ;  /* 0x0000ffff61617812 */ /* 0x000fe400078ec0ff */
[----:B------:R-:W-:Y:S02]  /*2d230*/  LOP3.LUT R68, R68, 0xffff, RZ, 0xc0, !PT ;  /* 0x0000ffff44447812 */ /* 0x000fe400078ec0ff */
[----:B------:R-:W-:Y:S02]  /*2d240*/  LOP3.LUT R71, R115, 0xffff, RZ, 0xc0, !PT ;  /* 0x0000ffff73477812 */ /* 0x000fe400078ec0ff */
[----:B------:R-:W-:-:S02]  /*2d250*/  PRMT R97, R68, 0x3340, R97 ;  /* 0x0000334044617816 */ /* 0x000fc40000000061 */
[----:B--2---:R-:W-:Y:S02]  /*2d260*/  LOP3.LUT R74, R121, 0xffff, RZ, 0xc0, !PT ;  /* 0x0000ffff794a7812 */ /* 0x004fe400078ec0ff */
[----:B----4-:R-:W-:Y:S02]  /*2d270*/  LOP3.LUT R70, R120, 0xffff, RZ, 0xc0, !PT ;  /* 0x0000ffff78467812 */ /* 0x010fe400078ec0ff */
[----:B------:R-:W-:Y:S01]  /*2d280*/  PRMT R68, R73, 0x3340, R1 ;  /* 0x0000334049447816 */ /* 0x000fe20000000001 */
[----:B------:R-:W2:Y:S01]  /*2d290*/  LDL.LU R120, [R1+0xf64] ;  /* 0x000f640001787983 */ /* 0x000ea20000300800 */
[----:B------:R-:W-:Y:S02]  /*2d2a0*/  PRMT R121, R71, 0x3340, R69 ;  /* 0x0000334047797816 */ /* 0x000fe40000000045 */
[----:B------:R-:W-:Y:S02]  /*2d2b0*/  PRMT R115, R72, 0x3340, R70 ;  /* 0x0000334048737816 */ /* 0x000fe40000000046 */
[----:B------:R-:W-:-:S02]  /*2d2c0*/  PRMT R121, R121, 0x5410, R68 ;  /* 0x0000541079797816 */ /* 0x000fc40000000044 */
[----:B------:R-:W-:Y:S02]  /*2d2d0*/  SHF.R.U32.HI R72, RZ, 0x8, R72 ;  /* 0x00000008ff487819 */ /* 0x000fe40000011648 */
[----:B------:R-:W-:Y:S02]  /*2d2e0*/  SHF.R.U32.HI R88, RZ, 0x8, R70 ;  /* 0x00000008ff587819 */ /* 0x000fe40000011646 */
[----:B------:R-:W-:Y:S02]  /*2d2f0*/  PRMT R68, R74, 0x3340, R1 ;  /* 0x000033404a447816 */ /* 0x000fe40000000001 */
[----:B------:R-:W-:Y:S02]  /*2d300*/  PRMT R150, R91, 0x5410, R150 ;  /* 0x000054105b967816 */ /* 0x000fe40000000096 */
[----:B------:R-:W-:Y:S02]  /*2d310*/  SHF.R.U32.HI R91, RZ, 0x8, R69 ;  /* 0x00000008ff5b7819 */ /* 0x000fe40000011645 */
[----:B------:R-:W-:-:S02]  /*2d320*/  PRMT R132, R114, 0x5410, R132 ;  /* 0x0000541072847816 */ /* 0x000fc40000000084 */
[----:B------:R-:W-:Y:S01]  /*2d330*/  LOP3.LUT R69, R72, 0xffff, RZ, 0xc0, !PT ;  /* 0x0000ffff48457812 */ /* 0x000fe200078ec0ff */
[----:B------:R-:W4:Y:S01]  /*2d340*/  LDL.LU R114, [R1+0x1030] ;  /* 0x0010300001727983 */ /* 0x000f220000300800 */
[----:B------:R-:W-:Y:S02]  /*2d350*/  LOP3.LUT R88, R88, 0xffff, RZ, 0xc0, !PT ;  /* 0x0000ffff58587812 */ /* 0x000fe400078ec0ff */
[----:B------:R-:W-:Y:S02]  /*2d360*/  PRMT R115, R115, 0x5410, R68 ;  /* 0x0000541073737816 */ /* 0x000fe40000000044 */
[----:B------:R-:W-:Y:S02]  /*2d370*/  SHF.R.U32.HI R85, RZ, 0x8, R76 ;  /* 0x00000008ff557819 */ /* 0x000fe4000001164c */
[----:B------:R-:W-:Y:S02]  /*2d380*/  SHF.R.U32.HI R68, RZ, 0x8, R71 ;  /* 0x00000008ff447819 */ /* 0x000fe40000011647 */
[----:B------:R-:W-:-:S02]  /*2d390*/  SHF.R.U32.HI R76, RZ, 0x8, R73 ;  /* 0x00000008ff4c7819 */ /* 0x000fc40000011649 */
[----:B------:R-:W-:Y:S01]  /*2d3a0*/  PRMT R88, R69, 0x3340, R88 ;  /* 0x0000334045587816 */ /* 0x000fe20000000058 */
[----:B------:R-:W-:Y:S01]  /*2d3b0*/  BAR.SYNC.DEFER_BLOCKING 0x0 ;  /* 0x0000000000007b1d */ /* 0x000fe20000010000 */
[----:B---3--:R-:W-:-:S05]  /*2d3c0*/  PRMT R135, R117, 0x5410, R135 ;  /* 0x0000541075877816 */ /* 0x008fca0000000087 */
[----:B------:R-:W3:Y:S01]  /*2d3d0*/  LDL.LU R117, [R1+0xf10] ;  /* 0x000f100001757983 */ /* 0x000ee20000300800 */
[----:B------:R-:W-:-:S03]  /*2d3e0*/  PRMT R124, R118, 0x5410, R124 ;  /* 0x00005410767c7816 */ /* 0x000fc6000000007c */
[----:B------:R-:W2:Y:S01]  /*2d3f0*/  LDL.LU R118, [R1+0xed4] ;  /* 0x000ed40001767983 */ /* 0x000ea20000300800 */
[----:B------:R-:W-:-:S03]  /*2d400*/  LOP3.LUT R71, R108, 0xffff, RZ, 0xc0, !PT ;  /* 0x0000ffff6c477812 */ /* 0x000fc600078ec0ff */
[----:B------:R-:W4:Y:S01]  /*2d410*/  LDL.LU R108, [R1+0xed0] ;  /* 0x000ed000016c7983 */ /* 0x000f220000300800 */
[----:B------:R-:W-:-:S03]  /*2d420*/  LOP3.LUT R73, R109, 0xffff, RZ, 0xc0, !PT ;  /* 0x0000ffff6d497812 */ /* 0x000fc600078ec0ff */
[----:B------:R-:W4:Y:S01]  /*2d430*/  LDL.LU R109, [R1+0xeb4] ;  /* 0x000eb400016d7983 */ /* 0x000f220000300800 */
[----:B------:R-:W-:-:S03]  /*2d440*/  LOP3.LUT R69, R110, 0xffff, RZ, 0xc0, !PT ;  /* 0x0000ffff6e457812 */ /* 0x000fc600078ec0ff */
[----:B------:R-:W4:Y:S01]  /*2d450*/  LDL.LU R110, [R1+0xea0] ;  /* 0x000ea000016e7983 */ /* 0x000f220000300800 */
[----:B------:R-:W-:-:S03]  /*2d460*/  LOP3.LUT R72, R112, 0xffff, RZ, 0xc0, !PT ;  /* 0x0000ffff70487812 */ /* 0x000fc600078ec0ff */
[----:B------:R-:W4:Y:S01]  /*2d470*/  LDL.LU R112, [R1+0xe94] ;  /* 0x000e940001707983 */ /* 0x000f220000300800 */
        /* <DEDUP_REMOVED lines=21> */
[----:B------:R-:W-:Y:S02]  /*2d5d0*/  LOP3.LUT R5, R5, 0xfffffffb, RZ, 0xc0, !PT ;  /* 0xfffffffb05057812 */ /* 0x000fe400078ec0ff */
[----:B------:R-:W-:-:S09]  /*2d5e0*/  PRMT R116, R116, 0x5410, R161 ;  /* 0x0000541074747816 */ /* 0x000fd200000000a1 */
[----:B------:R-:W-:Y:S02]  /*2d5f0*/  @P0 LOP3.LUT R5, R5, 0x4, RZ, 0xfc, !PT ;  /* 0x0000000405050812 */ /* 0x000fe400078efcff */
[----:B------:R-:W-:-:S04]  /*2d600*/  LOP3.LUT P0, RZ, R194, 0x4000000, RZ, 0xc0, !PT ;  /* 0x04000000c2ff7812 */ /* 0x000fc8000780c0ff */
[----:B------:R-:W-:Y:S02]  /*2d610*/  ISETP.LT.AND P0, PT, R218, UR30, !P0 ;  /* 0x0000001eda007c0c */ /* 0x000fe4000c701270 */
[----:B------:R-:W-:Y:S02]  /*2d620*/  PRMT R126, R106, 0x5410, R126 ;  /* 0x000054106a7e7816 */ /* 0x000fe4000000007e */
[----:B------:R-:W-:-:S09]  /*2d630*/  LOP3.LUT R5, R5, 0xfffffffd, RZ, 0xc0, !PT ;  /* 0xfffffffd05057812 */ /* 0x000fd200078ec0ff */
[----:B------:R-:W-:Y:S02]  /*2d640*/  @P0 LOP3.LUT R5, R5, 0x2, RZ, 0xfc, !PT ;  /* 0x0000000205050812 */ /* 0x000fe400078efcff */
[----:B------:R-:W-:-:S04]  /*2d650*/  LOP3.LUT P0, RZ, R194, 0x2000000, RZ, 0xc0, !PT ;  /* 0x02000000c2ff7812 */ /* 0x000fc8000780c0ff */
[----:B------:R-:W-:Y:S02]  /*2d660*/  ISETP.LT.AND P0, PT, R218, UR36, !P0 ;  /* 0x00000024da007c0c */ /* 0x000fe4000c701270 */
[----:B------:R-:W-:Y:S02]  /*2d670*/  LOP3.LUT R5, R5, 0xfffffffe, RZ, 0xc0, !PT ;  /* 0xfffffffe05057812 */ /* 0x000fe400078ec0ff */
[C---:B------:R-:W-:Y:S02]  /*2d680*/  LOP3.LUT P1, RZ, R6.reuse, 0x8000, RZ, 0xc0, !PT ;  /* 0x0000800006ff7812 */ /* 0x040fe4000782c0ff */
[C---:B------:R-:W-:Y:S02]  /*2d690*/  LOP3.LUT P2, RZ, R6.reuse, 0x10000, RZ, 0xc0, !PT ;  /* 0x0001000006ff7812 */ /* 0x040fe4000784c0ff */
[C---:B------:R-:W-:Y:S02]  /*2d6a0*/  LOP3.LUT P3, RZ, R6.reuse, 0x20000, RZ, 0xc0, !PT ;  /* 0x0002000006ff7812 */ /* 0x040fe4000786c0ff */
[----:B------:R-:W-:-:S02]  /*2d6b0*/  LOP3.LUT P4, RZ, R6, 0x40000, RZ, 0xc0, !PT ;  /* 0x0004000006ff7812 */ /* 0x000fc4000788c0ff */
[C---:B------:R-:W-:Y:S02]  /*2d6c0*/  LOP3.LUT P5, RZ, R6.reuse, 0x80000, RZ, 0xc0, !PT ;  /* 0x0008000006ff7812 */ /* 0x040fe400078ac0ff */
[----:B------:R-:W-:Y:S02]  /*2d6d0*/  @P0 LOP3.LUT R5, R5, 0x1, RZ, 0xfc, !PT ;  /* 0x0000000105050812 */ /* 0x000fe400078efcff */
[----:B------:R-:W-:Y:S02]  /*2d6e0*/  LOP3.LUT P6, RZ, R6, 0x100000, RZ, 0xc0, !PT ;  /* 0x0010000006ff7812 */ /* 0x000fe400078cc0ff */
[----:B------:R-:W-:Y:S02]  /*2d6f0*/  LOP3.LUT P0, RZ, R194, 0x1000000, RZ, 0xc0, !PT ;  /* 0x01000000c2ff7812 */ /* 0x000fe4000780c0ff */
[C---:B------:R-:W-:Y:S02]  /*2d700*/  ISETP.LT.AND P1, PT, R218.reuse, UR44, !P1 ;  /* 0x0000002cda007c0c */ /* 0x040fe4000cf21270 */
[----:B------:R-:W-:-:S02]  /*2d710*/  ISETP.LT.AND P0, PT, R218, UR40, !P0 ;  /* 0x00000028da007c0c */ /* 0x000fc4000c701270 */
[C---:B------:R-:W-:Y:S02]  /*2d720*/  ISETP.LT.AND P2, PT, R218.reuse, UR48, !P2 ;  /* 0x00000030da007c0c */ /* 0x040fe4000d741270 */
[C---:B------:R-:W-:Y:S02]  /*2d730*/  ISETP.LT.AND P3, PT, R218.reuse, UR52, !P3 ;  /* 0x00000034da007c0c */ /* 0x040fe4000df61270 */
[C---:B------:R-:W-:Y:S02]  /*2d740*/  ISETP.LT.AND P4, PT, R218.reuse, UR56, !P4 ;  /* 0x00000038da007c0c */ /* 0x040fe4000e781270 */
[C---:B------:R-:W-:Y:S02]  /*2d750*/  ISETP.LT.AND P5, PT, R218.reuse, UR60, !P5 ;  /* 0x0000003cda007c0c */ /* 0x040fe4000efa1270 */
[----:B------:R-:W-:Y:S02]  /*2d760*/  ISETP.LT.AND P6, PT, R218, UR4, !P6 ;  /* 0x00000004da007c0c */ /* 0x000fe4000f7c1270 */
[----:B---3--:R-:W-:-:S02]  /*2d770*/  PRMT R117, R117, 0x5410, R159 ;  /* 0x0000541075757816 */ /* 0x008fc4000000009f */
[----:B--2---:R-:W-:Y:S02]  /*2d780*/  PRMT R118, R118, 0x5410, R154 ;  /* 0x0000541076767816 */ /* 0x004fe4000000009a */
[----:B----4-:R-:W-:Y:S02]  /*2d790*/  PRMT R119, R108, 0x5410, R119 ;  /* 0x000054106c777816 */ /* 0x010fe40000000077 */
[----:B------:R-:W-:Y:S02]  /*2d7a0*/  PRMT R108, R109, 0x5410, R152 ;  /* 0x000054106d6c7816 */ /* 0x000fe40000000098 */
[----:B------:R-:W-:Y:S02]  /*2d7b0*/  PRMT R109, R110, 0x5410, R146 ;  /* 0x000054106e6d7816 */ /* 0x000fe40000000092 */
[----:B------:R-:W-:Y:S02]  /*2d7c0*/  PRMT R110, R112, 0x5410, R145 ;  /* 0x00005410706e7816 */ /* 0x000fe40000000091 */
[----:B------:R-:W2:Y:S04]  /*2d7d0*/  LDL.LU R145, [R1+0xed8] ;  /* 0x000ed80001917983 */ /* 0x000ea80000300800 */
[----:B------:R-:W3:Y:S04]  /*2d7e0*/  LDL.LU R146, [R1+0xef4] ;  /* 0x000ef40001927983 */ /* 0x000ee80000300800 */
[----:B------:R-:W4:Y:S04]  /*2d7f0*/  LDL.LU R152, [R1+0xf54] ;  /* 0x000f540001987983 */ /* 0x000f280000300800 */
        /* <DEDUP_REMOVED lines=12> */
[----:B------:R-:W2:Y:S01]  /*2d8c0*/  LDL.LU R216, [R1+0xf30] ;  /* 0x000f300001d87983 */ /* 0x000ea20000300800 */
[----:B------:R-:W-:-:S02]  /*2d8d0*/  LOP3.LUT R68, R68, 0xffff, RZ, 0xc0, !PT ;  /* 0x0000ffff44447812 */ /* 0x000fc400078ec0ff */
[----:B------:R-:W-:Y:S02]  /*2d8e0*/  LOP3.LUT R91, R91, 0xffff, RZ, 0xc0, !PT ;  /* 0x0000ffff5b5b7812 */ /* 0x000fe400078ec0ff */
[----:B------:R-:W-:Y:S02]  /*2d8f0*/  SHF.R.U32.HI R83, RZ, 0x8, R77 ;  /* 0x00000008ff537819 */ /* 0x000fe4000001164d */
[----:B------:R-:W-:Y:S02]  /*2d900*/  SHF.R.U32.HI R77, RZ, 0x8, R74 ;  /* 0x00000008ff4d7819 */ /* 0x000fe4000001164a */
[----:B------:R-:W-:Y:S02]  /*2d910*/  PRMT R91, R68, 0x3340, R91 ;  /* 0x00003340445b7816 */ /* 0x000fe4000000005b */
[----:B------:R-:W-:Y:S02]  /*2d920*/  LOP3.LUT R74, R120, 0xffff, RZ, 0xc0, !PT ;  /* 0x0000ffff784a7812 */ /* 0x000fe400078ec0ff */
[----:B------:R-:W-:-:S02]  /*2d930*/  PRMT R68, R73, 0x3340, R1 ;  /* 0x0000334049447816 */ /* 0x000fc40000000001 */
[----:B------:R-:W-:Y:S02]  /*2d940*/  PRMT R120, R71, 0x3340, R69 ;  /* 0x0000334047787816 */ /* 0x000fe40000000045 */
[----:B------:R-:W-:Y:S02]  /*2d950*/  LOP3.LUT R70, R114, 0xffff, RZ, 0xc0, !PT ;  /* 0x0000ffff72467812 */ /* 0x000fe400078ec0ff */
[----:B------:R-:W-:Y:S02]  /*2d960*/  PRMT R120, R120, 0x5410, R68 ;  /* 0x0000541078787816 */ /* 0x000fe40000000044 */
[----:B------:R-:W-:Y:S02]  /*2d970*/  PRMT R68, R74, 0x3340, R1 ;  /* 0x000033404a447816 */ /* 0x000fe40000000001 */
[----:B------:R-:W-:Y:S02]  /*2d980*/  PRMT R114, R72, 0x3340, R70 ;  /* 0x0000334048727816 */ /* 0x000fe40000000046 */
[----:B------:R-:W-:-:S02]  /*2d990*/  PRMT R134, R87, 0x5410, R134 ;  /* 0x0000541057867816 */ /* 0x000fc40000000086 */
[----:B------:R-:W-:Y:S02]  /*2d9a0*/  PRMT R125, R90, 0x5410, R125 ;  /* 0x000054105a7d7816 */ /* 0x000fe4000000007d */
[----:B------:R-:W-:Y:S02]  /*2d9b0*/  PRMT R114, R114, 0x5410, R68 ;  /* 0x0000541072727816 */ /* 0x000fe40000000044 */
[----:B------:R-:W-:Y:S02]  /*2d9c0*/  SHF.R.U32.HI R72, RZ, 0x8, R72 ;  /* 0x00000008ff487819 */ /* 0x000fe40000011648 */
[----:B------:R-:W-:Y:S02]  /*2d9d0*/  SHF.R.U32.HI R68, RZ, 0x8, R71 ;  /* 0x00000008ff447819 */ /* 0x000fe40000011647 */
[----:B------:R-:W-:Y:S02]  /*2d9e0*/  SHF.R.U32.HI R90, RZ, 0x8, R69 ;  /* 0x00000008ff5a7819 */ /* 0x000fe40000011645 */
[----:B------:R-:W-:-:S02]  /*2d9f0*/  SHF.R.U32.HI R87, RZ, 0x8, R70 ;  /* 0x00000008ff577819 */ /* 0x000fc40000011646 */
[----:B------:R-:W-:Y:S02]  /*2da00*/  LOP3.LUT R69, R72, 0xffff, RZ, 0xc0, !PT ;  /* 0x0000ffff48457812 */ /* 0x000fe400078ec0ff */
[----:B------:R-:W-:Y:S02]  /*2da10*/  LOP3.LUT R68, R68, 0xffff, RZ, 0xc0, !PT ;  /* 0x0000ffff44447812 */ /* 0x000fe400078ec0ff */
[----:B------:R-:W-:Y:S02]  /*2da20*/  LOP3.LUT R90, R90, 0xffff, RZ, 0xc0, !PT ;  /* 0x0000ffff5a5a7812 */ /* 0x000fe400078ec0ff */
[----:B------:R-:W-:Y:S02]  /*2da30*/  LOP3.LUT R87, R87, 0xffff, RZ, 0xc0, !PT ;  /* 0x0000ffff57577812 */ /* 0x000fe400078ec0ff */
[----:B------:R-:W-:Y:S02]  /*2da40*/  SHF.R.U32.HI R70, RZ, 0x8, R105 ;  /* 0x00000008ff467819 */ /* 0x000fe40000011669 */
[----:B------:R-:W-:-:S02]  /*2da50*/  PRMT R90, R68, 0x3340, R90 ;  /* 0x00003340445a7816 */ /* 0x000fc4000000005a */
[----:B------:R-:W-:Y:S02]  /*2da60*/  PRMT R87, R69, 0x3340, R87 ;  /* 0x0000334045577816 */ /* 0x000fe40000000057 */
[----:B------:R-:W-:Y:S02]  /*2da70*/  LOP3.LUT R70, R70, 0xffff, RZ, 0xc0, !PT ;  /* 0x0000ffff46467812 */ /* 0x000fe400078ec0ff */
[----:B------:R-:W-:Y:S02]  /*2da80*/  SHF.R.U32.HI R69, RZ, 0x8, R104 ;  /* 0x00000008ff457819 */ /* 0x000fe40000011668 */
[----:B------:R-:W-:Y:S02]  /*2da90*/  SHF.R.U32.HI R68, RZ, 0x8, R102 ;  /* 0x00000008ff447819 */ /* 0x000fe40000011666 */
[----:B------:R-:W-:Y:S02]  /*2daa0*/  PRMT R70, R70, 0x3340, R1 ;  /* 0x0000334046467816 */ /* 0x000fe40000000001 */
[----:B------:R-:W-:-:S02]  /*2dab0*/  LOP3.LUT R69, R69, 0xffff, RZ, 0xc0, !PT ;  /* 0x0000ffff45457812 */ /* 0x000fc400078ec0ff */
[----:B------:R-:W-:Y:S02]  /*2dac0*/  LOP3.LUT R68, R68, 0xffff, RZ, 0xc0, !PT ;  /* 0x0000ffff44447812 */ /* 0x000fe400078ec0ff */
[----:B------:R-:W-:Y:S02]  /*2dad0*/  SHF.R.U32.HI R71, RZ, 0x8, R170 ;  /* 0x00000008ff477819 */ /* 0x000fe400000116aa */
[----:B------:R-:W-:Y:S02]  /*2dae0*/  PRMT R102, R221, 0x5410, R143 ;  /* 0x00005410dd667816 */ /* 0x000fe4000000008f */
[--C-:B------:R-:W-:Y:S02]  /*2daf0*/  PRMT R69, R69, 0x3340, R1.reuse ;  /* 0x0000334045457816 */ /* 0x100fe40000000001 */
[----:B------:R-:W-:Y:S02]  /*2db00*/  PRMT R68, R68, 0x3340, R1 ;  /* 0x0000334044447816 */ /* 0x000fe40000000001 */
[----:B------:R-:W-:-:S04]  /*2db10*/  LOP3.LUT R71, R71, 0xffff, RZ, 0xc0, !PT ;  /* 0x0000ffff47477812 */ /* 0x000fc800078ec0ff */
[----:B------:R-:W-:Y:S02]  /*2db20*/  PRMT R71, R71, 0x3340, R1 ;  /* 0x0000334047477816 */ /* 0x000fe40000000001 */
[----:B------:R-:W-:Y:S02]  /*2db30*/  SHF.R.U32.HI R72, RZ, 0x8, R101 ;  /* 0x00000008ff487819 */ /* 0x000fe40000011665 */
[----:B------:R-:W-:Y:S02]  /*2db40*/  PRMT R101, R162, 0x5410, R127 ;  /* 0x00005410a2657816 */ /* 0x000fe4000000007f */
[----:B------:R-:W-:Y:S02]  /*2db50*/  LOP3.LUT R82, R82, 0xffff, RZ, 0xc0, !PT ;  /* 0x0000ffff52527812 */ /* 0x000fe400078ec0ff */
[----:B------:R-:W-:Y:S02]  /*2db60*/  SHF.R.U32.HI R75, RZ, 0x8, R74 ;  /* 0x00000008ff4b7819 */ /* 0x000fe4000001164a */
[----:B------:R-:W-:-:S02]  /*2db70*/  LOP3.LUT R85, R85, 0xffff, RZ, 0xc0, !PT ;  /* 0x0000ffff55557812 */ /* 0x000fc400078ec0ff */
[----:B------:R-:W-:Y:S02]  /*2db80*/  SHF.R.U32.HI R81, RZ, 0x8, R81 ;  /* 0x00000008ff517819 */ /* 0x000fe40000011651 */
[----:B------:R-:W-:Y:S02]  /*2db90*/  LOP3.LUT R80, R80, 0xffff, RZ, 0xc0, !PT ;  /* 0x0000ffff50507812 */ /* 0x000fe400078ec0ff */
[----:B------:R-:W-:Y:S02]  /*2dba0*/  SHF.R.U32.HI R74, RZ, 0x8, R73 ;  /* 0x00000008ff4a7819 */ /* 0x000fe40000011649 */
[----:B------:R-:W-:Y:S02]  /*2dbb0*/  LOP3.LUT R79, R79, 0xffff, RZ, 0xc0, !PT ;  /* 0x0000ffff4f4f7812 */ /* 0x000fe400078ec0ff */
[----:B------:R-:W-:Y:S02]  /*2dbc0*/  LOP3.LUT R78, R78, 0xffff, RZ, 0xc0, !PT ;  /* 0x0000ffff4e4e7812 */ /* 0x000fe400078ec0ff */
[----:B------:R-:W-:-:S02]  /*2dbd0*/  LOP3.LUT R77, R77, 0xffff, RZ, 0xc0, !PT ;  /* 0x0000ffff4d4d7812 */ /* 0x000fc400078ec0ff */
[----:B------:R-:W-:Y:S02]  /*2dbe0*/  LOP3.LUT R76, R76, 0xffff, RZ, 0xc0, !PT ;  /* 0x0000ffff4c4c7812 */ /* 0x000fe400078ec0ff */
[----:B------:R-:W-:Y:S02]  /*2dbf0*/  SHF.R.U32.HI R73, RZ, 0x8, R100 ;  /* 0x00000008ff497819 */ /* 0x000fe40000011664 */
[----:B------:R-:W-:Y:S02]  /*2dc00*/  LOP3.LUT R84, R84, 0xffff, RZ, 0xc0, !PT ;  /* 0x0000ffff54547812 */ /* 0x000fe400078ec0ff */
[--C-:B------:R-:W-:Y:S02]  /*2dc10*/  PRMT R82, R82, 0x3340, R1.reuse ;  /* 0x0000334052527816 */ /* 0x100fe40000000001 */
[----:B------:R-:W-:Y:S02]  /*2dc20*/  PRMT R85, R85, 0x3340, R1 ;  /* 0x0000334055557816 */ /* 0x000fe40000000001 */
[----:B------:R-:W-:-:S02]  /*2dc30*/  LOP3.LUT R81, R81, 0xffff, RZ, 0xc0, !PT ;  /* 0x0000ffff51517812 */ /* 0x000fc400078ec0ff */
[--C-:B------:R-:W-:Y:S02]  /*2dc40*/  PRMT R80, R80, 0x3340, R1.reuse ;  /* 0x0000334050507816 */ /* 0x100fe40000000001 */
[----:B------:R-:W-:Y:S02]  /*2dc50*/  LOP3.LUT R75, R75, 0xffff, RZ, 0xc0, !PT ;  /* 0x0000ffff4b4b7812 */ /* 0x000fe400078ec0ff */
[--C-:B------:R-:W-:Y:S02]  /*2dc60*/  PRMT R79, R79, 0x3340, R1.reuse ;  /* 0x000033404f4f7816 */ /* 0x100fe40000000001 */
[--C-:B------:R-:W-:Y:S02]  /*2dc70*/  PRMT R78, R78, 0x3340, R1.reuse ;  /* 0x000033404e4e7816 */ /* 0x100fe40000000001 */
[--C-:B------:R-:W-:Y:S02]  /*2dc80*/  PRMT R77, R77, 0x3340, R1.reuse ;  /* 0x000033404d4d7816 */ /* 0x100fe40000000001 */
[----:B------:R-:W-:-:S02]  /*2dc90*/  PRMT R76, R76, 0x3340, R1 ;  /* 0x000033404c4c7816 */ /* 0x000fc40000000001 */
[----:B------:R-:W-:Y:S02]  /*2dca0*/  LOP3.LUT R74, R74, 0xffff, RZ, 0xc0, !PT ;  /* 0x0000ffff4a4a7812 */ /* 0x000fe400078ec0ff */
[----:B------:R-:W-:Y:S02]  /*2dcb0*/  LOP3.LUT R73, R73, 0xffff, RZ, 0xc0, !PT ;  /* 0x0000ffff49497812 */ /* 0x000fe400078ec0ff */
[----:B------:R-:W-:Y:S02]  /*2dcc0*/  LOP3.LUT R72, R72, 0xffff, RZ, 0xc0, !PT ;  /* 0x0000ffff48487812 */ /* 0x000fe400078ec0ff */
[----:B------:R-:W-:Y:S02]  /*2dcd0*/  LOP3.LUT R83, R83, 0xffff, RZ, 0xc0, !PT ;  /* 0x0000ffff53537812 */ /* 0x000fe400078ec0ff */
[----:B------:R-:W-:Y:S02]  /*2dce0*/  PRMT R84, R84, 0x3340, R1 ;  /* 0x0000334054547816 */ /* 0x000fe40000000001 */
[----:B------:R-:W-:-:S02]  /*2dcf0*/  PRMT R82, R92, 0x5410, R82 ;  /* 0x000054105c527816 */ /* 0x000fc40000000052 */
[--C-:B------:R-:W-:Y:S02]  /*2dd00*/  PRMT R81, R81, 0x3340, R1.reuse ;  /* 0x0000334051517816 */ /* 0x100fe40000000001 */
[----:B------:R-:W-:Y:S02]  /*2dd10*/  PRMT R75, R75, 0x3340, R1 ;  /* 0x000033404b4b7816 */ /* 0x000fe40000000001 */
[----:B------:R-:W-:Y:S02]  /*2dd20*/  PRMT R103, R103, 0x5410, R85 ;  /* 0x0000541067677816 */ /* 0x000fe40000000055 */
[----:B------:R-:W-:Y:S02]  /*2dd30*/  PRMT R92, R93, 0x5410, R80 ;  /* 0x000054105d5c7816 */ /* 0x000fe40000000050 */
[--C-:B------:R-:W-:Y:S02]  /*2dd40*/  PRMT R74, R74, 0x3340, R1.reuse ;  /* 0x000033404a4a7816 */ /* 0x100fe40000000001 */
        /* <DEDUP_REMOVED lines=15> */
[----:B---3--:R-:W-:Y:S02]  /*2de40*/  PRMT R143, R146, 0x5410, R70 ;  /* 0x00005410928f7816 */ /* 0x008fe40000000046 */
[----:B----4-:R-:W-:Y:S02]  /*2de50*/  LOP3.LUT R70, R152, 0xffff, RZ, 0xc0, !PT ;  /* 0x0000ffff98467812 */ /* 0x010fe400078ec0ff */
[----:B--2---:R-:W-:Y:S02]  /*2de60*/  PRMT R159, R159, 0x5410, R69 ;  /* 0x000054109f9f7816 */ /* 0x004fe40000000045 */
[----:B------:R-:W-:-:S02]  /*2de70*/  PRMT R116, R116, 0x5210, R70 ;  /* 0x0000521074747816 */ /* 0x000fc40000000046 */
[----:B------:R-:W-:Y:S02]  /*2de80*/  PRMT R172, R172, 0x5410, R68 ;  /* 0x00005410acac7816 */ /* 0x000fe40000000044 */
[----:B------:R-:W-:Y:S02]  /*2de90*/  LOP3.LUT R69, R154, 0xffff, RZ, 0xc0, !PT ;  /* 0x0000ffff9a457812 */ /* 0x000fe400078ec0ff */
[----:B------:R-:W-:Y:S02]  /*2dea0*/  PRMT R112, R112, 0x4210, R70 ;  /* 0x0000421070707816 */ /* 0x000fe40000000046 */
[----:B------:R-:W-:Y:S02]  /*2deb0*/  LOP3.LUT R68, R161, 0xffff, RZ, 0xc0, !PT ;  /* 0x0000ffffa1447812 */ /* 0x000fe400078ec0ff */
[----:B------:R-:W-:Y:S02]  /*2dec0*/  LOP3.LUT R70, R163, 0xffff, RZ, 0xc0, !PT ;  /* 0x0000ffffa3467812 */ /* 0x000fe400078ec0ff */
[----:B------:R-:W-:-:S02]  /*2ded0*/  PRMT R127, R145, 0x5410, R71 ;  /* 0x00005410917f7816 */ /* 0x000fc40000000047 */
[--C-:B------:R-:W-:Y:S02]  /*2dee0*/  PRMT R104, R169, 0x4210, R69.reuse ;  /* 0x00004210a9687816 */ /* 0x100fe40000000045 */
[----:B------:R-:W-:Y:S02]  /*2def0*/  PRMT R108, R108, 0x5210, R69 ;  /* 0x000052106c6c7816 */ /* 0x000fe40000000045 */
[--C-:B------:R-:W-:Y:S02]  /*2df00*/  PRMT R105, R171, 0x4210, R68.reuse ;  /* 0x00004210ab697816 */ /* 0x100fe40000000044 */
[----:B------:R-:W-:Y:S02]  /*2df10*/  PRMT R109, R109, 0x5210, R68 ;  /* 0x000052106d6d7816 */ /* 0x000fe40000000044 */
[--C-:B------:R-:W-:Y:S02]  /*2df20*/  PRMT R106, R106, 0x4210, R70.reuse ;  /* 0x000042106a6a7816 */ /* 0x100fe40000000046 */
[----:B------:R-:W-:-:S02]  /*2df30*/  PRMT R110, R110, 0x5210, R70 ;  /* 0x000052106e6e7816 */ /* 0x000fc40000000046 */
[----:B------:R-:W0:Y:S01]  /*2df40*/  LDS.128 R68, [R2] ;  /* 0x0000000002447984 */ /* 0x000e220000000c00 */
[----:B------:R-:W-:Y:S02]  /*2df50*/  LOP3.LUT R76, R218, 0xffff, RZ, 0xc0, !PT ;  /* 0x0000ffffda4c7812 */ /* 0x000fe400078ec0ff */
[----:B------:R-:W-:Y:S02]  /*2df60*/  LOP3.LUT R77, R220, 0xffff, RZ, 0xc0, !PT ;  /* 0x0000ffffdc4d7812 */ /* 0x000fe400078ec0ff */
[----:B------:R-:W-:Y:S02]  /*2df70*/  LOP3.LUT R78, R217, 0xffff, RZ, 0xc0, !PT ;  /* 0x0000ffffd94e7812 */ /* 0x000fe400078ec0ff */
[----:B------:R-:W-:Y:S02]  /*2df80*/  LOP3.LUT R79, R216, 0xffff, RZ, 0xc0, !PT ;  /* 0x0000ffffd84f7812 */ /* 0x000fe400078ec0ff */
[----:B------:R-:W-:Y:S02]  /*2df90*/  PRMT R72, R99, 0x4210, R76 ;  /* 0x0000421063487816 */ /* 0x000fe4000000004c */
[----:B------:R-:W-:-:S02]  /*2dfa0*/  PRMT R73, R113, 0x4210, R77 ;  /* 0x0000421071497816 */ /* 0x000fc4000000004d */
[----:B------:R-:W-:Y:S02]  /*2dfb0*/  PRMT R74, R98, 0x4210, R78 ;  /* 0x00004210624a7816 */ /* 0x000fe4000000004e */
[----:B------:R-:W-:Y:S01]  /*2dfc0*/  PRMT R75, R107, 0x4210, R79 ;  /* 0x000042106b4b7816 */ /* 0x000fe2000000004f */
[----:B------:R-:W2:Y:S04]  /*2dfd0*/  LDL.LU R218, [R1+0xf9c] ;  /* 0x000f9c0001da7983 */ /* 0x000ea80000300800 */
[----:B------:R-:W3:Y:S04]  /*2dfe0*/  LDL.LU R220, [R1+0xf98] ;  /* 0x000f980001dc7983 */ /* 0x000ee80000300800 */
[----:B------:R-:W4:Y:S04]  /*2dff0*/  LDL.LU R217, [R1+0xf40] ;  /* 0x000f400001d97983 */ /* 0x000f280000300800 */
[----:B------:R-:W4:Y:S04]  /*2e000*/  LDL.LU R216, [R1+0xf3c] ;  /* 0x000f3c0001d87983 */ /* 0x000f280000300800 */
[----:B------:R-:W4:Y:S04]  /*2e010*/  LDL.LU R161, [R1+0xfc4] ;  /* 0x000fc40001a17983 */ /* 0x000f280000300800 */
[----:B------:R-:W4:Y:S04]  /*2e020*/  LDL.LU R163, [R1+0xfc0] ;  /* 0x000fc00001a37983 */ /* 0x000f280000300800 */
[----:B------:R-:W4:Y:S04]  /*2e030*/  LDL.LU R169, [R1+0xf50] ;  /* 0x000f500001a97983 */ /* 0x000f280000300800 */
[----:B------:R-:W4:Y:S01]  /*2e040*/  LDL.LU R171, [R1+0xf48] ;  /* 0x000f480001ab7983 */ /* 0x000f220000300800 */
[----:B------:R-:W-:-:S02]  /*2e050*/  PRMT R76, R84, 0x5210, R76 ;  /* 0x00005210544c7816 */ /* 0x000fc4000000004c */
[----:B------:R-:W-:Y:S01]  /*2e060*/  PRMT R78, R82, 0x5210, R78 ;  /* 0x00005210524e7816 */ /* 0x000fe2000000004e */
[----:B------:R-:W-:Y:S01]  /*2e070*/  BAR.SYNC.DEFER_BLOCKING 0x0 ;  /* 0x0000000000007b1d */ /* 0x000fe20000010000 */
[----:B------:R-:W-:Y:S02]  /*2e080*/  PRMT R77, R83, 0x5210, R77 ;  /* 0x00005210534d7816 */ /* 0x000fe4000000004d */
[----:B------:R-:W-:Y:S02]  /*2e090*/  PRMT R79, R81, 0x5210, R79 ;  /* 0x00005210514f7816 */ /* 0x000fe4000000004f */
[----:B------:R-:W-:Y:S02]  /*2e0a0*/  LOP3.LUT R7, R7, 0xbfffffff, RZ, 0xc0, !PT ;  /* 0xbfffffff07077812 */ /* 0x000fe400078ec0ff */
[----:B------:R-:W-:Y:S02]  /*2e0b0*/  LOP3.LUT R194, R194, 0xffffffef, RZ, 0xc0, !PT ;  /* 0xffffffefc2c27812 */ /* 0x000fe400078ec0ff */
[----:B------:R-:W-:-:S04]  /*2e0c0*/  @P0 LOP3.LUT R7, R7, 0x40000000, RZ, 0xfc, !PT ;  /* 0x4000000007070812 */ /* 0x000fc800078efcff */
[----:B------:R-:W-:Y:S01]  /*2e0d0*/  LOP3.LUT P0, RZ, R7, 0x10000, RZ, 0xc0, !PT ;  /* 0x0001000007ff7812 */ /* 0x000fe2000780c0ff */
[----:B------:R-:W-:-:S12]  /*2e0e0*/  STSM.16.M88.4 [R4], R72 ;  /* 0x0000004804007844 */ /* 0x000fd80000000200 */
[----:B------:R-:W-:Y:S01]  /*2e0f0*/  @P0 LOP3.LUT R194, R194, 0x10, RZ, 0xfc, !PT ;  /* 0x00000010c2c20812 */ /* 0x000fe200078efcff */
[----:B------:R-:W-:Y:S01]  /*2e100*/  BAR.SYNC.DEFER_BLOCKING 0x0 ;  /* 0x0000000000007b1d */ /* 0x000fe20000010000 */
[----:B------:R-:W-:Y:S02]  /*2e110*/  LOP3.LUT P0, RZ, R7, 0x100, RZ, 0xc0, !PT ;  /* 0x0000010007ff7812 */ /* 0x000fe4000780c0ff */
[----:B------:R-:W-:-:S11]  /*2e120*/  LOP3.LUT R194, R194, 0xffffffdf, RZ, 0xc0, !PT ;  /* 0xffffffdfc2c27812 */ /* 0x000fd600078ec0ff */
[----:B------:R-:W-:Y:S02]  /*2e130*/  @P0 LOP3.LUT R194, R194, 0x20, RZ, 0xfc, !PT ;  /* 0x00000020c2c20812 */ /* 0x000fe400078efcff */
[----:B------:R-:W-:Y:S02]  /*2e140*/  LOP3.LUT P0, RZ, R7, 0x400, RZ, 0xc0, !PT ;  /* 0x0000040007ff7812 */ /* 0x000fe4000780c0ff */
[----:B------:R-:W-:Y:S01]  /*2e150*/  LOP3.LUT R194, R194, 0xffffffbf, RZ, 0xc0, !PT ;  /* 0xffffffbfc2c27812 */ /* 0x000fe200078ec0ff */
[----:B------:R-:W1:Y:S01]  /*2e160*/  LDS.128 R72, [R2] ;  /* 0x0000000002487984 */ /* 0x000e620000000c00 */
[----:B------:R-:W-:Y:S09]  /*2e170*/  BAR.SYNC.DEFER_BLOCKING 0x0 ;  /* 0x0000000000007b1d */ /* 0x000ff20000010000 */
[----:B------:R-:W-:-:S02]  /*2e180*/  @P0 LOP3.LUT R194, R194, 0x40, RZ, 0xfc, !PT ;  /* 0x00000040c2c20812 */ /* 0x000fc400078efcff */
[----:B------:R-:W-:Y:S02]  /*2e190*/  LOP3.LUT P0, RZ, R7, 0x800, RZ, 0xc0, !PT ;  /* 0x0000080007ff7812 */ /* 0x000fe4000780c0ff */
[----:B------:R-:W-:-:S11]  /*2e1a0*/  LOP3.LUT R194, R194, 0xffffff7f, RZ, 0xc0, !PT ;  /* 0xffffff7fc2c27812 */ /* 0x000fd600078ec0ff */
[----:B------:R-:W-:Y:S02]  /*2e1b0*/  @P0 LOP3.LUT R194, R194, 0x80, RZ, 0xfc, !PT ;  /* 0x00000080c2c20812 */ /* 0x000fe400078efcff */
[C---:B------:R-:W-:Y:S02]  /*2e1c0*/  LOP3.LUT P0, RZ, R7.reuse, 0x80000, RZ, 0xc0, !PT ;  /* 0x0008000007ff7812 */ /* 0x040fe4000780c0ff */
[----:B------:R-:W-:Y:S02]  /*2e1d0*/  LOP3.LUT R7, R7, 0xdfffffff, RZ, 0xc0, !PT ;  /* 0xdfffffff07077812 */ /* 0x000fe400078ec0ff */
[----:B--2---:R-:W-:Y:S02]  /*2e1e0*/  LOP3.LUT R84, R218, 0xffff, RZ, 0xc0, !PT ;  /* 0x0000ffffda547812 */ /* 0x004fe400078ec0ff */
[----:B------:R-:W2:Y:S01]  /*2e1f0*/  LDL.LU R218, [R1+0xfd8] ;  /* 0x000fd80001da7983 */ /* 0x000ea20000300800 */
[----:B------:R-:W-:Y:S02]  /*2e200*/  @P1 LOP3.LUT R7, R7, 0x20000000, RZ, 0xfc, !PT ;  /* 0x2000000007071812 */ /* 0x000fe400078efcff */
[----:B---3--:R-:W-:-:S02]  /*2e210*/  LOP3.LUT R89, R220, 0xffff, RZ, 0xc0, !PT ;  /* 0x0000ffffdc597812 */ /* 0x008fc400078ec0ff */
[----:B------:R-:W3:Y:S01]  /*2e220*/  LDL.LU R220, [R1+0xfd4] ;  /* 0x000fd40001dc7983 */ /* 0x000ee20000300800 */
[----:B----4-:R-:W-:Y:S02]  /*2e230*/  LOP3.LUT R90, R217, 0xffff, RZ, 0xc0, !PT ;  /* 0x0000ffffd95a7812 */ /* 0x010fe400078ec0ff */
[----:B------:R-:W-:Y:S01]  /*2e240*/  LOP3.LUT R91, R216, 0xffff, RZ, 0xc0, !PT ;  /* 0x0000ffffd85b7812 */ /* 0x000fe200078ec0ff */
[----:B------:R-:W4:Y:S01]  /*2e250*/  LDL.LU R217, [R1+0xf70] ;  /* 0x000f700001d97983 */ /* 0x000f220000300800 */
[----:B------:R-:W-:-:S03]  /*2e260*/  LOP3.LUT R99, R171, 0xffff, RZ, 0xc0, !PT ;  /* 0x0000ffffab637812 */ /* 0x000fc600078ec0ff */
[----:B------:R-:W4:Y:S01]  /*2e270*/  LDL.LU R216, [R1+0xf68] ;  /* 0x000f680001d87983 */ /* 0x000f220000300800 */
[----:B------:R-:W-:Y:S02]  /*2e280*/  PRMT R80, R115, 0x4210, R84 ;  /* 0x0000421073507816 */ /* 0x000fe40000000054 */
[----:B------:R-:W-:Y:S01]  /*2e290*/  LOP3.LUT R96, R161, 0xffff, RZ, 0xc0, !PT ;  /* 0x0000ffffa1607812 */ /* 0x000fe200078ec0ff */
[----:B------:R-:W4:Y:S01]  /*2e2a0*/  LDL.LU R171, [R1+0xf74] ;  /* 0x000f740001ab7983 */ /* 0x000f220000300800 */
[----:B------:R-:W-:Y:S02]  /*2e2b0*/  PRMT R82, R114, 0x4210, R90 ;  /* 0x0000421072527816 */ /* 0x000fe4000000005a */
[----:B------:R-:W-:Y:S02]  /*2e2c0*/  PRMT R83, R120, 0x4210, R91 ;  /* 0x0000421078537816 */ /* 0x000fe4000000005b */
[----:B------:R-:W-:Y:S02]  /*2e2d0*/  LOP3.LUT R97, R163, 0xffff, RZ, 0xc0, !PT ;  /* 0x0000ffffa3617812 */ /* 0x000fe400078ec0ff */
[----:B------:R-:W-:Y:S01]  /*2e2e0*/  LOP3.LUT R98, R169, 0xffff, RZ, 0xc0, !PT ;  /* 0x0000ffffa9627812 */ /* 0x000fe200078ec0ff */
[----:B------:R-:W-:Y:S01]  /*2e2f0*/  STSM.16.M88.4 [R4], R76 ;  /* 0x0000004c04007844 */ /* 0x000fe20000000200 */
[----:B------:R-:W-:-:S02]  /*2e300*/  LOP3.LUT P1, RZ, R7, 0x20000, RZ, 0xc0, !PT ;  /* 0x0002000007ff7812 */ /* 0x000fc4000782c0ff */
[----:B--2---:R-:W-:Y:S01]  /*2e310*/  LOP3.LUT R107, R218, 0xffff, RZ, 0xc0, !PT ;  /* 0x0000ffffda6b7812 */ /* 0x004fe200078ec0ff */
[----:B------:R-:W-:Y:S01]  /*2e320*/  BAR.SYNC.DEFER_BLOCKING 0x0 ;  /* 0x0000000000007b1d */ /* 0x000fe20000010000 */
[----:B---3--:R-:W-:Y:S02]  /*2e330*/  LOP3.LUT R114, R220, 0xffff, RZ, 0xc0, !PT ;  /* 0x0000ffffdc727812 */ /* 0x008fe400078ec0ff */
[----:B----4-:R-:W-:-:S03]  /*2e340*/  LOP3.LUT R115, R217, 0xffff, RZ, 0xc0, !PT ;  /* 0x0000ffffd9737812 */ /* 0x010fc600078ec0ff */
[----:B------:R-:W2:Y:S01]  /*2e350*/  LDL.LU R218, [R1+0xff0] ;  /* 0x000ff00001da7983 */ /* 0x000ea20000300800 */
[----:B------:R-:W-:-:S03]  /*2e360*/  LOP3.LUT R120, R216, 0xffff, RZ, 0xc0, !PT ;  /* 0x0000ffffd8787812 */ /* 0x000fc600078ec0ff */
[----:B------:R-:W3:Y:S01]  /*2e370*/  LDL.LU R146, [R1+0xf88] ;  /* 0x000f880001927983 */ /* 0x000ee20000300800 */
[----:B------:R-:W-:-:S03]  /*2e380*/  LOP3.LUT R113, R171, 0xffff, RZ, 0xc0, !PT ;  /* 0x0000ffffab717812 */ /* 0x000fc600078ec0ff */
[----:B------:R-:W4:Y:S01]  /*2e390*/  LDL.LU R220, [R1+0xf84] ;  /* 0x000f840001dc7983 */ /* 0x000f220000300800 */
[----:B------:R-:W-:Y:S02]  /*2e3a0*/  PRMT R87, R87, 0x5210, R91 ;  /* 0x0000521057577816 */ /* 0x000fe4000000005b */
[----:B------:R-:W-:Y:S01]  /*2e3b0*/  PRMT R95, R95, 0x5210, R99 ;  /* 0x000052105f5f7816 */ /* 0x000fe20000000063 */
[----:B------:R-:W4:Y:S01]  /*2e3c0*/  LDL.LU R217, [R1+0x10b8] ;  /* 0x0010b80001d97983 */ /* 0x000f220000300800 */
[--C-:B------:R-:W-:Y:S02]  /*2e3d0*/  PRMT R81, R121, 0x4210, R89.reuse ;  /* 0x0000421079517816 */ /* 0x100fe40000000059 */
[----:B------:R-:W-:Y:S01]  /*2e3e0*/  PRMT R84, R88, 0x5210, R84 ;  /* 0x0000521058547816 */ /* 0x000fe20000000054 */
[----:B------:R-:W4:Y:S01]  /*2e3f0*/  LDL.LU R216, [R1+0x10b4] ;  /* 0x0010b40001d87983 */ /* 0x000f220000300800 */
[----:B------:R-:W-:Y:S02]  /*2e400*/  PRMT R92, R92, 0x5210, R96 ;  /* 0x000052105c5c7816 */ /* 0x000fe40000000060 */
[----:B------:R-:W-:Y:S01]  /*2e410*/  PRMT R85, R85, 0x5210, R89 ;  /* 0x0000521055557816 */ /* 0x000fe20000000059 */
[----:B------:R-:W4:Y:S01]  /*2e420*/  LDL.LU R152, [R1+0x1008] ;  /* 0x0010080001987983 */ /* 0x000f220000300800 */
[----:B------:R-:W-:-:S02]  /*2e430*/  PRMT R93, R93, 0x5210, R97 ;  /* 0x000052105d5d7816 */ /* 0x000fc40000000061 */
[----:B------:R-:W-:Y:S01]  /*2e440*/  PRMT R86, R86, 0x5210, R90 ;  /* 0x0000521056567816 */ /* 0x000fe2000000005a */
[----:B------:R-:W4:Y:S01]  /*2e450*/  LDL.LU R154, [R1+0x1004] ;  /* 0x00100400019a7983 */ /* 0x000f220000300800 */
[----:B------:R-:W-:Y:S02]  /*2e460*/  PRMT R94, R94, 0x5210, R98 ;  /* 0x000052105e5e7816 */ /* 0x000fe40000000062 */
[----:B------:R-:W-:Y:S01]  /*2e470*/  LOP3.LUT R7, R7, 0xefffffff, RZ, 0xc0, !PT ;  /* 0xefffffff07077812 */ /* 0x000fe200078ec0ff */
[----:B------:R-:W4:Y:S04]  /*2e480*/  LDL.LU R161, [R1+0xfb8] ;  /* 0x000fb80001a17983 */ /* 0x000f280000300800 */
[----:B------:R-:W1:Y:S01]  /*2e490*/  LDS.128 R76, [R2] ;  /* 0x00000000024c7984 */ /* 0x000e620000000c00 */
[----:B------:R-:W-:-:S02]  /*2e4a0*/  PRMT R91, R122, 0x4210, R99 ;  /* 0x000042107a5b7816 */ /* 0x000fc40000000063 */
[----:B------:R-:W-:Y:S01]  /*2e4b0*/  PRMT R103, R103, 0x5210, R120 ;  /* 0x0000521067677816 */ /* 0x000fe20000000078 */
[----:B------:R-:W4:Y:S01]  /*2e4c0*/  LDL.LU R163, [R1+0xfa0] ;  /* 0x000fa00001a37983 */ /* 0x000f220000300800 */
[----:B------:R-:W-:Y:S02]  /*2e4d0*/  PRMT R88, R129, 0x4210, R96 ;  /* 0x0000421081587816 */ /* 0x000fe40000000060 */
[----:B------:R-:W-:Y:S01]  /*2e4e0*/  PRMT R100, R100, 0x5210, R107 ;  /* 0x0000521064647816 */ /* 0x000fe2000000006b */
[----:B------:R-:W4:Y:S01]  /*2e4f0*/  LDL.LU R169, [R1+0x10c8] ;  /* 0x0010c80001a97983 */ /* 0x000f220000300800 */
[----:B------:R-:W-:Y:S02]  /*2e500*/  PRMT R89, R128, 0x4210, R97 ;  /* 0x0000421080597816 */ /* 0x000fe40000000061 */
[----:B------:R-:W-:Y:S01]  /*2e510*/  PRMT R111, R111, 0x5210, R113 ;  /* 0x000052106f6f7816 */ /* 0x000fe20000000071 */
[----:B------:R-:W4:Y:S01]  /*2e520*/  LDL.LU R171, [R1+0x10c4] ;  /* 0x0010c40001ab7983 */ /* 0x000f220000300800 */
[----:B------:R-:W-:-:S02]  /*2e530*/  PRMT R101, R101, 0x5210, R114 ;  /* 0x0000521065657816 */ /* 0x000fc40000000072 */
[----:B------:R-:W-:Y:S01]  /*2e540*/  PRMT R90, R123, 0x4210, R98 ;  /* 0x000042107b5a7816 */ /* 0x000fe20000000062 */
[----:B------:R-:W-:Y:S01]  /*2e550*/  BAR.SYNC.DEFER_BLOCKING 0x0 ;  /* 0x0000000000007b1d */ /* 0x000fe20000010000 */
[----:B------:R-:W-:Y:S02]  /*2e560*/  PRMT R99, R130, 0x4210, R120 ;  /* 0x0000421082637816 */ /* 0x000fe40000000078 */
[----:B------:R-:W-:Y:S02]  /*2e570*/  PRMT R96, R137, 0x4210, R107 ;  /* 0x0000421089607816 */ /* 0x000fe4000000006b */
[----:B------:R-:W-:Y:S02]  /*2e580*/  PRMT R107, R138, 0x4210, R113 ;  /* 0x000042108a6b7816 */ /* 0x000fe40000000071 */
[----:B------:R-:W-:Y:S02]  /*2e590*/  PRMT R97, R136, 0x4210, R114 ;  /* 0x0000421088617816 */ /* 0x000fe40000000072 */
[----:B------:R-:W-:-:S02]  /*2e5a0*/  PRMT R102, R102, 0x5210, R115 ;  /* 0x0000521066667816 */ /* 0x000fc40000000073 */
[----:B------:R-:W-:Y:S02]  /*2e5b0*/  @P2 LOP3.LUT R7, R7, 0x10000000, RZ, 0xfc, !PT ;  /* 0x1000000007072812 */ /* 0x000fe400078efcff */
[----:B------:R-:W-:Y:S02]  /*2e5c0*/  PRMT R98, R131, 0x4210, R115 ;  /* 0x0000421083627816 */ /* 0x000fe40000000073 */
[C---:B------:R-:W-:Y:S02]  /*2e5d0*/  LOP3.LUT P2, RZ, R7.reuse, 0x40000, RZ, 0xc0, !PT ;  /* 0x0004000007ff7812 */ /* 0x040fe4000784c0ff */
[----:B------:R-:W-:-:S04]  /*2e5e0*/  LOP3.LUT R7, R7, 0xf7ffffff, RZ, 0xc0, !PT ;  /* 0xf7ffffff07077812 */ /* 0x000fc800078ec0ff */
[----:B------:R-:W-:Y:S01]  /*2e5f0*/  @P3 LOP3.LUT R7, R7, 0x8000000, RZ, 0xfc, !PT ;  /* 0x0800000007073812 */ /* 0x000fe200078efcff */
[----:B------:R-:W-:Y:S03]  /*2e600*/  STSM.16.M88.4 [R4], R80 ;  /* 0x0000005004007844 */ /* 0x000fe60000000200 */
[C---:B------:R-:W-:Y:S02]  /*2e610*/  LOP3.LUT P3, RZ, R7.reuse, 0x200, RZ, 0xc0, !PT ;  /* 0x0000020007ff7812 */ /* 0x040fe4000786c0ff */
[----:B------:R-:W-:Y:S01]  /*2e620*/  LOP3.LUT R7, R7, 0xfbffffff, RZ, 0xc0, !PT ;  /* 0xfbffffff07077812 */ /* 0x000fe200078ec0ff */
[----:B------:R-:W-:Y:S03]  /*2e630*/  BAR.SYNC.DEFER_BLOCKING 0x0 ;  /* 0x0000000000007b1d */ /* 0x000fe60000010000 */
[----:B------:R-:W-:-:S04]  /*2e640*/  @P4 LOP3.LUT R7, R7, 0x4000000, RZ, 0xfc, !PT ;  /* 0x0400000007074812 */ /* 0x000fc800078efcff */
[C---:B------:R-:W-:Y:S02]  /*2e650*/  LOP3.LUT P4, RZ, R7.reuse, 0x2000, RZ, 0xc0, !PT ;  /* 0x0000200007ff7812 */ /* 0x040fe4000788c0ff */
[----:B------:R-:W-:-:S04]  /*2e660*/  LOP3.LUT R7, R7, 0xfdffffff, RZ, 0xc0, !PT ;  /* 0xfdffffff07077812 */ /* 0x000fc800078ec0ff */
[----:B------:R-:W-:-:S04]  /*2e670*/  @P5 LOP3.LUT R7, R7, 0x2000000, RZ, 0xfc, !PT ;  /* 0x0200000007075812 */ /* 0x000fc800078efcff */
[C---:B------:R-:W-:Y:S02]  /*2e680*/  LOP3.LUT P5, RZ, R7.reuse, 0x4000, RZ, 0xc0, !PT ;  /* 0x0000400007ff7812 */ /* 0x040fe400078ac0ff */
[----:B------:R-:W-:-:S04]  /*2e690*/  LOP3.LUT R7, R7, 0xfeffffff, RZ, 0xc0, !PT ;  /* 0xfeffffff07077812 */ /* 0x000fc800078ec0ff */
[----:B------:R-:W-:Y:S01]  /*2e6a0*/  @P6 LOP3.LUT R7, R7, 0x1000000, RZ, 0xfc, !PT ;  /* 0x0100000007076812 */ /* 0x000fe200078efcff */
[----:B------:R-:W1:Y:S03]  /*2e6b0*/  LDS.128 R80, [R2] ;  /* 0x0000000002507984 */ /* 0x000e660000000c00 */
[----:B------:R-:W-:Y:S01]  /*2e6c0*/  LOP3.LUT P6, RZ, R7, 0x8000, RZ, 0xc0, !PT ;  /* 0x0000800007ff7812 */ /* 0x000fe200078cc0ff */
[----:B------:R-:W-:Y:S06]  /*2e6d0*/  BAR.SYNC.DEFER_BLOCKING 0x0 ;  /* 0x0000000000007b1d */ /* 0x000fec0000010000 */
[----:B------:R-:W-:Y:S02]  /*2e6e0*/  STSM.16.M88.4 [R4], R84 ;  /* 0x0000005404007844 */ /* 0x000fe40000000200 */
[----:B------:R-:W-:Y:S06]  /*2e6f0*/  BAR.SYNC.DEFER_BLOCKING 0x0 ;  /* 0x0000000000007b1d */ /* 0x000fec0000010000 */
[----:B------:R-:W1:Y:S02]  /*2e700*/  LDS.128 R84, [R2] ;  /* 0x0000000002547984 */ /* 0x000e640000000c00 */
[----:B------:R-:W-:Y:S01]  /*2e710*/  BAR.SYNC.DEFER_BLOCKING 0x0 ;  /* 0x0000000000007b1d */ /* 0x000fe20000010000 */
[----:B--2---:R-:W-:-:S05]  /*2e720*/  LOP3.LUT R120, R218, 0xffff, RZ, 0xc0, !PT ;  /* 0x0000ffffda787812 */ /* 0x004fca00078ec0ff */
[----:B------:R-:W2:Y:S01]  /*2e730*/  LDL.LU R218, [R1+0x10c0] ;  /* 0x0010c00001da7983 */ /* 0x000ea20000300800 */
[----:B---3--:R-:W-:Y:S02]  /*2e740*/  LOP3.LUT R121, R146, 0xffff, RZ, 0xc0, !PT ;  /* 0x0000ffff92797812 */ /* 0x008fe400078ec0ff */
[----:B----4-:R-:W-:Y:S02]  /*2e750*/  LOP3.LUT R122, R220, 0xffff, RZ, 0xc0, !PT ;  /* 0x0000ffffdc7a7812 */ /* 0x010fe400078ec0ff */
[----:B------:R-:W3:Y:S01]  /*2e760*/  LDL.LU R220, [R1+0x1020] ;  /* 0x0010200001dc7983 */ /* 0x000ee20000300800 */
[----:B------:R-:W-:-:S03]  /*2e770*/  PRMT R113, R217, 0x4210, R120 ;  /* 0x00004210d9717816 */ /* 0x000fc60000000078 */
[----:B------:R-:W4:Y:S01]  /*2e780*/  LDL.LU R217, [R1+0x101c] ;  /* 0x00101c0001d97983 */ /* 0x000f220000300800 */
[----:B------:R-:W-:-:S03]  /*2e790*/  PRMT R114, R216, 0x4210, R121 ;  /* 0x00004210d8727816 */ /* 0x000fc60000000079 */
[----:B------:R-:W4:Y:S01]  /*2e7a0*/  LDL.LU R216, [R1+0xfd0] ;  /* 0x000fd00001d87983 */ /* 0x000f220000300800 */
[----:B------:R-:W-:-:S03]  /*2e7b0*/  LOP3.LUT R128, R152, 0xffff, RZ, 0xc0, !PT ;  /* 0x0000ffff98807812 */ /* 0x000fc600078ec0ff */
[----:B------:R-:W4:Y:S01]  /*2e7c0*/  LDL.LU R146, [R1+0xfcc] ;  /* 0x000fcc0001927983 */ /* 0x000f220000300800 */
[----:B------:R-:W-:-:S03]  /*2e7d0*/  LOP3.LUT R129, R154, 0xffff, RZ, 0xc0, !PT ;  /* 0x0000ffff9a817812 */ /* 0x000fc600078ec0ff */
[----:B------:R-:W4:Y:S04]  /*2e7e0*/  LDL.LU R152, [R1+0x10d8] ;  /* 0x0010d80001987983 */ /* 0x000f280000300800 */
[----:B------:R-:W4:Y:S01]  /*2e7f0*/  LDL.LU R154, [R1+0x10d4] ;  /* 0x0010d400019a7983 */ /* 0x000f220000300800 */
[----:B------:R-:W-:Y:S02]  /*2e800*/  LOP3.LUT R130, R161, 0xffff, RZ, 0xc0, !PT ;  /* 0x0000ffffa1827812 */ /* 0x000fe400078ec0ff */
[----:B------:R-:W-:Y:S01]  /*2e810*/  PRMT R117, R117, 0x5210, R120 ;  /* 0x0000521075757816 */ /* 0x000fe20000000078 */
[----:B------:R-:W4:Y:S01]  /*2e820*/  LDL.LU R161, [R1+0x10d0] ;  /* 0x0010d00001a17983 */ /* 0x000f220000300800 */
[----:B------:R-:W-:-:S03]  /*2e830*/  LOP3.LUT R131, R163, 0xffff, RZ, 0xc0, !PT ;  /* 0x0000ffffa3837812 */ /* 0x000fc600078ec0ff */
[----:B------:R-:W4:Y:S01]  /*2e840*/  LDL.LU R163, [R1+0x1038] ;  /* 0x0010380001a37983 */ /* 0x000f220000300800 */
[----:B------:R-:W-:Y:S02]  /*2e850*/  PRMT R118, R118, 0x5210, R121 ;  /* 0x0000521076767816 */ /* 0x000fe40000000079 */
[----:B------:R-:W-:Y:S02]  /*2e860*/  PRMT R120, R169, 0x4210, R128 ;  /* 0x00004210a9787816 */ /* 0x000fe40000000080 */
[----:B------:R-:W4:Y:S01]  /*2e870*/  LDL.LU R169, [R1+0x1034] ;  /* 0x0010340001a97983 */ /* 0x000f220000300800 */
[----:B------:R-:W-:-:S03]  /*2e880*/  PRMT R121, R171, 0x4210, R129 ;  /* 0x00004210ab797816 */ /* 0x000fc60000000081 */
[----:B------:R-:W4:Y:S04]  /*2e890*/  LDL.LU R171, [R1+0xfe8] ;  /* 0x000fe80001ab7983 */ /* 0x000f280000300800 */
[----:B------:R-:W-:Y:S01]  /*2e8a0*/  STSM.16.M88.4 [R4], R88 ;  /* 0x0000005804007844 */ /* 0x000fe20000000200 */
[----:B------:R-:W-:Y:S06]  /*2e8b0*/  BAR.SYNC.DEFER_BLOCKING 0x0 ;  /* 0x0000000000007b1d */ /* 0x000fec0000010000 */
[----:B------:R-:W1:Y:S02]  /*2e8c0*/  LDS.128 R88, [R2] ;  /* 0x0000000002587984 */ /* 0x000e640000000c00 */
[----:B------:R-:W-:Y:S06]  /*2e8d0*/  BAR.SYNC.DEFER_BLOCKING 0x0 ;  /* 0x0000000000007b1d */ /* 0x000fec0000010000 */
[----:B------:R-:W-:Y:S02]  /*2e8e0*/  STSM.16.M88.4 [R4], R92 ;  /* 0x0000005c04007844 */ /* 0x000fe40000000200 */
        /* <DEDUP_REMOVED lines=8> */
[----:B------:R-:W-:Y:S01]  /*2e970*/  BAR.SYNC.DEFER_BLOCKING 0x0 ;  /* 0x0000000000007b1d */ /* 0x000fe20000010000 */
[----:B------:R-:W-:-:S02]  /*2e980*/  PRMT R115, R144, 0x4210, R122 ;  /* 0x0000421090737816 */ /* 0x000fc4000000007a */
[----:B------:R-:W-:-:S03]  /*2e990*/  PRMT R119, R119, 0x5210, R122 ;  /* 0x0000521077777816 */ /* 0x000fc6000000007a */
[----:B------:R-:W1:Y:S02]  /*2e9a0*/  LDS.128 R100, [R2] ;  /* 0x0000000002647984 */ /* 0x000e640000000c00 */
[----:B------:R-:W-:Y:S01]  /*2e9b0*/  BAR.SYNC.DEFER_BLOCKING 0x0 ;  /* 0x0000000000007b1d */ /* 0x000fe20000010000 */
[----:B------:R-:W-:Y:S02]  /*2e9c0*/  PRMT R124, R124, 0x5210, R128 ;  /* 0x000052107c7c7816 */ /* 0x000fe40000000080 */
[----:B------:R-:W-:Y:S02]  /*2e9d0*/  PRMT R125, R125, 0x5210, R129 ;  /* 0x000052107d7d7816 */ /* 0x000fe40000000081 */
[--C-:B------:R-:W-:Y:S01]  /*2e9e0*/  PRMT R126, R126, 0x5210, R130.reuse ;  /* 0x000052107e7e7816 */ /* 0x100fe20000000082 */
[----:B------:R-:W-:Y:S02]  /*2e9f0*/  STSM.16.M88.4 [R4], R104 ;  /* 0x0000006804007844 */ /* 0x000fe40000000200 */
[----:B------:R-:W-:Y:S01]  /*2ea00*/  BAR.SYNC.DEFER_BLOCKING 0x0 ;  /* 0x0000000000007b1d */ /* 0x000fe20000010000 */
[----:B--2---:R-:W-:-:S05]  /*2ea10*/  PRMT R122, R218, 0x4210, R130 ;  /* 0x00004210da7a7816 */ /* 0x004fca0000000082 */
[----:B------:R-:W2:Y:S04]  /*2ea20*/  LDL.LU R218, [R1+0xfe4] ;  /* 0x000fe40001da7983 */ /* 0x000ea80000300800 */
[----:B------:R-:W1:Y:S01]  /*2ea30*/  LDS.128 R104, [R2] ;  /* 0x0000000002687984 */ /* 0x000e620000000c00 */
[----:B------:R-:W-:Y:S01]  /*2ea40*/  BAR.SYNC.DEFER_BLOCKING 0x0 ;  /* 0x0000000000007b1d */ /* 0x000fe20000010000 */
[----:B---3--:R-:W-:Y:S02]  /*2ea50*/  LOP3.LUT R137, R220, 0xffff, RZ, 0xc0, !PT ;  /* 0x0000ffffdc897812 */ /* 0x008fe400078ec0ff */
[----:B----4-:R-:W-:-:S03]  /*2ea60*/  LOP3.LUT R136, R217, 0xffff, RZ, 0xc0, !PT ;  /* 0x0000ffffd9887812 */ /* 0x010fc600078ec0ff */
[----:B------:R-:W3:Y:S01]  /*2ea70*/  LDL.LU R220, [R1+0x10e4] ;  /* 0x0010e40001dc7983 */ /* 0x000ee20000300800 */
[----:B------:R-:W-:-:S03]  /*2ea80*/  LOP3.LUT R138, R216, 0xffff, RZ, 0xc0, !PT ;  /* 0x0000ffffd88a7812 */ /* 0x000fc600078ec0ff */
[----:B------:R-:W4:Y:S04]  /*2ea90*/  LDL.LU R217, [R1+0x10e0] ;  /* 0x0010e00001d97983 */ /* 0x000f280000300800 */
[----:B------:R-:W4:Y:S01]  /*2eaa0*/  LDL.LU R216, [R1+0x10dc] ;  /* 0x0010dc0001d87983 */ /* 0x000f220000300800 */
[----:B------:R-:W-:-:S03]  /*2eab0*/  PRMT R128, R152, 0x4210, R137 ;  /* 0x0000421098807816 */ /* 0x000fc60000000089 */
[----:B------:R-:W4:Y:S01]  /*2eac0*/  LDL.LU R221, [R1+0x1048] ;  /* 0x0010480001dd7983 */ /* 0x000f220000300800 */
[----:B------:R-:W-:-:S03]  /*2ead0*/  PRMT R129, R154, 0x4210, R136 ;  /* 0x000042109a817816 */ /* 0x000fc60000000088 */
[----:B------:R-:W4:Y:S04]  /*2eae0*/  LDL.LU R152, [R1+0x1044] ;  /* 0x0010440001987983 */ /* 0x000f280000300800 */
[----:B------:R-:W4:Y:S01]  /*2eaf0*/  LDL.LU R154, [R1+0xff8] ;  /* 0x000ff800019a7983 */ /* 0x000f220000300800 */
[----:B------:R-:W-:-:S03]  /*2eb00*/  LOP3.LUT R139, R146, 0xffff, RZ, 0xc0, !PT ;  /* 0x0000ffff928b7812 */ /* 0x000fc600078ec0ff */
[----:B------:R-:W4:Y:S01]  /*2eb10*/  LDL.LU R170, [R1+0xff4] ;  /* 0x000ff40001aa7983 */ /* 0x000f220000300800 */
[----:B------:R-:W-:-:S03]  /*2eb20*/  PRMT R130, R161, 0x4210, R138 ;  /* 0x00004210a1827816 */ /* 0x000fc6000000008a */
[----:B------:R-:W4:Y:S01]  /*2eb30*/  LDL.LU R162, [R1+0x10f0] ;  /* 0x0010f00001a27983 */ /* 0x000f220000300800 */
[----:B------:R-:W-:-:S03]  /*2eb40*/  LOP3.LUT R146, R169, 0xffff, RZ, 0xc0, !PT ;  /* 0x0000ffffa9927812 */ /* 0x000fc600078ec0ff */
[----:B------:R-:W4:Y:S01]  /*2eb50*/  LDL.LU R252, [R1+0x10ec] ;  /* 0x0010ec0001fc7983 */ /* 0x000f220000300800 */
[----:B------:R-:W-:-:S03]  /*2eb60*/  LOP3.LUT R145, R171, 0xffff, RZ, 0xc0, !PT ;  /* 0x0000ffffab917812 */ /* 0x000fc600078ec0ff */
[----:B------:R-:W4:Y:S04]  /*2eb70*/  LDL.LU R161, [R1+0x10e8] ;  /* 0x0010e80001a17983 */ /* 0x000f280000300800 */
[----:B------:R-:W4:Y:S04]  /*2eb80*/  LDL.LU R169, [R1+0x1060] ;  /* 0x0010600001a97983 */ /* 0x000f280000300800 */
        /* <DEDUP_REMOVED lines=11> */
[----:B------:R-:W-:-:S05]  /*2ec40*/  PRMT R123, R147, 0x4210, R131 ;  /* 0x00004210937b7816 */ /* 0x000fca0000000083 */
        /* <DEDUP_REMOVED lines=9> */
[----:B------:R-:W-:-:S02]  /*2ece0*/  LOP3.LUT R144, R163, 0xffff, RZ, 0xc0, !PT ;  /* 0x0000ffffa3907812 */ /* 0x000fc400078ec0ff */
[----:B------:R-:W-:Y:S02]  /*2ecf0*/  PRMT R133, R133, 0x5210, R136 ;  /* 0x0000521085857816 */ /* 0x000fe40000000088 */
[----:B--2---:R-:W-:Y:S02]  /*2ed00*/  LOP3.LUT R147, R218, 0xffff, RZ, 0xc0, !PT ;  /* 0x0000ffffda937812 */ /* 0x004fe400078ec0ff */
[----:B------:R-:W-:Y:S01]  /*2ed10*/  PRMT R132, R132, 0x5210, R137 ;  /* 0x0000521084847816 */ /* 0x000fe20000000089 */
[----:B------:R-:W2:Y:S01]  /*2ed20*/  LDL.LU R163, [R1+0x1010] ;  /* 0x0010100001a37983 */ /* 0x000ea20000300800 */
[----:B------:R-:W-:-:S03]  /*2ed30*/  PRMT R134, R134, 0x5210, R138 ;  /* 0x0000521086867816 */ /* 0x000fc6000000008a */
[----:B------:R-:W2:Y:S04]  /*2ed40*/  LDL.LU R218, [R1+0x100c] ;  /* 0x00100c0001da7983 */ /* 0x000ea80000300800 */
[----:B------:R-:W1:Y:S01]  /*2ed50*/  LDS.128 R124, [R2] ;  /* 0x00000000027c7984 */ /* 0x000e620000000c00 */
[----:B---3--:R-:W-:Y:S02]  /*2ed60*/  PRMT R136, R220, 0x4210, R144 ;  /* 0x00004210dc887816 */ /* 0x008fe40000000090 */
[----:B----4-:R-:W-:Y:S01]  /*2ed70*/  PRMT R137, R217, 0x4210, R146 ;  /* 0x00004210d9897816 */ /* 0x010fe20000000092 */
[----:B------:R-:W3:Y:S01]  /*2ed80*/  LDL.LU R220, [R1+0x10fc] ;  /* 0x0010fc0001dc7983 */ /* 0x000ee20000300800 */
[----:B------:R-:W-:-:S03]  /*2ed90*/  PRMT R138, R216, 0x4210, R145 ;  /* 0x00004210d88a7816 */ /* 0x000fc60000000091 */
[----:B------:R-:W4:Y:S01]  /*2eda0*/  LDL.LU R217, [R1+0x10f8] ;  /* 0x0010f80001d97983 */ /* 0x000f220000300800 */
[--C-:B------:R-:W-:Y:S01]  /*2edb0*/  PRMT R131, R153, 0x4210, R139.reuse ;  /* 0x0000421099837816 */ /* 0x100fe2000000008b */
[----:B------:R-:W-:Y:S06]  /*2edc0*/  BAR.SYNC.DEFER_BLOCKING 0x0 ;  /* 0x0000000000007b1d */ /* 0x000fec0000010000 */
[----:B------:R-:W3:Y:S01]  /*2edd0*/  LDL.LU R216, [R1+0x10f4] ;  /* 0x0010f40001d87983 */ /* 0x000ee20000300800 */
[----:B------:R-:W-:-:S03]  /*2ede0*/  PRMT R135, R135, 0x5210, R139 ;  /* 0x0000521087877816 */ /* 0x000fc6000000008b */
[----:B------:R-:W-:Y:S01]  /*2edf0*/  STSM.16.M88.4 [R4], R128 ;  /* 0x0000008004007844 */ /* 0x000fe20000000200 */
[----:B------:R-:W-:Y:S01]  /*2ee00*/  BAR.SYNC.DEFER_BLOCKING 0x0 ;  /* 0x0000000000007b1d */ /* 0x000fe20000010000 */
[--C-:B------:R-:W-:Y:S02]  /*2ee10*/  PRMT R139, R155, 0x4210, R147.reuse ;  /* 0x000042109b8b7816 */ /* 0x100fe40000000093 */
[----:B------:R-:W-:Y:S02]  /*2ee20*/  LOP3.LUT R155, R170, 0xffff, RZ, 0xc0, !PT ;  /* 0x0000ffffaa9b7812 */ /* 0x000fe400078ec0ff */
[----:B------:R-:W-:Y:S02]  /*2ee30*/  LOP3.LUT R153, R221, 0xffff, RZ, 0xc0, !PT ;  /* 0x0000ffffdd997812 */ /* 0x000fe400078ec0ff */
[----:B------:R-:W-:Y:S02]  /*2ee40*/  PRMT R143, R143, 0x5210, R147 ;  /* 0x000052108f8f7816 */ /* 0x000fe40000000093 */
[----:B------:R-:W-:-:S02]  /*2ee50*/  PRMT R147, R160, 0x4210, R155 ;  /* 0x00004210a0937816 */ /* 0x000fc4000000009b */
[----:B------:R-:W-:Y:S02]  /*2ee60*/  PRMT R140, R140, 0x5210, R144 ;  /* 0x000052108c8c7816 */ /* 0x000fe40000000090 */
[----:B------:R-:W-:Y:S02]  /*2ee70*/  LOP3.LUT R160, R169, 0xffff, RZ, 0xc0, !PT ;  /* 0x0000ffffa9a07812 */ /* 0x000fe400078ec0ff */
[----:B------:R-:W-:Y:S01]  /*2ee80*/  PRMT R144, R162, 0x4210, R153 ;  /* 0x00004210a2907816 */ /* 0x000fe20000000099 */
[----:B------:R-:W3:Y:S01]  /*2ee90*/  LDL.LU R169, [R1+0x106c] ;  /* 0x00106c0001a97983 */ /* 0x000ee20000300800 */
[----:B------:R-:W-:-:S03]  /*2eea0*/  LOP3.LUT R162, R171, 0xffff, RZ, 0xc0, !PT ;  /* 0x0000ffffaba27812 */ /* 0x000fc600078ec0ff */
[----:B------:R-:W3:Y:S04]  /*2eeb0*/  LDL.LU R170, [R1+0x1028] ;  /* 0x0010280001aa7983 */ /* 0x000ee80000300800 */
[----:B------:R-:W3:Y:S04]  /*2eec0*/  LDL.LU R171, [R1+0x1024] ;  /* 0x0010240001ab7983 */ /* 0x000ee80000300800 */
[----:B------:R-:W1:Y:S01]  /*2eed0*/  LDS.128 R128, [R2] ;  /* 0x0000000002807984 */ /* 0x000e620000000c00 */
        /* <DEDUP_REMOVED lines=10> */
[----:B------:R-:W-:Y:S06]  /*2ef80*/  BAR.SYNC.DEFER_BLOCKING 0x0 ;  /* 0x0000000000007b1d */ /* 0x000fec0000010000 */
[----:B------:R-:W-:Y:S02]  /*2ef90*/  STSM.16.M88.4 [R4], R140 ;  /* 0x0000008c04007844 */ /* 0x000fe40000000200 */
[----:B------:R-:W-:Y:S01]  /*2efa0*/  BAR.SYNC.DEFER_BLOCKING 0x0 ;  /* 0x0000000000007b1d */ /* 0x000fe20000010000 */
[----:B------:R-:W-:-:S02]  /*2efb0*/  LOP3.LUT R152, R152, 0xffff, RZ, 0xc0, !PT ;  /* 0x0000ffff98987812 */ /* 0x000fc400078ec0ff */
[----:B------:R-:W-:-:S03]  /*2efc0*/  LOP3.LUT R154, R154, 0xffff, RZ, 0xc0, !PT ;  /* 0x0000ffff9a9a7812 */ /* 0x000fc600078ec0ff */
[----:B------:R-:W1:Y:S01]  /*2efd0*/  LDS.128 R140, [R2] ;  /* 0x00000000028c7984 */ /* 0x000e620000000c00 */
[----:B------:R-:W-:Y:S02]  /*2efe0*/  PRMT R145, R252, 0x4210, R152 ;  /* 0x00004210fc917816 */ /* 0x000fe40000000098 */
[----:B------:R-:W-:Y:S01]  /*2eff0*/  PRMT R146, R161, 0x4210, R154 ;  /* 0x00004210a1927816 */ /* 0x000fe2000000009a */
[----:B------:R-:W-:Y:S06]  /*2f000*/  BAR.SYNC.DEFER_BLOCKING 0x0 ;  /* 0x0000000000007b1d */ /* 0x000fec0000010000 */
[----:B------:R-:W-:Y:S02]  /*2f010*/  STSM.16.M88.4 [R4], R144 ;  /* 0x0000009004007844 */ /* 0x000fe40000000200 */
[----:B------:R-:W-:Y:S01]  /*2f020*/  BAR.SYNC.DEFER_BLOCKING 0x0 ;  /* 0x0000000000007b1d */ /* 0x000fe20000010000 */
[----:B------:R-:W-:-:S02]  /*2f030*/  PRMT R149, R149, 0x5210, R152 ;  /* 0x0000521095957816 */ /* 0x000fc40000000098 */
[----:B------:R-:W-:-:S03]  /*2f040*/  PRMT R148, R148, 0x5210, R153 ;  /* 0x0000521094947816 */ /* 0x000fc60000000099 */
[----:B------:R-:W1:Y:S01]  /*2f050*/  LDS.128 R144, [R2] ;  /* 0x0000000002907984 */ /* 0x000e620000000c00 */
[----:B------:R-:W-:Y:S02]  /*2f060*/  PRMT R150, R150, 0x5210, R154 ;  /* 0x0000521096967816 */ /* 0x000fe4000000009a */
[----:B------:R-:W-:Y:S01]  /*2f070*/  PRMT R151, R151, 0x5210, R155 ;  /* 0x0000521097977816 */ /* 0x000fe2000000009b */
[----:B------:R-:W-:Y:S06]  /*2f080*/  BAR.SYNC.DEFER_BLOCKING 0x0 ;  /* 0x0000000000007b1d */ /* 0x000fec0000010000 */
[----:B------:R-:W-:Y:S02]  /*2f090*/  STSM.16.M88.4 [R4], R148 ;  /* 0x0000009404007844 */ /* 0x000fe40000000200 */
[----:B------:R-:W-:Y:S01]  /*2f0a0*/  BAR.SYNC.DEFER_BLOCKING 0x0 ;  /* 0x0000000000007b1d */ /* 0x000fe20000010000 */
[----:B--2---:R-:W-:-:S02]  /*2f0b0*/  LOP3.LUT R161, R163, 0xffff, RZ, 0xc0, !PT ;  /* 0x0000ffffa3a17812 */ /* 0x004fc400078ec0ff */
[----:B------:R-:W-:Y:S02]  /*2f0c0*/  LOP3.LUT R163, R218, 0xffff, RZ, 0xc0, !PT ;  /* 0x0000ffffdaa37812 */ /* 0x000fe400078ec0ff */
[----:B----4-:R-:W-:Y:S01]  /*2f0d0*/  PRMT R153, R217, 0x4210, R162 ;  /* 0x00004210d9997816 */ /* 0x010fe200000000a2 */
[----:B------:R-:W2:Y:S01]  /*2f0e0*/  LDS.128 R148, [R2] ;  /* 0x0000000002947984 */ /* 0x000ea20000000c00 */
[----:B---3--:R-:W-:-:S03]  /*2f0f0*/  PRMT R154, R216, 0x4210, R161 ;  /* 0x00004210d89a7816 */ /* 0x008fc600000000a1 */
[----:B------:R-:W3:Y:S01]  /*2f100*/  LDL.LU R217, [R1+0x1074] ;  /* 0x0010740001d97983 */ /* 0x000ee20000300800 */
[----:B------:R-:W-:Y:S02]  /*2f110*/  PRMT R152, R220, 0x4210, R160 ;  /* 0x00004210dc987816 */ /* 0x000fe400000000a0 */
[----:B------:R-:W-:Y:S01]  /*2f120*/  PRMT R155, R168, 0x4210, R163 ;  /* 0x00004210a89b7816 */ /* 0x000fe200000000a3 */
[----:B------:R-:W-:Y:S06]  /*2f130*/  BAR.SYNC.DEFER_BLOCKING 0x0 ;  /* 0x0000000000007b1d */ /* 0x000fec0000010000 */
[----:B------:R-:W4:Y:S04]  /*2f140*/  LDL.LU R216, [R1+0x1040] ;  /* 0x0010400001d87983 */ /* 0x000f280000300800 */
[----:B------:R-:W2:Y:S04]  /*2f150*/  LDL.LU R218, [R1+0x103c] ;  /* 0x00103c0001da7983 */ /* 0x000ea80000300800 */
[----:B------:R-:W3:Y:S04]  /*2f160*/  LDL.LU R221, [R1+0x1114] ;  /* 0x0011140001dd7983 */ /* 0x000ee80000300800 */
[----:B------:R-:W2:Y:S04]  /*2f170*/  LDL.LU R252, [R1+0x1110] ;  /* 0x0011100001fc7983 */ /* 0x000ea80000300800 */
[----:B------:R-:W2:Y:S04]  /*2f180*/  LDL.LU R220, [R1+0x110c] ;  /* 0x00110c0001dc7983 */ /* 0x000ea80000300800 */
[----:B------:R-:W4:Y:S04]  /*2f190*/  LDL.LU R168, [R1+0x1068] ;  /* 0x0010680001a87983 */ /* 0x000f280000300800 */
[----:B------:R0:W-:Y:S04]  /*2f1a0*/  STSM.16.M88.4 [R4], R152 ;  /* 0x0000009804007844 */ /* 0x0001e80000000200 */
[----:B0-----:R-:W3:Y:S04]  /*2f1b0*/  LDL.LU R153, [R1+0x1108] ;  /* 0x0011080001997983 */ /* 0x001ee80000300800 */
[----:B------:R-:W2:Y:S04]  /*2f1c0*/  LDL.LU R154, [R1+0x1104] ;  /* 0x00110400019a7983 */ /* 0x000ea80000300800 */
[----:B------:R-:W2:Y:S01]  /*2f1d0*/  LDL.LU R155, [R1+0x1100] ;  /* 0x00110000019b7983 */ /* 0x000ea20000300800 */
[----:B------:R-:W-:-:S02]  /*2f1e0*/  LOP3.LUT R171, R171, 0xffff, RZ, 0xc0, !PT ;  /* 0x0000ffffabab7812 */ /* 0x000fc400078ec0ff */
[----:B------:R-:W-:Y:S02]  /*2f1f0*/  PRMT R159, R159, 0x5210, R163 ;  /* 0x000052109f9f7816 */ /* 0x000fe400000000a3 */
[----:B------:R-:W-:Y:S02]  /*2f200*/  PRMT R163, R195, 0x4210, R171 ;  /* 0x00004210c3a37816 */ /* 0x000fe400000000ab */
[----:B------:R-:W2:Y:S01]  /*2f210*/  LDL.LU R195, [R1+0x1078] ;  /* 0x0010780001c37983 */ /* 0x000ea20000300800 */
[----:B------:R-:W-:Y:S02]  /*2f220*/  LOP3.LUT R169, R169, 0xffff, RZ, 0xc0, !PT ;  /* 0x0000ffffa9a97812 */ /* 0x000fe400078ec0ff */
[----:B------:R-:W-:Y:S02]  /*2f230*/  LOP3.LUT R170, R170, 0xffff, RZ, 0xc0, !PT ;  /* 0x0000ffffaaaa7812 */ /* 0x000fe400078ec0ff */
[----:B------:R-:W-:Y:S02]  /*2f240*/  PRMT R156, R156, 0x5210, R160 ;  /* 0x000052109c9c7816 */ /* 0x000fe400000000a0 */
[----:B------:R-:W-:-:S02]  /*2f250*/  PRMT R158, R158, 0x5210, R161 ;  /* 0x000052109e9e7816 */ /* 0x000fc400000000a1 */
[----:B------:R-:W-:Y:S01]  /*2f260*/  PRMT R157, R157, 0x5210, R162 ;  /* 0x000052109d9d7816 */ /* 0x000fe200000000a2 */
[----:B------:R-:W-:Y:S01]  /*2f270*/  BAR.SYNC.DEFER_BLOCKING 0x0 ;  /* 0x0000000000007b1d */ /* 0x000fe20000010000 */
[----:B------:R-:W-:Y:S02]  /*2f280*/  PRMT R166, R166, 0x5210, R170 ;  /* 0x00005210a6a67816 */ /* 0x000fe400000000aa */
[----:B------:R-:W-:Y:S02]  /*2f290*/  PRMT R164, R164, 0x5210, R169 ;  /* 0x00005210a4a47816 */ /* 0x000fe400000000a9 */
[----:B------:R-:W-:Y:S02]  /*2f2a0*/  PRMT R167, R167, 0x5210, R171 ;  /* 0x00005210a7a77816 */ /* 0x000fe400000000ab */
[----:B----4-:R-:W-:Y:S02]  /*2f2b0*/  LOP3.LUT R168, R168, 0xffff, RZ, 0xc0, !PT ;  /* 0x0000ffffa8a87812 */ /* 0x010fe400078ec0ff */
[----:B---3--:R-:W-:-:S02]  /*2f2c0*/  PRMT R160, R153, 0x4210, R169 ;  /* 0x0000421099a07816 */ /* 0x008fc400000000a9 */
[----:B--2---:R-:W-:Y:S02]  /*2f2d0*/  PRMT R161, R154, 0x4210, R168 ;  /* 0x000042109aa17816 */ /* 0x004fe400000000a8 */
[----:B------:R-:W-:Y:S02]  /*2f2e0*/  PRMT R162, R155, 0x4210, R170 ;  /* 0x000042109ba27816 */ /* 0x000fe400000000aa */
[----:B------:R-:W0:Y:S01]  /*2f2f0*/  LDS.128 R152, [R2] ;  /* 0x0000000002987984 */ /* 0x000e220000000c00 */
[----:B------:R-:W-:Y:S01]  /*2f300*/  BAR.SYNC.DEFER_BLOCKING 0x0 ;  /* 0x0000000000007b1d */ /* 0x000fe20000010000 */
[----:B------:R-:W-:Y:S02]  /*2f310*/  LOP3.LUT R195, R195, 0xffff, RZ, 0xc0, !PT ;  /* 0x0000ffffc3c37812 */ /* 0x000fe400078ec0ff */
[----:B------:R-:W-:Y:S02]  /*2f320*/  LOP3.LUT R216, R216, 0xffff, RZ, 0xc0, !PT ;  /* 0x0000ffffd8d87812 */ /* 0x000fe400078ec0ff */
[----:B------:R-:W-:-:S02]  /*2f330*/  PRMT R165, R165, 0x5210, R168 ;  /* 0x00005210a5a57816 */ /* 0x000fc400000000a8 */
[----:B------:R-:W-:Y:S02]  /*2f340*/  PRMT R168, R221, 0x4210, R195 ;  /* 0x00004210dda87816 */ /* 0x000fe400000000c3 */
[----:B------:R-:W-:Y:S02]  /*2f350*/  PRMT R170, R220, 0x4210, R216 ;  /* 0x00004210dcaa7816 */ /* 0x000fe400000000d8 */
[----:B------:R-:W2:Y:S04]  /*2f360*/  LDL.LU.64 R220, [R1+0xe78] ;  /* 0x000e780001dc7983 */ /* 0x000ea80000300a00 */
[----:B------:R-:W-:Y:S01]  /*2f370*/  STSM.16.M88.4 [R4], R156 ;  /* 0x0000009c04007844 */ /* 0x000fe20000000200 */
[----:B------:R-:W-:Y:S06]  /*2f380*/  BAR.SYNC.DEFER_BLOCKING 0x0 ;  /* 0x0000000000007b1d */ /* 0x000fec0000010000 */
[----:B------:R-:W3:Y:S02]  /*2f390*/  LDS.128 R156, [R2] ;  /* 0x00000000029c7984 */ /* 0x000ee40000000c00 */
[----:B------:R-:W-:Y:S06]  /*2f3a0*/  BAR.SYNC.DEFER_BLOCKING 0x0 ;  /* 0x0000000000007b1d */ /* 0x000fec0000010000 */
[----:B------:R-:W-:Y:S02]  /*2f3b0*/  STSM.16.M88.4 [R4], R160 ;  /* 0x000000a004007844 */ /* 0x000fe40000000200 */
[----:B------:R-:W-:Y:S06]  /*2f3c0*/  BAR.SYNC.DEFER_BLOCKING 0x0 ;  /* 0x0000000000007b1d */ /* 0x000fec0000010000 */
[----:B------:R-:W4:Y:S02]  /*2f3d0*/  LDS.128 R160, [R2] ;  /* 0x0000000002a07984 */ /* 0x000f240000000c00 */
[----:B------:R-:W-:Y:S06]  /*2f3e0*/  BAR.SYNC.DEFER_BLOCKING 0x0 ;  /* 0x0000000000007b1d */ /* 0x000fec0000010000 */
[----:B------:R-:W-:Y:S02]  /*2f3f0*/  STSM.16.M88.4 [R4], R164 ;  /* 0x000000a404007844 */ /* 0x000fe40000000200 */
[----:B------:R-:W-:Y:S01]  /*2f400*/  BAR.SYNC.DEFER_BLOCKING 0x0 ;  /* 0x0000000000007b1d */ /* 0x000fe20000010000 */
[----:B------:R-:W-:-:S02]  /*2f410*/  LOP3.LUT R217, R217, 0xffff, RZ, 0xc0, !PT ;  /* 0x0000ffffd9d97812 */ /* 0x000fc400078ec0ff */
[----:B------:R-:W-:-:S03]  /*2f420*/  LOP3.LUT R218, R218, 0xffff, RZ, 0xc0, !PT ;  /* 0x0000ffffdada7812 */ /* 0x000fc600078ec0ff */
[----:B------:R-:W4:Y:S01]  /*2f430*/  LDS.128 R164, [R2] ;  /* 0x0000000002a47984 */ /* 0x000f220000000c00 */
[----:B------:R-:W-:Y:S02]  /*2f440*/  PRMT R169, R252, 0x4210, R217 ;  /* 0x00004210fca97816 */ /* 0x000fe400000000d9 */
[----:B------:R-:W-:Y:S01]  /*2f450*/  PRMT R171, R219, 0x4210, R218 ;  /* 0x00004210dbab7816 */ /* 0x000fe200000000da */
[----:B------:R-:W-:Y:S06]  /*2f460*/  BAR.SYNC.DEFER_BLOCKING 0x0 ;  /* 0x0000000000007b1d */ /* 0x000fec0000010000 */
[----:B------:R1:W-:Y:S02]  /*2f470*/  STSM.16.M88.4 [R4], R168 ;  /* 0x000000a804007844 */ /* 0x0003e40000000200 */
[----:B-1----:R-:W-:-:S02]  /*2f480*/  PRMT R168, R173, 0x5210, R195 ;  /* 0x00005210ada87816 */ /* 0x002fc400000000c3 */
[----:B------:R-:W-:Y:S02]  /*2f490*/  PRMT R170, R174, 0x5210, R216 ;  /* 0x00005210aeaa7816 */ /* 0x000fe400000000d8 */
[----:B------:R-:W-:Y:S02]  /*2f4a0*/  PRMT R169, R175, 0x5210, R217 ;  /* 0x00005210afa97816 */ /* 0x000fe400000000d9 */
[----:B------:R-:W-:Y:S01]  /*2f4b0*/  PRMT R171, R172, 0x5210, R218 ;  /* 0x00005210acab7816 */ /* 0x000fe200000000da */
[----:B------:R-:W-:Y:S01]  /*2f4c0*/  BAR.SYNC.DEFER_BLOCKING 0x0 ;  /* 0x0000000000007b1d */ /* 0x000fe20000010000 */
[----:B------:R-:W-:-:S05]  /*2f4d0*/  PRMT R195, R64, 0x7770, RZ ;  /* 0x0000777040c37816 */ /* 0x000fca00000000ff */
[----:B------:R-:W3:Y:S04]  /*2f4e0*/  LDL.LU.64 R216, [R1+0xe50] ;  /* 0x000e500001d87983 */ /* 0x000ee80000300a00 */
[----:B------:R-:W4:Y:S04]  /*2f4f0*/  LDL.LU.64 R218, [R1+0xe58] ;  /* 0x000e580001da7983 */ /* 0x000f280000300a00 */
[----:B------:R-:W1:Y:S01]  /*2f500*/  LDS.128 R172, [R2] ;  /* 0x0000000002ac7984 */ /* 0x000e620000000c00 */
[----:B------:R-:W-:Y:S06]  /*2f510*/  BAR.SYNC.DEFER_BLOCKING 0x0 ;  /* 0x0000000000007b1d */ /* 0x000fec0000010000 */
[----:B------:R0:W-:Y:S02]  /*2f520*/  STSM.16.M88.4 [R4], R168 ;  /* 0x000000a804007844 */ /* 0x0001e40000000200 */
[----:B------:R-:W-:Y:S01]  /*2f530*/  BAR.SYNC.DEFER_BLOCKING 0x0 ;  /* 0x0000000000007b1d */ /* 0x000fe20000010000 */
[----:B0-----:R-:W-:-:S05]  /*2f540*/  PRMT R168, R64, 0x7771, RZ ;  /* 0x0000777140a87816 */ /* 0x001fca00000000ff */
[----:B------:R-:W3:Y:S04]  /*2f550*/  LDL.LU.64 R170, [R1+0xe60] ;  /* 0x000e600001aa7983 */ /* 0x000ee80000300a00 */
[----:B------:R0:W-:Y:S01]  /*2f560*/  @P0 STG.E.U8 desc[UR32][R200.64], R195 ;  /* 0x000000c3c8000986 */ /* 0x0001e2000c101120 */
[----:B------:R-:W-:-:S03]  /*2f570*/  LOP3.LUT P0, RZ, R194, 0x80, RZ, 0xc0, !PT ;  /* 0x00000080c2ff7812 */ /* 0x000fc6000780c0ff */
[----:B0-----:R-:W4:Y:S10]  /*2f580*/  LDL.LU.64 R200, [R1+0xe68] ;  /* 0x000e680001c87983 */ /* 0x001f340000300a00 */
[----:B------:R0:W-:Y:S01]  /*2f590*/  @P0 STG.E.U8 desc[UR32][R198.64], R168 ;  /* 0x000000a8c6000986 */ /* 0x0001e2000c101120 */
[----:B------:R-:W-:-:S02]  /*2f5a0*/  LOP3.LUT P0, RZ, R194, 0x40, RZ, 0xc0, !PT ;  /* 0x00000040c2ff7812 */ /* 0x000fc4000780c0ff */
[----:B0-----:R-:W-:Y:S01]  /*2f5b0*/  PRMT R168, R64, 0x7772, RZ ;  /* 0x0000777240a87816 */ /* 0x001fe200000000ff */
[----:B------:R-:W3:Y:S10]  /*2f5c0*/  LDL.LU.64 R198, [R1+0xe70] ;  /* 0x000e700001c67983 */ /* 0x000ef40000300a00 */
[----:B------:R-:W-:Y:S01]  /*2f5d0*/  @P0 STG.E.U8 desc[UR32][R196.64], R168 ;  /* 0x000000a8c4000986 */ /* 0x000fe2000c101120 */
[----:B------:R-:W-:-:S02]  /*2f5e0*/  LOP3.LUT P0, RZ, R194, 0x20, RZ, 0xc0, !PT ;  /* 0x00000020c2ff7812 */ /* 0x000fc4000780c0ff */
[----:B------:R-:W-:-:S11]  /*2f5f0*/  PRMT R64, R64, 0x7773, RZ ;  /* 0x0000777340407816 */ /* 0x000fd600000000ff */
[----:B------:R0:W-:Y:S02]  /*2f600*/  @P0 STG.E.U8 desc[UR32][R190.64], R64 ;  /* 0x00000040be000986 */ /* 0x0001e4000c101120 */
[----:B0-----:R-:W-:-:S05]  /*2f610*/  PRMT R64, R60, 0x7770, RZ ;  /* 0x000077703c407816 */ /* 0x001fca00000000ff */
[----:B------:R0:W-:Y:S02]  /*2f620*/  @P6 STG.E.U8 desc[UR32][R188.64], R64 ;  /* 0x00000040bc006986 */ /* 0x0001e4000c101120 */
[----:B0-----:R-:W-:-:S05]  /*2f630*/  PRMT R64, R60, 0x7771, RZ ;  /* 0x000077713c407816 */ /* 0x001fca00000000ff */
[----:B------:R0:W-:Y:S01]  /*2f640*/  @P5 STG.E.U8 desc[UR32][R186.64], R64 ;  /* 0x00000040ba005986 */ /* 0x0001e2000c101120 */
[----:B------:R-:W-:Y:S02]  /*2f650*/  LOP3.LUT P0, RZ, R194, 0x10, RZ, 0xc0, !PT ;  /* 0x00000010c2ff7812 */ /* 0x000fe4000780c0ff */
[C---:B0-----:R-:W-:Y:S02]  /*2f660*/  PRMT R64, R60.reuse, 0x7772, RZ ;  /* 0x000077723c407816 */ /* 0x041fe400000000ff */
[----:B------:R-:W-:-:S03]  /*2f670*/  PRMT R60, R60, 0x7773, RZ ;  /* 0x000077733c3c7816 */ /* 0x000fc600000000ff */
[----:B------:R-:W-:Y:S04]  /*2f680*/  @P4 STG.E.U8 desc[UR32][R184.64], R64 ;  /* 0x00000040b8004986 */ /* 0x000fe8000c101120 */
[----:B------:R0:W-:Y:S01]  /*2f690*/  @P3 STG.E.U8 desc[UR32][R182.64], R60 ;  /* 0x0000003cb6003986 */ /* 0x0001e2000c101120 */
[----:B------:R-:W-:Y:S02]  /*2f6a0*/  LOP3.LUT P3, RZ, R7, 0x1000, RZ, 0xc0, !PT ;  /* 0x0000100007ff7812 */ /* 0x000fe4000786c0ff */
[----:B0-----:R-:W-:-:S05]  /*2f6b0*/  PRMT R60, R65, 0x7770, RZ ;  /* 0x00007770413c7816 */ /* 0x001fca00000000ff */
[----:B------:R0:W-:Y:S02]  /*2f6c0*/  @P2 STG.E.U8 desc[UR32][R180.64], R60 ;  /* 0x0000003cb4002986 */ /* 0x0001e4000c101120 */
[----:B0-----:R-:W-:-:S05]  /*2f6d0*/  PRMT R60, R65, 0x7771, RZ ;  /* 0x00007771413c7816 */ /* 0x001fca00000000ff */
[----:B------:R0:W-:Y:S02]  /*2f6e0*/  @P1 STG.E.U8 desc[UR32][R178.64], R60 ;  /* 0x0000003cb2001986 */ /* 0x0001e4000c101120 */
[C---:B0-----:R-:W-:Y:S02]  /*2f6f0*/  PRMT R60, R65.reuse, 0x7772, RZ ;  /* 0x00007772413c7816 */ /* 0x041fe400000000ff */
[----:B------:R-:W-:-:S03]  /*2f700*/  PRMT R65, R65, 0x7773, RZ ;  /* 0x0000777341417816 */ /* 0x000fc600000000ff */
[----:B------:R-:W-:Y:S04]  /*2f710*/  @P0 STG.E.U8 desc[UR32][R176.64], R60 ;  /* 0x0000003cb0000986 */ /* 0x000fe8000c101120 */
[----:B--2---:R0:W-:Y:S04]  /*2f720*/  @P3 STG.E.U8 desc[UR32][R220.64], R65 ;  /* 0x00000041dc003986 */ /* 0x0041e8000c101120 */
[----:B0-----:R-:W2:Y:S01]  /*2f730*/  LDL.LU.64 R220, [R1+0xe48] ;  /* 0x000e480001dc7983 */ /* 0x001ea20000300a00 */
[----:B------:R-:W-:Y:S02]  /*2f740*/  LOP3.LUT P6, RZ, R193, 0x10000000, RZ, 0xc0, !PT ;  /* 0x10000000c1ff7812 */ /* 0x000fe400078cc0ff */
[----:B------:R-:W-:Y:S01]  /*2f750*/  LOP3.LUT R4, R4, 0xefffffff, RZ, 0xc0, !PT ;  /* 0xefffffff04047812 */ /* 0x000fe200078ec0ff */
[----:B------:R-:W2:Y:S01]  /*2f760*/  LDL.LU.64 R184, [R1+0xe40] ;  /* 0x000e400001b87983 */ /* 0x000ea20000300a00 */
[----:B------:R-:W-:-:S03]  /*2f770*/  LOP3.LUT R194, R194, 0xfffffffe, RZ, 0xc0, !PT ;  /* 0xfffffffec2c27812 */ /* 0x000fc600078ec0ff */
[----:B------:R-:W2:Y:S04]  /*2f780*/  LDL.LU.64 R186, [R1+0xe38] ;  /* 0x000e380001ba7983 */ /* 0x000ea80000300a00 */
[----:B------:R-:W2:Y:S02]  /*2f790*/  LDL.LU.64 R188, [R1+0xe30] ;  /* 0x000e300001bc7983 */ /* 0x000ea40000300a00 */
[----:B------:R-:W-:Y:S02]  /*2f7a0*/  @P6 LOP3.LUT R4, R4, 0x10000000, RZ, 0xfc, !PT ;  /* 0x1000000004046812 */ /* 0x000fe400078efcff */
[----:B------:R-:W-:Y:S01]  /*2f7b0*/  LOP3.LUT P6, RZ, R193, 0x20000000, RZ, 0xc0, !PT ;  /* 0x20000000c1ff7812 */ /* 0x000fe200078cc0ff */
[----:B------:R-:W2:Y:S01]  /*2f7c0*/  LDL.LU.64 R190, [R1+0xe28] ;  /* 0x000e280001be7983 */ /* 0x000ea20000300a00 */
[----:B------:R-:W-:-:S02]  /*2f7d0*/  LOP3.LUT R4, R4, 0xdfffffff, RZ, 0xc0, !PT ;  /* 0xdfffffff04047812 */ /* 0x000fc400078ec0ff */
[C---:B------:R-:W-:Y:S01]  /*2f7e0*/  LOP3.LUT P2, RZ, R7.reuse, 0x80, RZ, 0xc0, !PT ;  /* 0x0000008007ff7812 */ /* 0x040fe2000784c0ff */
[----:B------:R-:W2:Y:S01]  /*2f7f0*/  LDL.LU.64 R168, [R1+0xe20] ;  /* 0x000e200001a87983 */ /* 0x000ea20000300a00 */
[----:B------:R-:W-:Y:S02]  /*2f800*/  LOP3.LUT P1, RZ, R7, 0x40, RZ, 0xc0, !PT ;  /* 0x0000004007ff7812 */ /* 0x000fe4000782c0ff */
[----:B------:R-:W-:Y:S01]  /*2f810*/  PRMT R60, R61, 0x7770, RZ ;  /* 0x000077703d3c7816 */ /* 0x000fe200000000ff */
[----:B------:R-:W2:Y:S04]  /*2f820*/  LDL.LU.64 R196, [R1+0xe18] ;  /* 0x000e180001c47983 */ /* 0x000ea80000300a00 */
[----:B------:R-:W-:Y:S02]  /*2f830*/  @P6 LOP3.LUT R4, R4, 0x20000000, RZ, 0xfc, !PT ;  /* 0x2000000004046812 */ /* 0x000fe400078efcff */
[----:B------:R-:W-:-:S02]  /*2f840*/  LOP3.LUT P6, RZ, R193, 0x40000000, RZ, 0xc0, !PT ;  /* 0x40000000c1ff7812 */ /* 0x000fc400078cc0ff */
[----:B------:R-:W-:-:S11]  /*2f850*/  LOP3.LUT R4, R4, 0xbfffffff, RZ, 0xc0, !PT ;  /* 0xbfffffff04047812 */ /* 0x000fd600078ec0ff */
[----:B------:R-:W-:Y:S02]  /*2f860*/  @P6 LOP3.LUT R4, R4, 0x40000000, RZ, 0xfc, !PT ;  /* 0x4000000004046812 */ /* 0x000fe400078efcff */
[----:B------:R-:W-:Y:S02]  /*2f870*/  LOP3.LUT P6, RZ, R193, 0x80000000, RZ, 0xc0, !PT ;  /* 0x80000000c1ff7812 */ /* 0x000fe400078cc0ff */
[----:B------:R-:W-:-:S11]  /*2f880*/  LOP3.LUT R4, R4, 0x7fffffff, RZ, 0xc0, !PT ;  /* 0x7fffffff04047812 */ /* 0x000fd600078ec0ff */
[----:B------:R-:W-:Y:S02]  /*2f890*/  @P6 LOP3.LUT R4, R4, 0x80000000, RZ, 0xfc, !PT ;  /* 0x8000000004046812 */ /* 0x000fe400078efcff */
[----:B------:R-:W-:-:S13]  /*2f8a0*/  LOP3.LUT P6, RZ, R7, 0x1, RZ, 0xc0, !PT ;  /* 0x0000000107ff7812 */ /* 0x000fda00078cc0ff */
        /* <DEDUP_REMOVED lines=9> */
[----:B------:R-:W-:-:S09]  /*2f940*/  LOP3.LUT P0, RZ, R7, 0x20, RZ, 0xc0, !PT ;  /* 0x0000002007ff7812 */ /* 0x000fd2000780c0ff */
[----:B------:R-:W-:Y:S02]  /*2f950*/  @P6 LOP3.LUT R194, R194, 0x8, RZ, 0xfc, !PT ;  /* 0x00000008c2c26812 */ /* 0x000fe400078efcff */
[----:B------:R-:W-:Y:S01]  /*2f960*/  LOP3.LUT P6, RZ, R7, 0x10, RZ, 0xc0, !PT ;  /* 0x0000001007ff7812 */ /* 0x000fe200078cc0ff */
[----:B---3--:R0:W-:Y:S02]  /*2f970*/  @P2 STG.E.U8 desc[UR32][R198.64], R60 ;  /* 0x0000003cc6002986 */ /* 0x0081e4000c101120 */
[C---:B0-----:R-:W-:Y:S02]  /*2f980*/  PRMT R60, R61.reuse, 0x7771, RZ ;  /* 0x000077713d3c7816 */ /* 0x041fe400000000ff */
[----:B------:R-:W3:Y:S04]  /*2f990*/  LDL.LU.64 R198, [R1+0xe10] ;  /* 0x000e100001c67983 */ /* 0x000ee80000300a00 */
[----:B----4-:R0:W-:Y:S02]  /*2f9a0*/  @P1 STG.E.U8 desc[UR32][R200.64], R60 ;  /* 0x0000003cc8001986 */ /* 0x0101e4000c101120 */
[----:B0-----:R-:W-:-:S02]  /*2f9b0*/  PRMT R60, R61, 0x7772, RZ ;  /* 0x000077723d3c7816 */ /* 0x001fc400000000ff */
[----:B------:R-:W4:Y:S01]  /*2f9c0*/  LDL.LU.64 R200, [R1+0xe08] ;  /* 0x000e080001c87983 */ /* 0x000f220000300a00 */
[----:B------:R-:W-:-:S03]  /*2f9d0*/  PRMT R61, R61, 0x7773, RZ ;  /* 0x000077733d3d7816 */ /* 0x000fc600000000ff */
[----:B------:R0:W-:Y:S04]  /*2f9e0*/  @P0 STG.E.U8 desc[UR32][R170.64], R60 ;  /* 0x0000003caa000986 */ /* 0x0001e8000c101120 */
[----:B------:R1:W-:Y:S01]  /*2f9f0*/  @P6 STG.E.U8 desc[UR32][R218.64], R61 ;  /* 0x0000003dda006986 */ /* 0x0003e2000c101120 */
[----:B------:R-:W-:Y:S02]  /*2fa00*/  LOP3.LUT P6, RZ, R194, 0x8, RZ, 0xc0, !PT ;  /* 0x00000008c2ff7812 */ /* 0x000fe400078cc0ff */
[----:B0-----:R-:W-:Y:S01]  /*2fa10*/  PRMT R60, R66, 0x7770, RZ ;  /* 0x00007770423c7816 */ /* 0x001fe200000000ff */
[----:B------:R-:W4:Y:S04]  /*2fa20*/  LDL.LU.64 R170, [R1+0xe00] ;  /* 0x000e000001aa7983 */ /* 0x000f280000300a00 */
[----:B-1----:R-:W4:Y:S06]  /*2fa30*/  LDL.LU.64 R218, [R1+0xdf8] ;  /* 0x000df80001da7983 */ /* 0x002f2c0000300a00 */
[----:B------:R0:W-:Y:S01]  /*2fa40*/  @P6 STG.E.U8 desc[UR32][R216.64], R60 ;  /* 0x0000003cd8006986 */ /* 0x0001e2000c101120 */
[----:B------:R-:W-:-:S03]  /*2fa50*/  LOP3.LUT P6, RZ, R194, 0x4, RZ, 0xc0, !PT ;  /* 0x00000004c2ff7812 */ /* 0x000fc600078cc0ff */
[----:B0-----:R-:W4:Y:S01]  /*2fa60*/  LDL.LU.64 R216, [R1+0xdf0] ;  /* 0x000df00001d87983 */ /* 0x001f220000300a00 */
[----:B------:R-:W-:-:S09]  /*2fa70*/  PRMT R60, R66, 0x7771, RZ ;  /* 0x00007771423c7816 */ /* 0x000fd200000000ff */
[----:B--2---:R0:W-:Y:S04]  /*2fa80*/  @P6 STG.E.U8 desc[UR32][R220.64], R60 ;  /* 0x0000003cdc006986 */ /* 0x0041e8000c101120 */
[----:B0-----:R-:W2:Y:S01]  /*2fa90*/  LDL.LU.64 R220, [R1+0xde8] ;  /* 0x000de80001dc7983 */ /* 0x001ea20000300a00 */
[----:B------:R-:W-:Y:S02]  /*2faa0*/  LOP3.LUT P6, RZ, R194, 0x2, RZ, 0xc0, !PT ;  /* 0x00000002c2ff7812 */ /* 0x000fe400078cc0ff */
[C---:B------:R-:W-:Y:S02]  /*2fab0*/  PRMT R60, R66.reuse, 0x7772, RZ ;  /* 0x00007772423c7816 */ /* 0x040fe400000000ff */
[----:B------:R-:W-:-:S09]  /*2fac0*/  PRMT R66, R66, 0x7773, RZ ;  /* 0x0000777342427816 */ /* 0x000fd200000000ff */
[----:B------:R0:W-:Y:S01]  /*2fad0*/  @P6 STG.E.U8 desc[UR32][R184.64], R60 ;  /* 0x0000003cb8006986 */ /* 0x0001e2000c101120 */
[----:B------:R-:W-:-:S13]  /*2fae0*/  LOP3.LUT P6, RZ, R194, 0x1, RZ, 0xc0, !PT ;  /* 0x00000001c2ff7812 */ /* 0x000fda00078cc0ff */
[----:B------:R-:W-:Y:S01]  /*2faf0*/  @P6 STG.E.U8 desc[UR32][R186.64], R66 ;  /* 0x00000042ba006986 */ /* 0x000fe2000c101120 */
[----:B------:R-:W-:Y:S02]  /*2fb00*/  LOP3.LUT P6, RZ, R4, 0x80000000, RZ, 0xc0, !PT ;  /* 0x8000000004ff7812 */ /* 0x000fe400078cc0ff */
[----:B0-----:R-:W-:-:S11]  /*2fb10*/  PRMT R60, R62, 0x7770, RZ ;  /* 0x000077703e3c7816 */ /* 0x001fd600000000ff */
[----:B------:R0:W-:Y:S01]  /*2fb20*/  @P6 STG.E.U8 desc[UR32][R188.64], R60 ;  /* 0x0000003cbc006986 */ /* 0x0001e2000c101120 */
[----:B------:R-:W-:Y:S02]  /*2fb30*/  LOP3.LUT P6, RZ, R4, 0x40000000, RZ, 0xc0, !PT ;  /* 0x4000000004ff7812 */ /* 0x000fe400078cc0ff */
[----:B0-----:R-:W-:-:S11]  /*2fb40*/  PRMT R60, R62, 0x7771, RZ ;  /* 0x000077713e3c7816 */ /* 0x001fd600000000ff */
[----:B------:R0:W-:Y:S01]  /*2fb50*/  @P6 STG.E.U8 desc[UR32][R190.64], R60 ;  /* 0x0000003cbe006986 */ /* 0x0001e2000c101120 */
[----:B------:R-:W-:Y:S02]  /*2fb60*/  LOP3.LUT P6, RZ, R4, 0x20000000, RZ, 0xc0, !PT ;  /* 0x2000000004ff7812 */ /* 0x000fe400078cc0ff */
[----:B------:R-:W-:Y:S02]  /*2fb70*/  LOP3.LUT P5, RZ, R193, 0x8000000, RZ, 0xc0, !PT ;  /* 0x08000000c1ff7812 */ /* 0x000fe400078ac0ff */
[----:B0-----:R-:W-:-:S09]  /*2fb80*/  PRMT R60, R62, 0x7772, RZ ;  /* 0x000077723e3c7816 */ /* 0x001fd200000000ff */
[----:B------:R0:W-:Y:S01]  /*2fb90*/  @P6 STG.E.U8 desc[UR32][R168.64], R60 ;  /* 0x0000003ca8006986 */ /* 0x0001e2000c101120 */
[----:B------:R-:W-:Y:S02]  /*2fba0*/  LOP3.LUT P6, RZ, R4, 0x10000000, RZ, 0xc0, !PT ;  /* 0x1000000004ff7812 */ /* 0x000fe400078cc0ff */
[C---:B------:R-:W-:Y:S02]  /*2fbb0*/  LOP3.LUT P4, RZ, R193.reuse, 0x4000000, RZ, 0xc0, !PT ;  /* 0x04000000c1ff7812 */ /* 0x040fe4000788c0ff */
[----:B------:R-:W-:Y:S02]  /*2fbc0*/  PRMT R62, R62, 0x7773, RZ ;  /* 0x000077733e3e7816 */ /* 0x000fe400000000ff */
[----:B------:R-:W-:Y:S02]  /*2fbd0*/  LOP3.LUT P3, RZ, R193, 0x2000000, RZ, 0xc0, !PT ;  /* 0x02000000c1ff7812 */ /* 0x000fe4000786c0ff */
[----:B0-----:R-:W-:-:S05]  /*2fbe0*/  PRMT R60, R67, 0x7770, RZ ;  /* 0x00007770433c7816 */ /* 0x001fca00000000ff */
[----:B------:R-:W-:Y:S01]  /*2fbf0*/  @P6 STG.E.U8 desc[UR32][R196.64], R62 ;  /* 0x0000003ec4006986 */ /* 0x000fe2000c101120 */
[C---:B------:R-:W-:Y:S02]  /*2fc00*/  LOP3.LUT P2, RZ, R193.reuse, 0x1000000, RZ, 0xc0, !PT ;  /* 0x01000000c1ff7812 */ /* 0x040fe4000784c0ff */
[C---:B------:R-:W-:Y:S02]  /*2fc10*/  LOP3.LUT P1, RZ, R193.reuse, 0x800000, RZ, 0xc0, !PT ;  /* 0x00800000c1ff7812 */ /* 0x040fe4000782c0ff */
[----:B------:R-:W-:Y:S01]  /*2fc20*/  LOP3.LUT P0, RZ, R193, 0x400000, RZ, 0xc0, !PT ;  /* 0x00400000c1ff7812 */ /* 0x000fe2000780c0ff */
[----:B---3--:R0:W-:Y:S02]  /*2fc30*/  @P5 STG.E.U8 desc[UR32][R198.64], R60 ;  /* 0x0000003cc6005986 */ /* 0x0081e4000c101120 */
[----:B0-----:R-:W-:-:S05]  /*2fc40*/  PRMT R60, R67, 0x7771, RZ ;  /* 0x00007771433c7816 */ /* 0x001fca00000000ff */
[----:B----4-:R0:W-:Y:S02]  /*2fc50*/  @P4 STG.E.U8 desc[UR32][R200.64], R60 ;  /* 0x0000003cc8004986 */ /* 0x0101e4000c101120 */
[C---:B0-----:R-:W-:Y:S02]  /*2fc60*/  PRMT R60, R67.reuse, 0x7772, RZ ;  /* 0x00007772433c7816 */ /* 0x041fe400000000ff */
[----:B------:R-:W-:-:S03]  /*2fc70*/  PRMT R67, R67, 0x7773, RZ ;  /* 0x0000777343437816 */ /* 0x000fc600000000ff */
[----:B------:R0:W-:Y:S04]  /*2fc80*/  @P3 STG.E.U8 desc[UR32][R170.64], R60 ;  /* 0x0000003caa003986 */ /* 0x0001e8000c101120 */
[----:B------:R-:W-:Y:S01]  /*2fc90*/  @P2 STG.E.U8 desc[UR32][R218.64], R67 ;  /* 0x00000043da002986 */ /* 0x000fe2000c101120 */
[----:B0-----:R-:W-:-:S05]  /*2fca0*/  PRMT R60, R63, 0x7770, RZ ;  /* 0x000077703f3c7816 */ /* 0x001fca00000000ff */
[----:B------:R0:W-:Y:S02]  /*2fcb0*/  @P1 STG.E.U8 desc[UR32][R216.64], R60 ;  /* 0x0000003cd8001986 */ /* 0x0001e4000c101120 */
[----:B0-----:R-:W-:-:S05]  /*2fcc0*/  PRMT R60, R63, 0x7771, RZ ;  /* 0x000077713f3c7816 */ /* 0x001fca00000000ff */
[----:B--2---:R0:W-:Y:S04]  /*2fcd0*/  @P0 STG.E.U8 desc[UR32][R220.64], R60 ;  /* 0x0000003cdc000986 */ /* 0x0041e8000c101120 */
[----:B0-----:R-:W2:Y:S04]  /*2fce0*/  LDL.LU.64 R220, [R1+0xde0] ;  /* 0x000de00001dc7983 */ /* 0x001ea80000300a00 */
[----:B------:R-:W3:Y:S04]  /*2fcf0*/  LDL.LU.64 R198, [R1+0xdd8] ;  /* 0x000dd80001c67983 */ /* 0x000ee80000300a00 */
[----:B------:R-:W4:Y:S04]  /*2fd00*/  LDL.LU.64 R200, [R1+0x120] ;  /* 0x0001200001c87983 */ /* 0x000f280000300a00 */
[----:B------:R-:W4:Y:S04]  /*2fd10*/  LDL.LU.64 R170, [R1+0x118] ;  /* 0x0001180001aa7983 */ /* 0x000f280000300a00 */
[----:B------:R-:W4:Y:S04]  /*2fd20*/  LDL.LU.64 R218, [R1+0x110] ;  /* 0x0001100001da7983 */ /* 0x000f280000300a00 */
[----:B------:R-:W4:Y:S01]  /*2fd30*/  LDL.LU.64 R216, [R1+0x108] ;  /* 0x0001080001d87983 */ /* 0x000f220000300a00 */
[----:B------:R-:W-:-:S02]  /*2fd40*/  LOP3.LUT P3, RZ, R193, 0x200000, RZ, 0xc0, !PT ;  /* 0x00200000c1ff7812 */ /* 0x000fc4000786c0ff */
[----:B------:R-:W-:Y:S02]  /*2fd50*/  PRMT R60, R63, 0x7772, RZ ;  /* 0x000077723f3c7816 */ /* 0x000fe400000000ff */
        /* <DEDUP_REMOVED lines=20> */
[C---:B------:R-:W-:Y:S02]  /*2fea0*/  LOP3.LUT P2, RZ, R193.reuse, 0x100000, RZ, 0xc0, !PT ;  /* 0x00100000c1ff7812 */ /* 0x040fe4000784c0ff */
[----:B------:R-:W-:-:S07]  /*2feb0*/  LOP3.LUT P1, RZ, R193, 0x80000, RZ, 0xc0, !PT ;  /* 0x00080000c1ff7812 */ /* 0x000fce000782c0ff */
[----:B------:R-:W-:Y:S02]  /*2fec0*/  @P6 LOP3.LUT R4, R4, 0x4000000, RZ, 0xfc, !PT ;  /* 0x0400000004046812 */ /* 0x000fe400078efcff */
[C---:B------:R-:W-:Y:S02]  /*2fed0*/  LOP3.LUT P6, RZ, R193.reuse, 0x10000, RZ, 0xc0, !PT ;  /* 0x00010000c1ff7812 */ /* 0x040fe400078cc0ff */
[----:B------:R-:W-:Y:S02]  /*2fee0*/  LOP3.LUT P0, RZ, R193, 0x40000, RZ, 0xc0, !PT ;  /* 0x00040000c1ff7812 */ /* 0x000fe4000780c0ff */
[----:B------:R-:W-:Y:S02]  /*2fef0*/  LOP3.LUT R4, R4, 0xf7ffffff, RZ, 0xc0, !PT ;  /* 0xf7ffffff04047812 */ /* 0x000fe400078ec0ff */
[----:B------:R-:W-:Y:S01]  /*2ff00*/  PRMT R63, R63, 0x7773, RZ ;  /* 0x000077733f3f7816 */ /* 0x000fe200000000ff */
[----:B--2---:R0:W-:Y:S04]  /*2ff10*/  @P3 STG.E.U8 desc[UR32][R220.64], R60 ;  /* 0x0000003cdc003986 */ /* 0x0041e8000c101120 */
[----:B0-----:R-:W2:Y:S04]  /*2ff20*/  LDL.LU.64 R220, [R1+0x100] ;  /* 0x0001000001dc7983 */ /* 0x001ea80000300a00 */
[----:B------:R-:W2:Y:S04]  /*2ff30*/  LDL.LU.64 R184, [R1+0xf8] ;  /* 0x0000f80001b87983 */ /* 0x000ea80000300a00 */
[----:B------:R-:W2:Y:S04]  /*2ff40*/  LDL.LU.64 R186, [R1+0xf0] ;  /* 0x0000f00001ba7983 */ /* 0x000ea80000300a00 */
[----:B------:R-:W2:Y:S04]  /*2ff50*/  LDL.LU.64 R188, [R1+0xe8] ;  /* 0x0000e80001bc7983 */ /* 0x000ea80000300a00 */
[----:B------:R-:W2:Y:S01]  /*2ff60*/  LDL.LU.64 R190, [R1+0xe0] ;  /* 0x0000e00001be7983 */ /* 0x000ea20000300a00 */
[----:B------:R-:W-:-:S03]  /*2ff70*/  PRMT R60, R56, 0x7770, RZ ;  /* 0x00007770383c7816 */ /* 0x000fc600000000ff */
[----:B------:R-:W2:Y:S01]  /*2ff80*/  LDL.LU.64 R168, [R1+0xd8] ;  /* 0x0000d80001a87983 */ /* 0x000ea20000300a00 */
[----:B------:R-:W-:Y:S02]  /*2ff90*/  @P6 LOP3.LUT R4, R4, 0x8000000, RZ, 0xfc, !PT ;  /* 0x0800000004046812 */ /* 0x000fe400078efcff */
[----:B------:R-:W-:Y:S01]  /*2ffa0*/  LOP3.LUT P6, RZ, R193, 0x20000, RZ, 0xc0, !PT ;  /* 0x00020000c1ff7812 */ /* 0x000fe200078cc0ff */
[----:B---3--:R0:W-:Y:S04]  /*2ffb0*/  @P2 STG.E.U8 desc[UR32][R198.64], R63 ;  /* 0x0000003fc6002986 */ /* 0x0081e8000c101120 */
[----:B----4-:R1:W-:Y:S04]  /*2ffc0*/  @P1 STG.E.U8 desc[UR32][R200.64], R60 ;  /* 0x0000003cc8001986 */ /* 0x0103e8000c101120 */
[----:B------:R-:W3:Y:S04]  /*2ffd0*/  LDL.LU.64 R196, [R1+0xd0] ;  /* 0x0000d00001c47983 */ /* 0x000ee80000300a00 */
[----:B0-----:R-:W4:Y:S01]  /*2ffe0*/  LDL.LU.64 R198, [R1+0xc8] ;  /* 0x0000c80001c67983 */ /* 0x001f220000300a00 */
[----:B-1----:R-:W-:-:S03]  /*2fff0*/  PRMT R60, R56, 0x7771, RZ ;  /* 0x00007771383c7816 */ /* 0x002fc600000000ff */
[----:B------:R-:W4:Y:S04]  /*30000*/  LDL.LU.64 R200, [R1+0xc0] ;  /* 0x0000c00001c87983 */ /* 0x000f280000300a00 */
[----:B------:R0:W-:Y:S02]  /*30010*/  @P0 STG.E.U8 desc[UR32][R170.64], R60 ;  /* 0x0000003caa000986 */ /* 0x0001e4000c101120 */
[----:B0-----:R-:W-:Y:S02]  /*30020*/  PRMT R60, R56, 0x7772, RZ ;  /* 0x00007772383c7816 */ /* 0x001fe400000000ff */
[----:B------:R-:W4:Y:S04]  /*30030*/  LDL.LU.64 R170, [R1+0xb8] ;  /* 0x0000b80001aa7983 */ /* 0x000f280000300a00 */
[----:B------:R0:W-:Y:S01]  /*30040*/  @P6 STG.E.U8 desc[UR32][R218.64], R60 ;  /* 0x0000003cda006986 */ /* 0x0001e2000c101120 */
[----:B------:R-:W-:-:S02]  /*30050*/  LOP3.LUT P6, RZ, R4, 0x8000000, RZ, 0xc0, !PT ;  /* 0x0800000004ff7812 */ /* 0x000fc400078cc0ff */
[----:B------:R-:W-:Y:S01]  /*30060*/  PRMT R56, R56, 0x7773, RZ ;  /* 0x0000777338387816 */ /* 0x000fe200000000ff */
[----:B0-----:R-:W4:Y:S10]  /*30070*/  LDL.LU.64 R218, [R1+0xb0] ;  /* 0x0000b00001da7983 */ /* 0x001f340000300a00 */
[----:B------:R0:W-:Y:S04]  /*30080*/  @P6 STG.E.U8 desc[UR32][R216.64], R56 ;  /* 0x00000038d8006986 */ /* 0x0001e8000c101120 */
[----:B0-----:R-:W4:Y:S01]  /*30090*/  LDL.LU.64 R216, [R1+0xa8] ;  /* 0x0000a80001d87983 */ /* 0x001f220000300a00 */
[----:B------:R-:W-:-:S02]  /*300a0*/  LOP3.LUT P6, RZ, R4, 0x4000000, RZ, 0xc0, !PT ;  /* 0x0400000004ff7812 */ /* 0x000fc400078cc0ff */
[----:B------:R-:W-:Y:S02]  /*300b0*/  PRMT R56, R52, 0x7770, RZ ;  /* 0x0000777034387816 */ /* 0x000fe400000000ff */
[C---:B------:R-:W-:Y:S02]  /*300c0*/  LOP3.LUT P5, RZ, R193.reuse, 0x100, RZ, 0xc0, !PT ;  /* 0x00000100c1ff7812 */ /* 0x040fe400078ac0ff */
[C---:B------:R-:W-:Y:S02]  /*300d0*/  LOP3.LUT P4, RZ, R193.reuse, 0x80, RZ, 0xc0, !PT ;  /* 0x00000080c1ff7812 */ /* 0x040fe4000788c0ff */
[C---:B------:R-:W-:Y:S02]  /*300e0*/  LOP3.LUT P3, RZ, R193.reuse, 0x40, RZ, 0xc0, !PT ;  /* 0x00000040c1ff7812 */ /* 0x040fe4000786c0ff */
[C---:B------:R-:W-:Y:S02]  /*300f0*/  LOP3.LUT P2, RZ, R193.reuse, 0x20, RZ, 0xc0, !PT ;  /* 0x00000020c1ff7812 */ /* 0x040fe4000784c0ff */
[----:B------:R-:W-:Y:S01]  /*30100*/  LOP3.LUT P1, RZ, R193, 0x10, RZ, 0xc0, !PT ;  /* 0x00000010c1ff7812 */ /* 0x000fe2000782c0ff */
[----:B--2---:R0:W-:Y:S04]  /*30110*/  @P6 STG.E.U8 desc[UR32][R220.64], R56 ;  /* 0x00000038dc006986 */ /* 0x0041e8000c101120 */
[----:B0-----:R-:W2:Y:S01]  /*30120*/  LDL.LU.64 R220, [R1+0xa0] ;  /* 0x0000a00001dc7983 */ /* 0x001ea20000300a00 */
[----:B------:R-:W-:-:S02]  /*30130*/  LOP3.LUT P6, RZ, R4, 0x2000000, RZ, 0xc0, !PT ;  /* 0x0200000004ff7812 */ /* 0x000fc400078cc0ff */
[----:B------:R-:W-:-:S11]  /*30140*/  PRMT R56, R52, 0x7771, RZ ;  /* 0x0000777134387816 */ /* 0x000fd600000000ff */
[----:B------:R0:W-:Y:S01]  /*30150*/  @P6 STG.E.U8 desc[UR32][R184.64], R56 ;  /* 0x00000038b8006986 */ /* 0x0001e2000c101120 */
[----:B------:R-:W-:Y:S02]  /*30160*/  LOP3.LUT P6, RZ, R4, 0x1000000, RZ, 0xc0, !PT ;  /* 0x0100000004ff7812 */ /* 0x000fe400078cc0ff */
[----:B0-----:R-:W-:-:S11]  /*30170*/  PRMT R56, R52, 0x7772, RZ ;  /* 0x0000777234387816 */ /* 0x001fd600000000ff */
[----:B------:R-:W-:Y:S01]  /*30180*/  @P6 STG.E.U8 desc[UR32][R186.64], R56 ;  /* 0x00000038ba006986 */ /* 0x000fe2000c101120 */
[----:B------:R-:W-:Y:S02]  /*30190*/  LOP3.LUT P6, RZ, R4, 0x800000, RZ, 0xc0, !PT ;  /* 0x0080000004ff7812 */ /* 0x000fe400078cc0ff */
[----:B------:R-:W-:-:S11]  /*301a0*/  PRMT R52, R52, 0x7773, RZ ;  /* 0x0000777334347816 */ /* 0x000fd600000000ff */
[----:B------:R0:W-:Y:S01]  /*301b0*/  @P6 STG.E.U8 desc[UR32][R188.64], R52 ;  /* 0x00000034bc006986 */ /* 0x0001e2000c101120 */
[----:B------:R-:W-:Y:S02]  /*301c0*/  LOP3.LUT P6, RZ, R4, 0x400000, RZ, 0xc0, !PT ;  /* 0x0040000004ff7812 */ /* 0x000fe400078cc0ff */
[----:B0-----:R-:W-:-:S11]  /*301d0*/  PRMT R52, R57, 0x7770, RZ ;  /* 0x0000777039347816 */ /* 0x001fd600000000ff */
[----:B------:R0:W-:Y:S01]  /*301e0*/  @P6 STG.E.U8 desc[UR32][R190.64], R52 ;  /* 0x00000034be006986 */ /* 0x0001e2000c101120 */
[----:B------:R-:W-:Y:S02]  /*301f0*/  LOP3.LUT P6, RZ, R4, 0x200000, RZ, 0xc0, !PT ;  /* 0x0020000004ff7812 */ /* 0x000fe400078cc0ff */
[----:B0-----:R-:W-:-:S11]  /*30200*/  PRMT R52, R57, 0x7771, RZ ;  /* 0x0000777139347816 */ /* 0x001fd600000000ff */
[----:B------:R0:W-:Y:S01]  /*30210*/  @P6 STG.E.U8 desc[UR32][R168.64], R52 ;  /* 0x00000034a8006986 */ /* 0x0001e2000c101120 */
[----:B------:R-:W-:Y:S02]  /*30220*/  LOP3.LUT P6, RZ, R4, 0x100000, RZ, 0xc0, !PT ;  /* 0x0010000004ff7812 */ /* 0x000fe400078cc0ff */
[C---:B0-----:R-:W-:Y:S02]  /*30230*/  PRMT R52, R57.reuse, 0x7772, RZ ;  /* 0x0000777239347816 */ /* 0x041fe400000000ff */
[----:B------:R-:W-:-:S09]  /*30240*/  PRMT R57, R57, 0x7773, RZ ;  /* 0x0000777339397816 */ /* 0x000fd200000000ff */
[----:B---3--:R0:W-:Y:S04]  /*30250*/  @P6 STG.E.U8 desc[UR32][R196.64], R52 ;  /* 0x00000034c4006986 */ /* 0x0081e8000c101120 */
[----:B----4-:R-:W-:Y:S01]  /*30260*/  @P5 STG.E.U8 desc[UR32][R198.64], R57 ;  /* 0x00000039c6005986 */ /* 0x010fe2000c101120 */
[----:B0-----:R-:W-:-:S05]  /*30270*/  PRMT R52, R53, 0x7770, RZ ;  /* 0x0000777035347816 */ /* 0x001fca00000000ff */
[----:B------:R0:W-:Y:S02]  /*30280*/  @P4 STG.E.U8 desc[UR32][R200.64], R52 ;  /* 0x00000034c8004986 */ /* 0x0001e4000c101120 */
[----:B0-----:R-:W-:-:S05]  /*30290*/  PRMT R52, R53, 0x7771, RZ ;  /* 0x0000777135347816 */ /* 0x001fca00000000ff */
[----:B------:R0:W-:Y:S02]  /*302a0*/  @P3 STG.E.U8 desc[UR32][R170.64], R52 ;  /* 0x00000034aa003986 */ /* 0x0001e4000c101120 */
[C---:B0-----:R-:W-:Y:S02]  /*302b0*/  PRMT R52, R53.reuse, 0x7772, RZ ;  /* 0x0000777235347816 */ /* 0x041fe400000000ff */
[----:B------:R-:W-:-:S03]  /*302c0*/  PRMT R53, R53, 0x7773, RZ ;  /* 0x0000777335357816 */ /* 0x000fc600000000ff */
[----:B------:R-:W-:Y:S04]  /*302d0*/  @P2 STG.E.U8 desc[UR32][R218.64], R52 ;  /* 0x00000034da002986 */ /* 0x000fe8000c101120 */
[----:B------:R0:W-:Y:S04]  /*302e0*/  @P1 STG.E.U8 desc[UR32][R216.64], R53 ;  /* 0x00000035d8001986 */ /* 0x0001e8000c101120 */
[----:B0-----:R-:W3:Y:S04]  /*302f0*/  LDL.LU.64 R216, [R1+0x98] ;  /* 0x0000980001d87983 */ /* 0x001ee80000300a00 */
[----:B------:R-:W4:Y:S04]  /*30300*/  LDL.LU.64 R198, [R1+0x90] ;  /* 0x0000900001c67983 */ /* 0x000f280000300a00 */
[----:B------:R-:W4:Y:S04]  /*30310*/  LDL.LU.64 R200, [R1+0x88] ;  /* 0x0000880001c87983 */ /* 0x000f280000300a00 */
[----:B------:R-:W4:Y:S01]  /*30320*/  LDL.LU.64 R170, [R1+0x80] ;  /* 0x0000800001aa7983 */ /* 0x000f220000300a00 */
[----:B------:R-:W-:-:S03]  /*30330*/  LOP3.LUT P0, RZ, R193, 0x8, RZ, 0xc0, !PT ;  /* 0x00000008c1ff7812 */ /* 0x000fc6000780c0ff */
[----:B------:R-:W4:Y:S01]  /*30340*/  LDL.LU.64 R218, [R1+0x78] ;  /* 0x0000780001da7983 */ /* 0x000f220000300a00 */
[----:B------:R-:W-:-:S09]  /*30350*/  PRMT R52, R58, 0x7770, RZ ;  /* 0x000077703a347816 */ /* 0x000fd200000000ff */
[----:B--2---:R0:W-:Y:S04]  /*30360*/  @P0 STG.E.U8 desc[UR32][R220.64], R52 ;  /* 0x00000034dc000986 */ /* 0x0041e8000c101120 */
[----:B0-----:R-:W2:Y:S01]  /*30370*/  LDL.LU.64 R220, [R1+0x70] ;  /* 0x0000700001dc7983 */ /* 0x001ea20000300a00 */
[----:B------:R-:W-:Y:S02]  /*30380*/  LOP3.LUT P6, RZ, R192, 0x400000, RZ, 0xc0, !PT ;  /* 0x00400000c0ff7812 */ /* 0x000fe400078cc0ff */
[----:B------:R-:W-:Y:S02]  /*30390*/  LOP3.LUT R4, R4, 0xffffefff, RZ, 0xc0, !PT ;  /* 0xffffefff04047812 */ /* 0x000fe400078ec0ff */
[----:B------:R-:W-:-:S09]  /*303a0*/  LOP3.LUT P3, RZ, R193, 0x4, RZ, 0xc0, !PT ;  /* 0x00000004c1ff7812 */ /* 0x000fd2000786c0ff */
[----:B------:R-:W-:Y:S02]  /*303b0*/  @P6 LOP3.LUT R4, R4, 0x1000, RZ, 0xfc, !PT ;  /* 0x0000100004046812 */ /* 0x000fe400078efcff */
[----:B------:R-:W-:Y:S02]  /*303c0*/  LOP3.LUT P6, RZ, R192, 0x800000, RZ, 0xc0, !PT ;  /* 0x00800000c0ff7812 */ /* 0x000fe400078cc0ff */
[----:B------:R-:W-:Y:S02]  /*303d0*/  LOP3.LUT R4, R4, 0xffffdfff, RZ, 0xc0, !PT ;  /* 0xffffdfff04047812 */ /* 0x000fe400078ec0ff */
[----:B------:R-:W-:-:S09]  /*303e0*/  PRMT R52, R58, 0x7771, RZ ;  /* 0x000077713a347816 */ /* 0x000fd200000000ff */
        /* <DEDUP_REMOVED lines=13> */
[----:B------:R-:W-:Y:S01]  /*304c0*/  LOP3.LUT P6, RZ, R192, 0x10000000, RZ, 0xc0, !PT ;  /* 0x10000000c0ff7812 */ /* 0x000fe200078cc0ff */
[----:B---3--:R0:W-:Y:S04]  /*304d0*/  @P3 STG.E.U8 desc[UR32][R216.64], R52 ;  /* 0x00000034d8003986 */ /* 0x0081e8000c101120 */
[----:B0-----:R-:W3:Y:S04]  /*304e0*/  LDL.LU.64 R216, [R1+0x68] ;  /* 0x0000680001d87983 */ /* 0x001ee80000300a00 */
[----:B------:R-:W3:Y:S04]  /*304f0*/  LDL.LU.64 R184, [R1+0x60] ;  /* 0x0000600001b87983 */ /* 0x000ee80000300a00 */
[----:B------:R-:W3:Y:S04]  /*30500*/  LDL.LU.64 R186, [R1+0x58] ;  /* 0x0000580001ba7983 */ /* 0x000ee80000300a00 */
[----:B------:R-:W3:Y:S04]  /*30510*/  LDL.LU.64 R188, [R1+0x50] ;  /* 0x0000500001bc7983 */ /* 0x000ee80000300a00 */
[----:B------:R-:W3:Y:S01]  /*30520*/  LDL.LU.64 R190, [R1+0x48] ;  /* 0x0000480001be7983 */ /* 0x000ee20000300a00 */
[----:B------:R-:W-:-:S02]  /*30530*/  LOP3.LUT R4, R4, 0xfffbffff, RZ, 0xc0, !PT ;  /* 0xfffbffff04047812 */ /* 0x000fc400078ec0ff */
[C---:B------:R-:W-:Y:S01]  /*30540*/  LOP3.LUT P2, RZ, R193.reuse, 0x2, RZ, 0xc0, !PT ;  /* 0x00000002c1ff7812 */ /* 0x040fe2000784c0ff */
[----:B------:R-:W3:Y:S01]  /*30550*/  LDL.LU.64 R168, [R1+0x40] ;  /* 0x0000400001a87983 */ /* 0x000ee20000300a00 */
[----:B------:R-:W-:Y:S02]  /*30560*/  @P6 LOP3.LUT R4, R4, 0x40000, RZ, 0xfc, !PT ;  /* 0x0004000004046812 */ /* 0x000fe400078efcff */
[C---:B------:R-:W-:Y:S01]  /*30570*/  LOP3.LUT P6, RZ, R192.reuse, 0x20000000, RZ, 0xc0, !PT ;  /* 0x20000000c0ff7812 */ /* 0x040fe200078cc0ff */
[----:B------:R-:W3:Y:S01]  /*30580*/  LDL.LU.64 R196, [R1+0x38] ;  /* 0x0000380001c47983 */ /* 0x000ee20000300a00 */
[----:B------:R-:W-:Y:S02]  /*30590*/  LOP3.LUT P1, RZ, R193, 0x1, RZ, 0xc0, !PT ;  /* 0x00000001c1ff7812 */ /* 0x000fe4000782c0ff */
[----:B------:R-:W-:Y:S02]  /*305a0*/  LOP3.LUT P0, RZ, R192, 0x80000000, RZ, 0xc0, !PT ;  /* 0x80000000c0ff7812 */ /* 0x000fe4000780c0ff */
[----:B------:R-:W-:-:S02]  /*305b0*/  LOP3.LUT R4, R4, 0xfff7ffff, RZ, 0xc0, !PT ;  /* 0xfff7ffff04047812 */ /* 0x000fc400078ec0ff */
[C---:B------:R-:W-:Y:S02]  /*305c0*/  PRMT R52, R58.reuse, 0x7772, RZ ;  /* 0x000077723a347816 */ /* 0x040fe400000000ff */
[----:B------:R-:W-:-:S03]  /*305d0*/  PRMT R58, R58, 0x7773, RZ ;  /* 0x000077733a3a7816 */ /* 0x000fc600000000ff */
[----:B------:R-:W-:Y:S01]  /*305e0*/  @P6 LOP3.LUT R4, R4, 0x80000, RZ, 0xfc, !PT ;  /* 0x0008000004046812 */ /* 0x000fe200078efcff */
[----:B----4-:R0:W-:Y:S01]  /*305f0*/  @P2 STG.E.U8 desc[UR32][R198.64], R52 ;  /* 0x00000034c6002986 */ /* 0x0101e2000c101120 */
[----:B------:R-:W-:-:S03]  /*30600*/  LOP3.LUT P6, RZ, R192, 0x40000000, RZ, 0xc0, !PT ;  /* 0x40000000c0ff7812 */ /* 0x000fc600078cc0ff */
[----:B------:R1:W-:Y:S01]  /*30610*/  @P1 STG.E.U8 desc[UR32][R200.64], R58 ;  /* 0x0000003ac8001986 */ /* 0x0003e2000c101120 */
[----:B0-----:R-:W-:-:S03]  /*30620*/  PRMT R52, R54, 0x7770, RZ ;  /* 0x0000777036347816 */ /* 0x001fc600000000ff */
[----:B------:R-:W4:Y:S04]  /*30630*/  LDL.LU.64 R198, [R1+0x30] ;  /* 0x0000300001c67983 */ /* 0x000f280000300a00 */
[----:B------:R0:W-:Y:S04]  /*30640*/  @P0 STG.E.U8 desc[UR32][R170.64], R52 ;  /* 0x00000034aa000986 */ /* 0x0001e8000c101120 */
[----:B-1----:R-:W4:Y:S01]  /*30650*/  LDL.LU.64 R200, [R1+0x28] ;  /* 0x0000280001c87983 */ /* 0x002f220000300a00 */
[----:B0-----:R-:W-:-:S03]  /*30660*/  PRMT R52, R54, 0x7771, RZ ;  /* 0x0000777136347816 */ /* 0x001fc600000000ff */
[----:B------:R-:W4:Y:S04]  /*30670*/  LDL.LU.64 R170, [R1+0x20] ;  /* 0x0000200001aa7983 */ /* 0x000f280000300a00 */
[----:B------:R0:W-:Y:S01]  /*30680*/  @P6 STG.E.U8 desc[UR32][R218.64], R52 ;  /* 0x00000034da006986 */ /* 0x0001e2000c101120 */
[----:B------:R-:W-:Y:S02]  /*30690*/  LOP3.LUT P6, RZ, R4, 0x80000, RZ, 0xc0, !PT ;  /* 0x0008000004ff7812 */ /* 0x000fe400078cc0ff */
[----:B0-----:R-:W-:Y:S01]  /*306a0*/  PRMT R52, R54, 0x7772, RZ ;  /* 0x0000777236347816 */ /* 0x001fe200000000ff */
[----:B------:R-:W4:Y:S10]  /*306b0*/  LDL.LU.64 R218, [R1+0x18] ;  /* 0x0000180001da7983 */ /* 0x000f340000300a00 */
[----:B--2---:R0:W-:Y:S04]  /*306c0*/  @P6 STG.E.U8 desc[UR32][R220.64], R52 ;  /* 0x00000034dc006986 */ /* 0x0041e8000c101120 */
[----:B0-----:R-:W2:Y:S01]  /*306d0*/  LDL.LU.64 R220, [R1+0x10] ;  /* 0x0000100001dc7983 */ /* 0x001ea20000300a00 */
[----:B------:R-:W-:-:S02]  /*306e0*/  LOP3.LUT P6, RZ, R4, 0x40000, RZ, 0xc0, !PT ;  /* 0x0004000004ff7812 */ /* 0x000fc400078cc0ff */
[----:B------:R-:W-:Y:S02]  /*306f0*/  PRMT R54, R54, 0x7773, RZ ;  /* 0x0000777336367816 */ /* 0x000fe400000000ff */
[----:B------:R-:W-:Y:S02]  /*30700*/  PRMT R52, R59, 0x7770, RZ ;  /* 0x000077703b347816 */ /* 0x000fe400000000ff */
[C---:B------:R-:W-:Y:S02]  /*30710*/  LOP3.LUT P5, RZ, R192.reuse, 0x200000, RZ, 0xc0, !PT ;  /* 0x00200000c0ff7812 */ /* 0x040fe400078ac0ff */
[C---:B------:R-:W-:Y:S02]  /*30720*/  LOP3.LUT P4, RZ, R192.reuse, 0x100000, RZ, 0xc0, !PT ;  /* 0x00100000c0ff7812 */ /* 0x040fe4000788c0ff */
[C---:B------:R-:W-:Y:S02]  /*30730*/  LOP3.LUT P3, RZ, R192.reuse, 0x80000, RZ, 0xc0, !PT ;  /* 0x00080000c0ff7812 */ /* 0x040fe4000786c0ff */
[----:B------:R-:W-:-:S02]  /*30740*/  LOP3.LUT P2, RZ, R192, 0x40000, RZ, 0xc0, !PT ;  /* 0x00040000c0ff7812 */ /* 0x000fc4000784c0ff */
[----:B------:R-:W-:Y:S01]  /*30750*/  LOP3.LUT P1, RZ, R192, 0x20000, RZ, 0xc0, !PT ;  /* 0x00020000c0ff7812 */ /* 0x000fe2000782c0ff */
[----:B---3--:R0:W-:Y:S01]  /*30760*/  @P6 STG.E.U8 desc[UR32][R216.64], R54 ;  /* 0x00000036d8006986 */ /* 0x0081e2000c101120 */
[----:B------:R-:W-:-:S03]  /*30770*/  LOP3.LUT P6, RZ, R4, 0x20000, RZ, 0xc0, !PT ;  /* 0x0002000004ff7812 */ /* 0x000fc600078cc0ff */
[----:B0-----:R-:W3:Y:S10]  /*30780*/  LDL.LU.64 R216, [R1+0x8] ;  /* 0x0000080001d87983 */ /* 0x001ef40000300a00 */
[----:B------:R0:W-:Y:S01]  /*30790*/  @P6 STG.E.U8 desc[UR32][R184.64], R52 ;  /* 0x00000034b8006986 */ /* 0x0001e2000c101120 */
[----:B------:R-:W-:-:S02]  /*307a0*/  LOP3.LUT P6, RZ, R4, 0x10000, RZ, 0xc0, !PT ;  /* 0x0001000004ff7812 */ /* 0x000fc400078cc0ff */
[----:B0-----:R-:W-:-:S11]  /*307b0*/  PRMT R52, R59, 0x7771, RZ ;  /* 0x000077713b347816 */ /* 0x001fd600000000ff */
[----:B------:R0:W-:Y:S01]  /*307c0*/  @P6 STG.E.U8 desc[UR32][R186.64], R52 ;  /* 0x00000034ba006986 */ /* 0x0001e2000c101120 */
[----:B------:R-:W-:Y:S02]  /*307d0*/  LOP3.LUT P6, RZ, R4, 0x8000, RZ, 0xc0, !PT ;  /* 0x0000800004ff7812 */ /* 0x000fe400078cc0ff */
[----:B0-----:R-:W-:-:S11]  /*307e0*/  PRMT R52, R59, 0x7772, RZ ;  /* 0x000077723b347816 */ /* 0x001fd600000000ff */
[----:B------:R0:W-:Y:S01]  /*307f0*/  @P6 STG.E.U8 desc[UR32][R188.64], R52 ;  /* 0x00000034bc006986 */ /* 0x0001e2000c101120 */
[----:B------:R-:W-:Y:S02]  /*30800*/  LOP3.LUT P6, RZ, R4, 0x4000, RZ, 0xc0, !PT ;  /* 0x0000400004ff7812 */ /* 0x000fe400078cc0ff */
[----:B------:R-:W-:-:S11]  /*30810*/  PRMT R59, R59, 0x7773, RZ ;  /* 0x000077733b3b7816 */ /* 0x000fd600000000ff */
[----:B------:R-:W-:Y:S01]  /*30820*/  @P6 STG.E.U8 desc[UR32][R190.64], R59 ;  /* 0x0000003bbe006986 */ /* 0x000fe2000c101120 */
[----:B------:R-:W-:Y:S02]  /*30830*/  LOP3.LUT P6, RZ, R4, 0x2000, RZ, 0xc0, !PT ;  /* 0x0000200004ff7812 */ /* 0x000fe400078cc0ff */
[----:B0-----:R-:W-:-:S11]  /*30840*/  PRMT R52, R55, 0x7770, RZ ;  /* 0x0000777037347816 */ /* 0x001fd600000000ff */
[----:B------:R0:W-:Y:S01]  /*30850*/  @P6 STG.E.U8 desc[UR32][R168.64], R52 ;  /* 0x00000034a8006986 */ /* 0x0001e2000c101120 */
[----:B------:R-:W-:Y:S02]  /*30860*/  LOP3.LUT P6, RZ, R4, 0x1000, RZ, 0xc0, !PT ;  /* 0x0000100004ff7812 */ /* 0x000fe400078cc0ff */
[----:B0-----:R-:W-:-:S11]  /*30870*/  PRMT R52, R55, 0x7771, RZ ;  /* 0x0000777137347816 */ /* 0x001fd600000000ff */
[----:B------:R0:W-:Y:S02]  /*30880*/  @P6 STG.E.U8 desc[UR32][R196.64], R52 ;  /* 0x00000034c4006986 */ /* 0x0001e4000c101120 */
[C---:B0-----:R-:W-:Y:S02]  /*30890*/  PRMT R52, R55.reuse, 0x7772, RZ ;  /* 0x0000777237347816 */ /* 0x041fe400000000ff */
[----:B------:R-:W-:-:S03]  /*308a0*/  PRMT R55, R55, 0x7773, RZ ;  /* 0x0000777337377816 */ /* 0x000fc600000000ff */
[----:B----4-:R0:W-:Y:S04]  /*308b0*/  @P5 STG.E.U8 desc[UR32][R198.64], R52 ;  /* 0x00000034c6005986 */ /* 0x0101e8000c101120 */
[----:B------:R-:W-:Y:S01]  /*308c0*/  @P4 STG.E.U8 desc[UR32][R200.64], R55 ;  /* 0x00000037c8004986 */ /* 0x000fe2000c101120 */
[----:B0-----:R-:W-:-:S05]  /*308d0*/  PRMT R52, R48, 0x7770, RZ ;  /* 0x0000777030347816 */ /* 0x001fca00000000ff */
[----:B------:R0:W-:Y:S02]  /*308e0*/  @P3 STG.E.U8 desc[UR32][R170.64], R52 ;  /* 0x00000034aa003986 */ /* 0x0001e4000c101120 */
[----:B0-----:R-:W-:-:S05]  /*308f0*/  PRMT R52, R48, 0x7771, RZ ;  /* 0x0000777130347816 */ /* 0x001fca00000000ff */
[----:B------:R0:W-:Y:S02]  /*30900*/  @P2 STG.E.U8 desc[UR32][R218.64], R52 ;  /* 0x00000034da002986 */ /* 0x0001e4000c101120 */
[----:B0-----:R-:W-:-:S05]  /*30910*/  PRMT R52, R48, 0x7772, RZ ;  /* 0x0000777230347816 */ /* 0x001fca00000000ff */
[----:B--2---:R0:W-:Y:S04]  /*30920*/  @P1 STG.E.U8 desc[UR32][R220.64], R52 ;  /* 0x00000034dc001986 */ /* 0x0041e8000c101120 */
[----:B0-----:R-:W2:Y:S01]  /*30930*/  LDL.LU.64 R220, [R1] ;  /* 0x0000000001dc7983 */ /* 0x001ea20000300a00 */
[C---:B------:R-:W-:Y:S02]  /*30940*/  LOP3.LUT P0, RZ, R192.reuse, 0x10000, RZ, 0xc0, !PT ;  /* 0x00010000c0ff7812 */ /* 0x040fe4000780c0ff */
[----:B------:R-:W-:Y:S02]  /*30950*/  LOP3.LUT P3, RZ, R192, 0x8000, RZ, 0xc0, !PT ;  /* 0x00008000c0ff7812 */ /* 0x000fe4000786c0ff */
[----:B------:R-:W-:Y:S02]  /*30960*/  PRMT R52, R48, 0x7773, RZ ;  /* 0x0000777330347816 */ /* 0x000fe400000000ff */
[----:B------:R-:W-:-:S02]  /*30970*/  LOP3.LUT P6, RZ, R192, 0x8, RZ, 0xc0, !PT ;  /* 0x00000008c0ff7812 */ /* 0x000fc400078cc0ff */
        /* <DEDUP_REMOVED lines=9> */
[----:B---3--:R0:W-:Y:S02]  /*30a10*/  @P0 STG.E.U8 desc[UR32][R216.64], R52 ;  /* 0x00000034d8000986 */ /* 0x0081e4000c101120 */
[----:B0-----:R-:W-:Y:S02]  /*30a20*/  PRMT R52, R68, 0x7770, RZ ;  /* 0x0000777044347816 */ /* 0x001fe400000000ff */
[----:B------:R-:W-:-:S08]  /*30a30*/  LOP3.LUT R4, R4, 0xffffff7f, RZ, 0xc0, !PT ;  /* 0xffffff7f04047812 */ /* 0x000fd000078ec0ff */
[----:B------:R-:W-:Y:S02]  /*30a40*/  @P6 LOP3.LUT R4, R4, 0x80, RZ, 0xfc, !PT ;  /* 0x0000008004046812 */ /* 0x000fe400078efcff */
[----:B------:R-:W-:Y:S02]  /*30a50*/  LOP3.LUT P6, RZ, R192, 0x80, RZ, 0xc0, !PT ;  /* 0x00000080c0ff7812 */ /* 0x000fe400078cc0ff */
[----:B------:R-:W-:-:S11]  /*30a60*/  LOP3.LUT R4, R4, 0xfffffeff, RZ, 0xc0, !PT ;  /* 0xfffffeff04047812 */ /* 0x000fd600078ec0ff */
[----:B------:R-:W-:Y:S02]  /*30a70*/  @P6 LOP3.LUT R4, R4, 0x100, RZ, 0xfc, !PT ;  /* 0x0000010004046812 */ /* 0x000fe400078efcff */
[----:B------:R-:W-:Y:S02]  /*30a80*/  LOP3.LUT P6, RZ, R192, 0x100, RZ, 0xc0, !PT ;  /* 0x00000100c0ff7812 */ /* 0x000fe400078cc0ff */
[----:B------:R-:W-:Y:S01]  /*30a90*/  LOP3.LUT R4, R4, 0xfffffdff, RZ, 0xc0, !PT ;  /* 0xfffffdff04047812 */ /* 0x000fe200078ec0ff */
[----:B--2---:R0:W-:Y:S04]  /*30aa0*/  @P3 STG.E.U8 desc[UR32][R220.64], R52 ;  /* 0x00000034dc003986 */ /* 0x0041e8000c101120 */
[----:B0-----:R-:W2:Y:S06]  /*30ab0*/  LDL.LU.64 R220, [R1+0xdd0] ;  /* 0x000dd00001dc7983 */ /* 0x001eac0000300a00 */
[----:B------:R-:W-:-:S02]  /*30ac0*/  @P6 LOP3.LUT R4, R4, 0x200, RZ, 0xfc, !PT ;  /* 0x0000020004046812 */ /* 0x000fc400078efcff */
[----:B------:R-:W-:Y:S01]  /*30ad0*/  LOP3.LUT P6, RZ, R192, 0x200, RZ, 0xc0, !PT ;  /* 0x00000200c0ff7812 */ /* 0x000fe200078cc0ff */
[----:B------:R-:W3:Y:S01]  /*30ae0*/  LDL.LU.64 R198, [R1+0xdc8] ;  /* 0x000dc80001c67983 */ /* 0x000ee20000300a00 */
[----:B------:R-:W-:Y:S02]  /*30af0*/  LOP3.LUT R4, R4, 0xfffffbff, RZ, 0xc0, !PT ;  /* 0xfffffbff04047812 */ /* 0x000fe400078ec0ff */
[C---:B------:R-:W-:Y:S01]  /*30b00*/  LOP3.LUT P2, RZ, R192.reuse, 0x4000, RZ, 0xc0, !PT ;  /* 0x00004000c0ff7812 */ /* 0x040fe2000784c0ff */
[----:B------:R-:W4:Y:S01]  /*30b10*/  LDL.LU.64 R200, [R1+0xdc0] ;  /* 0x000dc00001c87983 */ /* 0x000f220000300a00 */
[----:B------:R-:W-:Y:S02]  /*30b20*/  LOP3.LUT P1, RZ, R192, 0x2000, RZ, 0xc0, !PT ;  /* 0x00002000c0ff7812 */ /* 0x000fe4000782c0ff */
[----:B------:R-:W-:Y:S01]  /*30b30*/  PRMT R52, R68, 0x7771, RZ ;  /* 0x0000777144347816 */ /* 0x000fe200000000ff */
[----:B------:R-:W4:Y:S04]  /*30b40*/  LDL.LU.64 R170, [R1+0xdb8] ;  /* 0x000db80001aa7983 */ /* 0x000f280000300a00 */
[----:B------:R-:W-:Y:S01]  /*30b50*/  @P6 LOP3.LUT R4, R4, 0x400, RZ, 0xfc, !PT ;  /* 0x0000040004046812 */ /* 0x000fe200078efcff */
[----:B------:R-:W4:Y:S01]  /*30b60*/  LDL.LU.64 R218, [R1+0xdb0] ;  /* 0x000db00001da7983 */ /* 0x000f220000300a00 */
[----:B------:R-:W-:-:S02]  /*30b70*/  LOP3.LUT P6, RZ, R192, 0x400, RZ, 0xc0, !PT ;  /* 0x00000400c0ff7812 */ /* 0x000fc400078cc0ff */
[----:B------:R-:W-:Y:S02]  /*30b80*/  LOP3.LUT R4, R4, 0xfffff7ff, RZ, 0xc0, !PT ;  /* 0xfffff7ff04047812 */ /* 0x000fe400078ec0ff */
[C---:B------:R-:W-:Y:S01]  /*30b90*/  LOP3.LUT P0, RZ, R192.reuse, 0x1000, RZ, 0xc0, !PT ;  /* 0x00001000c0ff7812 */ /* 0x040fe2000780c0ff */
[----:B------:R0:W-:Y:S01]  /*30ba0*/  @P2 STG.E.U8 desc[UR32][R250.64], R52 ;  /* 0x00000034fa002986 */ /* 0x0001e2000c101120 */
[C---:B------:R-:W-:Y:S02]  /*30bb0*/  LOP3.LUT P5, RZ, R192.reuse, 0x4, RZ, 0xc0, !PT ;  /* 0x00000004c0ff7812 */ /* 0x040fe400078ac0ff */
[----:B------:R-:W-:Y:S01]  /*30bc0*/  LOP3.LUT P4, RZ, R192, 0x2, RZ, 0xc0, !PT ;  /* 0x00000002c0ff7812 */ /* 0x000fe2000788c0ff */
[----:B------:R-:W4:Y:S04]  /*30bd0*/  LDL.LU.64 R216, [R1+0xda8] ;  /* 0x000da80001d87983 */ /* 0x000f280000300a00 */
[----:B------:R-:W-:-:S02]  /*30be0*/  @P6 LOP3.LUT R4, R4, 0x800, RZ, 0xfc, !PT ;  /* 0x0000080004046812 */ /* 0x000fc400078efcff */
[----:B------:R-:W-:Y:S02]  /*30bf0*/  LOP3.LUT P6, RZ, R192, 0x800, RZ, 0xc0, !PT ;  /* 0x00000800c0ff7812 */ /* 0x000fe400078cc0ff */
[C---:B0-----:R-:W-:Y:S02]  /*30c00*/  PRMT R52, R68.reuse, 0x7772, RZ ;  /* 0x0000777244347816 */ /* 0x041fe400000000ff */
[----:B------:R-:W-:-:S03]  /*30c10*/  PRMT R68, R68, 0x7773, RZ ;  /* 0x0000777344447816 */ /* 0x000fc600000000ff */
[----:B------:R0:W-:Y:S04]  /*30c20*/  @P1 STG.E.U8 desc[UR32][R248.64], R52 ;  /* 0x00000034f8001986 */ /* 0x0001e8000c101120 */
[----:B------:R-:W-:Y:S01]  /*30c30*/  @P0 STG.E.U8 desc[UR32][R246.64], R68 ;  /* 0x00000044f6000986 */ /* 0x000fe2000c101120 */
[----:B0-----:R-:W-:-:S05]  /*30c40*/  PRMT R52, R49, 0x7770, RZ ;  /* 0x0000777031347816 */ /* 0x001fca00000000ff */
[----:B------:R0:W-:Y:S01]  /*30c50*/  @P6 STG.E.U8 desc[UR32][R244.64], R52 ;  /* 0x00000034f4006986 */ /* 0x0001e2000c101120 */
[----:B------:R-:W-:Y:S02]  /*30c60*/  LOP3.LUT P6, RZ, R4, 0x800, RZ, 0xc0, !PT ;  /* 0x0000080004ff7812 */ /* 0x000fe400078cc0ff */
[----:B0-----:R-:W-:-:S11]  /*30c70*/  PRMT R52, R49, 0x7771, RZ ;  /* 0x0000777131347816 */ /* 0x001fd600000000ff */
        /* <DEDUP_REMOVED lines=20> */
[----:B0-----:R-:W-:Y:S02]  /*30dc0*/  PRMT R49, R50, 0x7770, RZ ;  /* 0x0000777032317816 */ /* 0x001fe400000000ff */
[----:B------:R-:W-:Y:S02]  /*30dd0*/  LOP3.LUT P3, RZ, R192, 0x1, RZ, 0xc0, !PT ;  /* 0x00000001c0ff7812 */ /* 0x000fe4000786c0ff */
[----:B------:R-:W-:-:S07]  /*30de0*/  LOP3.LUT P2, RZ, R19, 0x80000000, RZ, 0xc0, !PT ;  /* 0x8000000013ff7812 */ /* 0x000fce000784c0ff */
[----:B------:R0:W-:Y:S01]  /*30df0*/  @P6 STG.E.U8 desc[UR32][R228.64], R49 ;  /* 0x00000031e4006986 */ /* 0x0001e2000c101120 */
[----:B------:R-:W-:Y:S02]  /*30e00*/  LOP3.LUT P1, RZ, R19, 0x40000000, RZ, 0xc0, !PT ;  /* 0x4000000013ff7812 */ /* 0x000fe4000782c0ff */
[----:B0-----:R-:W-:-:S05]  /*30e10*/  PRMT R49, R50, 0x7771, RZ ;  /* 0x0000777132317816 */ /* 0x001fca00000000ff */
[----:B------:R0:W-:Y:S01]  /*30e20*/  @P5 STG.E.U8 desc[UR32][R226.64], R49 ;  /* 0x00000031e2005986 */ /* 0x0001e2000c101120 */
[----:B------:R-:W-:Y:S02]  /*30e30*/  LOP3.LUT P0, RZ, R19, 0x20000000, RZ, 0xc0, !PT ;  /* 0x2000000013ff7812 */ /* 0x000fe4000780c0ff */
[C---:B0-----:R-:W-:Y:S02]  /*30e40*/  PRMT R49, R50.reuse, 0x7772, RZ ;  /* 0x0000777232317816 */ /* 0x041fe400000000ff */
[----:B------:R-:W-:-:S03]  /*30e50*/  PRMT R50, R50, 0x7773, RZ ;  /* 0x0000777332327816 */ /* 0x000fc600000000ff */
[----:B------:R0:W-:Y:S04]  /*30e60*/  @P4 STG.E.U8 desc[UR32][R224.64], R49 ;  /* 0x00000031e0004986 */ /* 0x0001e8000c101120 */
[----:B------:R-:W-:Y:S01]  /*30e70*/  @P3 STG.E.U8 desc[UR32][R222.64], R50 ;  /* 0x00000032de003986 */ /* 0x000fe2000c101120 */
        /* <DEDUP_REMOVED lines=41> */
[----:B------:R-:W-:Y:S01]  /*31110*/  LOP3.LUT R4, R4, 0xfffffff7, RZ, 0xc0, !PT ;  /* 0xfffffff704047812 */ /* 0x000fe200078ec0ff */
[----:B---3--:R0:W-:Y:S01]  /*31120*/  @P2 STG.E.U8 desc[UR32][R198.64], R49 ;  /* 0x00000031c6002986 */ /* 0x0081e2000c101120 */
[----:B------:R-:W-:-:S09]  /*31130*/  LOP3.LUT P0, RZ, R19, 0x2000000, RZ, 0xc0, !PT ;  /* 0x0200000013ff7812 */ /* 0x000fd2000780c0ff */
[----:B------:R-:W-:Y:S02]  /*31140*/  @P6 LOP3.LUT R4, R4, 0x8, RZ, 0xfc, !PT ;  /* 0x0000000804046812 */ /* 0x000fe400078efcff */
[----:B------:R-:W-:Y:S01]  /*31150*/  LOP3.LUT P6, RZ, R19, 0x1000000, RZ, 0xc0, !PT ;  /* 0x0100000013ff7812 */ /* 0x000fe200078cc0ff */
[----:B0-----:R-:W3:Y:S01]  /*31160*/  LDL.LU.64 R198, [R1+0xd68] ;  /* 0x000d680001c67983 */ /* 0x001ee20000300a00 */
[----:B------:R-:W-:-:S05]  /*31170*/  PRMT R49, R51, 0x7771, RZ ;  /* 0x0000777133317816 */ /* 0x000fca00000000ff */
[----:B----4-:R0:W-:Y:S02]  /*31180*/  @P1 STG.E.U8 desc[UR32][R200.64], R49 ;  /* 0x00000031c8001986 */ /* 0x0101e4000c101120 */
[C---:B0-----:R-:W-:Y:S02]  /*31190*/  PRMT R49, R51.reuse, 0x7772, RZ ;  /* 0x0000777233317816 */ /* 0x041fe400000000ff */
[----:B------:R-:W4:Y:S01]  /*311a0*/  LDL.LU.64 R200, [R1+0xd60] ;  /* 0x000d600001c87983 */ /* 0x000f220000300a00 */
[----:B------:R-:W-:-:S03]  /*311b0*/  PRMT R51, R51, 0x7773, RZ ;  /* 0x0000777333337816 */ /* 0x000fc600000000ff */
[----:B------:R0:W-:Y:S04]  /*311c0*/  @P0 STG.E.U8 desc[UR32][R170.64], R49 ;  /* 0x00000031aa000986 */ /* 0x0001e8000c101120 */
[----:B------:R1:W-:Y:S01]  /*311d0*/  @P6 STG.E.U8 desc[UR32][R218.64], R51 ;  /* 0x00000033da006986 */ /* 0x0003e2000c101120 */
[C---:B------:R-:W-:Y:S02]  /*311e0*/  LOP3.LUT P6, RZ, R4.reuse, 0x8, RZ, 0xc0, !PT ;  /* 0x0000000804ff7812 */ /* 0x040fe400078cc0ff */
        /* <DEDUP_REMOVED lines=12> */
[----:B------:R-:W-:Y:S01]  /*312b0*/  @P6 STG.E.U8 desc[UR32][R184.64], R49 ;  /* 0x00000031b8006986 */ /* 0x000fe2000c101120 */
[----:B------:R-:W-:Y:S02]  /*312c0*/  LOP3.LUT P6, RZ, R4, 0x1, RZ, 0xc0, !PT ;  /* 0x0000000104ff7812 */ /* 0x000fe400078cc0ff */
[----:B------:R-:W-:-:S11]  /*312d0*/  PRMT R4, R72, 0x7770, RZ ;  /* 0x0000777048047816 */ /* 0x000fd600000000ff */
[----:B------:R-:W-:Y:S01]  /*312e0*/  @P6 STG.E.U8 desc[UR32][R186.64], R71 ;  /* 0x00000047ba006986 */ /* 0x000fe2000c101120 */
[----:B------:R-:W-:-:S13]  /*312f0*/  LOP3.LUT P6, RZ, R48, 0x80000000, RZ, 0xc0, !PT ;  /* 0x8000000030ff7812 */ /* 0x000fda00078cc0ff */
        /* <DEDUP_REMOVED lines=32> */
[----:B------:R-:W4:Y:S01]  /*31500*/  LDL.LU.64 R218, [R1+0xd18] ;  /* 0x000d180001da7983 */ /* 0x000f220000300a00 */
[----:B------:R-:W-:-:S03]  /*31510*/  LOP3.LUT P3, RZ, R19, 0x200, RZ, 0xc0, !PT ;  /* 0x0000020013ff7812 */ /* 0x000fc6000786c0ff */
[----:B------:R-:W4:Y:S01]  /*31520*/  LDL.LU.64 R216, [R1+0xd10] ;  /* 0x000d100001d87983 */ /* 0x000f220000300a00 */
        /* <DEDUP_REMOVED lines=14> */
[----:B------:R-:W-:Y:S01]  /*31610*/  LOP3.LUT R48, R48, 0xfeffffff, RZ, 0xc0, !PT ;  /* 0xfeffffff30307812 */ /* 0x000fe200078ec0ff */
[----:B--2---:R0:W-:Y:S04]  /*31620*/  @P3 STG.E.U8 desc[UR32][R220.64], R4 ;  /* 0x00000004dc003986 */ /* 0x0041e8000c101120 */
[----:B0-----:R-:W2:Y:S04]  /*31630*/  LDL.LU.64 R220, [R1+0xd08] ;  /* 0x000d080001dc7983 */ /* 0x001ea80000300a00 */
[----:B------:R-:W2:Y:S02]  /*31640*/  LDL.LU.64 R184, [R1+0xd00] ;  /* 0x000d000001b87983 */ /* 0x000ea40000300a00 */
[----:B------:R-:W-:-:S02]  /*31650*/  @P6 LOP3.LUT R48, R48, 0x1000000, RZ, 0xfc, !PT ;  /* 0x0100000030306812 */ /* 0x000fc400078efcff */
[----:B------:R-:W-:Y:S01]  /*31660*/  LOP3.LUT P6, RZ, R19, 0x4, RZ, 0xc0, !PT ;  /* 0x0000000413ff7812 */ /* 0x000fe200078cc0ff */
[----:B------:R-:W2:Y:S01]  /*31670*/  LDL.LU.64 R186, [R1+0xcf8] ;  /* 0x000cf80001ba7983 */ /* 0x000ea20000300a00 */
[----:B------:R-:W-:-:S03]  /*31680*/  LOP3.LUT R48, R48, 0xfdffffff, RZ, 0xc0, !PT ;  /* 0xfdffffff30307812 */ /* 0x000fc600078ec0ff */
[----:B------:R-:W2:Y:S01]  /*31690*/  LDL.LU.64 R188, [R1+0xcf0] ;  /* 0x000cf00001bc7983 */ /* 0x000ea20000300a00 */
[C---:B------:R-:W-:Y:S02]  /*316a0*/  LOP3.LUT P2, RZ, R19.reuse, 0x100, RZ, 0xc0, !PT ;  /* 0x0000010013ff7812 */ /* 0x040fe4000784c0ff */
[C---:B------:R-:W-:Y:S01]  /*316b0*/  LOP3.LUT P1, RZ, R19.reuse, 0x80, RZ, 0xc0, !PT ;  /* 0x0000008013ff7812 */ /* 0x040fe2000782c0ff */
[----:B------:R-:W2:Y:S04]  /*316c0*/  LDL.LU.64 R190, [R1+0xce8] ;  /* 0x000ce80001be7983 */ /* 0x000ea80000300a00 */
[----:B------:R-:W-:Y:S01]  /*316d0*/  @P6 LOP3.LUT R48, R48, 0x2000000, RZ, 0xfc, !PT ;  /* 0x0200000030306812 */ /* 0x000fe200078efcff */
[----:B------:R-:W2:Y:S01]  /*316e0*/  LDL.LU.64 R168, [R1+0xce0] ;  /* 0x000ce00001a87983 */ /* 0x000ea20000300a00 */
[----:B------:R-:W-:-:S02]  /*316f0*/  LOP3.LUT P6, RZ, R19, 0x8, RZ, 0xc0, !PT ;  /* 0x0000000813ff7812 */ /* 0x000fc400078cc0ff */
[----:B------:R-:W-:Y:S01]  /*31700*/  LOP3.LUT R48, R48, 0xfbffffff, RZ, 0xc0, !PT ;  /* 0xfbffffff30307812 */ /* 0x000fe200078ec0ff */
[----:B------:R-:W2:Y:S01]  /*31710*/  LDL.LU.64 R196, [R1+0xcd8] ;  /* 0x000cd80001c47983 */ /* 0x000ea20000300a00 */
[----:B------:R-:W-:-:S09]  /*31720*/  LOP3.LUT P0, RZ, R19, 0x40, RZ, 0xc0, !PT ;  /* 0x0000004013ff7812 */ /* 0x000fd2000780c0ff */
[----:B------:R-:W-:Y:S02]  /*31730*/  @P6 LOP3.LUT R48, R48, 0x4000000, RZ, 0xfc, !PT ;  /* 0x0400000030306812 */ /* 0x000fe400078efcff */
[----:B------:R-:W-:Y:S02]  /*31740*/  LOP3.LUT P6, RZ, R19, 0x10, RZ, 0xc0, !PT ;  /* 0x0000001013ff7812 */ /* 0x000fe400078cc0ff */
[----:B------:R-:W-:Y:S02]  /*31750*/  LOP3.LUT R48, R48, 0xf7ffffff, RZ, 0xc0, !PT ;  /* 0xf7ffffff30307812 */ /* 0x000fe400078ec0ff */
[----:B------:R-:W-:Y:S02]  /*31760*/  PRMT R73, R73, 0x7773, RZ ;  /* 0x0000777349497816 */ /* 0x000fe400000000ff */
[----:B------:R-:W-:-:S03]  /*31770*/  PRMT R4, R77, 0x7770, RZ ;  /* 0x000077704d047816 */ /* 0x000fc600000000ff */
[----:B---3--:R0:W-:Y:S04]  /*31780*/  @P2 STG.E.U8 desc[UR32][R198.64], R73 ;  /* 0x00000049c6002986 */ /* 0x0081e8000c101120 */
[----:B------:R-:W-:Y:S01]  /*31790*/  @P6 LOP3.LUT R48, R48, 0x8000000, RZ, 0xfc, !PT ;  /* 0x0800000030306812 */ /* 0x000fe200078efcff */
[----:B----4-:R1:W-:Y:S01]  /*317a0*/  @P1 STG.E.U8 desc[UR32][R200.64], R4 ;  /* 0x00000004c8001986 */ /* 0x0103e2000c101120 */
[----:B------:R-:W-:-:S03]  /*317b0*/  LOP3.LUT P6, RZ, R19, 0x20, RZ, 0xc0, !PT ;  /* 0x0000002013ff7812 */ /* 0x000fc600078cc0ff */
[----:B0-----:R-:W3:Y:S01]  /*317c0*/  LDL.LU.64 R198, [R1+0xcd0] ;  /* 0x000cd00001c67983 */ /* 0x001ee20000300a00 */
        /* <DEDUP_REMOVED lines=9> */
[----:B------:R0:W-:Y:S01]  /*31860*/  @P6 STG.E.U8 desc[UR32][R216.64], R77 ;  /* 0x0000004dd8006986 */ /* 0x0001e2000c101120 */
[----:B------:R-:W-:-:S02]  /*31870*/  LOP3.LUT P6, RZ, R48, 0x4000000, RZ, 0xc0, !PT ;  /* 0x0400000030ff7812 */ /* 0x000fc400078cc0ff */
[----:B------:R-:W-:Y:S01]  /*31880*/  PRMT R4, R74, 0x7770, RZ ;  /* 0x000077704a047816 */ /* 0x000fe200000000ff */
[----:B0-----:R-:W4:Y:S10]  /*31890*/  LDL.LU.64 R216, [R1+0xcb0] ;  /* 0x000cb00001d87983 */ /* 0x001f340000300a00 */
[----:B--2---:R0:W-:Y:S04]  /*318a0*/  @P6 STG.E.U8 desc[UR32][R220.64], R4 ;  /* 0x00000004dc006986 */ /* 0x0041e8000c101120 */
[----:B0-----:R-:W2:Y:S01]  /*318b0*/  LDL.LU.64 R220, [R1+0xca8] ;  /* 0x000ca80001dc7983 */ /* 0x001ea20000300a00 */
[----:B------:R-:W-:-:S02]  /*318c0*/  LOP3.LUT P6, RZ, R48, 0x2000000, RZ, 0xc0, !PT ;  /* 0x0200000030ff7812 */ /* 0x000fc400078cc0ff */
[----:B------:R-:W-:-:S11]  /*318d0*/  PRMT R4, R74, 0x7771, RZ ;  /* 0x000077714a047816 */ /* 0x000fd600000000ff */
        /* <DEDUP_REMOVED lines=14> */
[C---:B------:R-:W-:Y:S02]  /*319c0*/  LOP3.LUT P5, RZ, R18.reuse, 0x10000000, RZ, 0xc0, !PT ;  /* 0x1000000012ff7812 */ /* 0x040fe400078ac0ff */
[C---:B------:R-:W-:Y:S02]  /*319d0*/  LOP3.LUT P4, RZ, R18.reuse, 0x8000000, RZ, 0xc0, !PT ;  /* 0x0800000012ff7812 */ /* 0x040fe4000788c0ff */
[----:B------:R-:W-:Y:S02]  /*319e0*/  LOP3.LUT P3, RZ, R18, 0x4000000, RZ, 0xc0, !PT ;  /* 0x0400000012ff7812 */ /* 0x000fe4000786c0ff */
[C---:B0-----:R-:W-:Y:S02]  /*319f0*/  PRMT R4, R78.reuse, 0x7772, RZ ;  /* 0x000077724e047816 */ /* 0x041fe400000000ff */
[----:B------:R-:W-:-:S03]  /*31a00*/  PRMT R78, R78, 0x7773, RZ ;  /* 0x000077734e4e7816 */ /* 0x000fc600000000ff */
[----:B------:R0:W-:Y:S01]  /*31a10*/  @P6 STG.E.U8 desc[UR32][R196.64], R4 ;  /* 0x00000004c4006986 */ /* 0x0001e2000c101120 */
[----:B------:R-:W-:-:S03]  /*31a20*/  LOP3.LUT P2, RZ, R18, 0x2000000, RZ, 0xc0, !PT ;  /* 0x0200000012ff7812 */ /* 0x000fc6000784c0ff */
[----:B---3--:R-:W-:Y:S01]  /*31a30*/  @P5 STG.E.U8 desc[UR32][R198.64], R78 ;  /* 0x0000004ec6005986 */ /* 0x008fe2000c101120 */
[----:B0-----:R-:W-:-:S05]  /*31a40*/  PRMT R4, R75, 0x7770, RZ ;  /* 0x000077704b047816 */ /* 0x001fca00000000ff */
[----:B----4-:R0:W-:Y:S01]  /*31a50*/  @P4 STG.E.U8 desc[UR32][R200.64], R4 ;  /* 0x00000004c8004986 */ /* 0x0101e2000c101120 */
[C---:B------:R-:W-:Y:S02]  /*31a60*/  LOP3.LUT P1, RZ, R18.reuse, 0x1000000, RZ, 0xc0, !PT ;  /* 0x0100000012ff7812 */ /* 0x040fe4000782c0ff */
[----:B------:R-:W-:Y:S02]  /*31a70*/  LOP3.LUT P0, RZ, R18, 0x800000, RZ, 0xc0, !PT ;  /* 0x0080000012ff7812 */ /* 0x000fe4000780c0ff */
[----:B0-----:R-:W-:-:S05]  /*31a80*/  PRMT R4, R75, 0x7771, RZ ;  /* 0x000077714b047816 */ /* 0x001fca00000000ff */
[----:B------:R0:W-:Y:S02]  /*31a90*/  @P3 STG.E.U8 desc[UR32][R170.64], R4 ;  /* 0x00000004aa003986 */ /* 0x0001e4000c101120 */
[C---:B0-----:R-:W-:Y:S02]  /*31aa0*/  PRMT R4, R75.reuse, 0x7772, RZ ;  /* 0x000077724b047816 */ /* 0x041fe400000000ff */
[----:B------:R-:W-:-:S03]  /*31ab0*/  PRMT R75, R75, 0x7773, RZ ;  /* 0x000077734b4b7816 */ /* 0x000fc600000000ff */
[----:B------:R0:W-:Y:S04]  /*31ac0*/  @P2 STG.E.U8 desc[UR32][R218.64], R4 ;  /* 0x00000004da002986 */ /* 0x0001e8000c101120 */
[----:B------:R-:W-:Y:S01]  /*31ad0*/  @P1 STG.E.U8 desc[UR32][R216.64], R75 ;  /* 0x0000004bd8001986 */ /* 0x000fe2000c101120 */
        /* <DEDUP_REMOVED lines=32> */
[----:B------:R-:W-:-:S03]  /*31ce0*/  LOP3.LUT P2, RZ, R18, 0x200000, RZ, 0xc0, !PT ;  /* 0x0020000012ff7812 */ /* 0x000fc6000784c0ff */
[----:B------:R-:W2:Y:S04]  /*31cf0*/  LDL.LU.64 R190, [R1+0xc50] ;  /* 0x000c500001be7983 */ /* 0x000ea80000300a00 */
[----:B------:R-:W-:Y:S01]  /*31d00*/  @P6 LOP3.LUT R48, R48, 0x20000, RZ, 0xfc, !PT ;  /* 0x0002000030306812 */ /* 0x000fe200078efcff */
[----:B------:R-:W2:Y:S01]  /*31d10*/  LDL.LU.64 R168, [R1+0xc48] ;  /* 0x000c480001a87983 */ /* 0x000ea20000300a00 */
[----:B------:R-:W-:Y:S02]  /*31d20*/  LOP3.LUT P6, RZ, R18, 0x10000, RZ, 0xc0, !PT ;  /* 0x0001000012ff7812 */ /* 0x000fe400078cc0ff */
[----:B------:R-:W-:Y:S01]  /*31d30*/  LOP3.LUT R48, R48, 0xfffbffff, RZ, 0xc0, !PT ;  /* 0xfffbffff30307812 */ /* 0x000fe200078ec0ff */
[----:B------:R-:W2:Y:S01]  /*31d40*/  LDL.LU.64 R196, [R1+0xc40] ;  /* 0x000c400001c47983 */ /* 0x000ea20000300a00 */
[----:B------:R-:W-:-:S09]  /*31d50*/  LOP3.LUT P1, RZ, R18, 0x100000, RZ, 0xc0, !PT ;  /* 0x0010000012ff7812 */ /* 0x000fd2000782c0ff */
[----:B------:R-:W-:Y:S02]  /*31d60*/  @P6 LOP3.LUT R48, R48, 0x40000, RZ, 0xfc, !PT ;  /* 0x0004000030306812 */ /* 0x000fe400078efcff */
[C---:B------:R-:W-:Y:S02]  /*31d70*/  LOP3.LUT P6, RZ, R18.reuse, 0x20000, RZ, 0xc0, !PT ;  /* 0x0002000012ff7812 */ /* 0x040fe400078cc0ff */
[----:B------:R-:W-:Y:S02]  /*31d80*/  LOP3.LUT P0, RZ, R18, 0x80000, RZ, 0xc0, !PT ;  /* 0x0008000012ff7812 */ /* 0x000fe4000780c0ff */
[----:B------:R-:W-:Y:S02]  /*31d90*/  LOP3.LUT R48, R48, 0xfff7ffff, RZ, 0xc0, !PT ;  /* 0xfff7ffff30307812 */ /* 0x000fe400078ec0ff */
[C---:B------:R-:W-:Y:S02]  /*31da0*/  PRMT R4, R79.reuse, 0x7772, RZ ;  /* 0x000077724f047816 */ /* 0x040fe400000000ff */
[----:B------:R-:W-:-:S03]  /*31db0*/  PRMT R79, R79, 0x7773, RZ ;  /* 0x000077734f4f7816 */ /* 0x000fc600000000ff */
[----:B---3--:R0:W-:Y:S02]  /*31dc0*/  @P2 STG.E.U8 desc[UR32][R198.64], R4 ;  /* 0x00000004c6002986 */ /* 0x0081e4000c101120 */
[----:B------:R-:W-:Y:S02]  /*31dd0*/  @P6 LOP3.LUT R48, R48, 0x80000, RZ, 0xfc, !PT ;  /* 0x0008000030306812 */ /* 0x000fe400078efcff */
[----:B------:R-:W-:Y:S01]  /*31de0*/  LOP3.LUT P6, RZ, R18, 0x40000, RZ, 0xc0, !PT ;  /* 0x0004000012ff7812 */ /* 0x000fe200078cc0ff */
[----:B----4-:R1:W-:Y:S01]  /*31df0*/  @P1 STG.E.U8 desc[UR32][R200.64], R79 ;  /* 0x0000004fc8001986 */ /* 0x0103e2000c101120 */
[----:B0-----:R-:W-:-:S03]  /*31e00*/  PRMT R4, R80, 0x7770, RZ ;  /* 0x0000777050047816 */ /* 0x001fc600000000ff */
[----:B------:R-:W3:Y:S04]  /*31e10*/  LDL.LU.64 R198, [R1+0xc38] ;  /* 0x000c380001c67983 */ /* 0x000ee80000300a00 */
        /* <DEDUP_REMOVED lines=28> */
[----:B------:R-:W-:-:S09]  /*31fe0*/  LOP3.LUT P5, RZ, R18, 0x200, RZ, 0xc0, !PT ;  /* 0x0000020012ff7812 */ /* 0x000fd200078ac0ff */
[----:B------:R0:W-:Y:S01]  /*31ff0*/  @P6 STG.E.U8 desc[UR32][R168.64], R4 ;  /* 0x00000004a8006986 */ /* 0x0001e2000c101120 */
[----:B------:R-:W-:Y:S02]  /*32000*/  LOP3.LUT P6, RZ, R48, 0x1000, RZ, 0xc0, !PT ;  /* 0x0000100030ff7812 */ /* 0x000fe400078cc0ff */
[C---:B------:R-:W-:Y:S02]  /*32010*/  LOP3.LUT P4, RZ, R18.reuse, 0x100, RZ, 0xc0, !PT ;  /* 0x0000010012ff7812 */ /* 0x040fe4000788c0ff */
[----:B------:R-:W-:Y:S02]  /*32020*/  LOP3.LUT P3, RZ, R18, 0x1, RZ, 0xc0, !PT ;  /* 0x0000000112ff7812 */ /* 0x000fe4000786c0ff */
[----:B0-----:R-:W-:-:S07]  /*32030*/  PRMT R4, R81, 0x7771, RZ ;  /* 0x0000777151047816 */ /* 0x001fce00000000ff */
[----:B------:R0:W-:Y:S01]  /*32040*/  @P6 STG.E.U8 desc[UR32][R196.64], R4 ;  /* 0x00000004c4006986 */ /* 0x0001e2000c101120 */
[----:B------:R-:W-:Y:S02]  /*32050*/  LOP3.LUT P2, RZ, R17, 0x80000000, RZ, 0xc0, !PT ;  /* 0x8000000011ff7812 */ /* 0x000fe4000784c0ff */
[C---:B0-----:R-:W-:Y:S02]  /*32060*/  PRMT R4, R81.reuse, 0x7772, RZ ;  /* 0x0000777251047816 */ /* 0x041fe400000000ff */
[----:B------:R-:W-:-:S03]  /*32070*/  PRMT R81, R81, 0x7773, RZ ;  /* 0x0000777351517816 */ /* 0x000fc600000000ff */
[----:B---3--:R0:W-:Y:S01]  /*32080*/  @P5 STG.E.U8 desc[UR32][R198.64], R4 ;  /* 0x00000004c6005986 */ /* 0x0081e2000c101120 */
[C---:B------:R-:W-:Y:S02]  /*32090*/  LOP3.LUT P1, RZ, R17.reuse, 0x40000000, RZ, 0xc0, !PT ;  /* 0x4000000011ff7812 */ /* 0x040fe4000782c0ff */
[----:B------:R-:W-:Y:S01]  /*320a0*/  LOP3.LUT P0, RZ, R17, 0x4000000, RZ, 0xc0, !PT ;  /* 0x0400000011ff7812 */ /* 0x000fe2000780c0ff */
        /* <DEDUP_REMOVED lines=35> */
[----:B------:R-:W2:Y:S01]  /*322e0*/  LDL.LU.64 R186, [R1+0x180] ;  /* 0x0001800001ba7983 */ /* 0x000ea20000300a00 */
[C---:B------:R-:W-:Y:S02]  /*322f0*/  LOP3.LUT P6, RZ, R17.reuse, 0x80, RZ, 0xc0, !PT ;  /* 0x0000008011ff7812 */ /* 0x040fe400078cc0ff */
[----:B------:R-:W-:Y:S01]  /*32300*/  LOP3.LUT R48, R48, 0xfffffdff, RZ, 0xc0, !PT ;  /* 0xfffffdff30307812 */ /* 0x000fe200078ec0ff */
[----:B------:R-:W2:Y:S04]  /*32310*/  LDL.LU.64 R188, [R1+0x178] ;  /* 0x0001780001bc7983 */ /* 0x000ea80000300a00 */
[----:B------:R-:W2:Y:S01]  /*32320*/  LDL.LU.64 R190, [R1+0x170] ;  /* 0x0001700001be7983 */ /* 0x000ea20000300a00 */
[C---:B------:R-:W-:Y:S02]  /*32330*/  LOP3.LUT P2, RZ, R17.reuse, 0x8000, RZ, 0xc0, !PT ;  /* 0x0000800011ff7812 */ /* 0x040fe4000784c0ff */
[----:B------:R-:W-:Y:S01]  /*32340*/  LOP3.LUT P1, RZ, R17, 0x4000, RZ, 0xc0, !PT ;  /* 0x0000400011ff7812 */ /* 0x000fe2000782c0ff */
[----:B------:R-:W2:Y:S02]  /*32350*/  LDL.LU.64 R168, [R1+0x168] ;  /* 0x0001680001a87983 */ /* 0x000ea40000300a00 */
[----:B------:R-:W-:-:S02]  /*32360*/  @P6 LOP3.LUT R48, R48, 0x200, RZ, 0xfc, !PT ;  /* 0x0000020030306812 */ /* 0x000fc400078efcff */
[----:B------:R-:W-:Y:S01]  /*32370*/  LOP3.LUT P6, RZ, R17, 0x40, RZ, 0xc0, !PT ;  /* 0x0000004011ff7812 */ /* 0x000fe200078cc0ff */
[----:B------:R-:W2:Y:S01]  /*32380*/  LDL.LU.64 R196, [R1+0x160] ;  /* 0x0001600001c47983 */ /* 0x000ea20000300a00 */
[----:B------:R-:W-:-:S11]  /*32390*/  LOP3.LUT R48, R48, 0xfffffbff, RZ, 0xc0, !PT ;  /* 0xfffffbff30307812 */ /* 0x000fd600078ec0ff */
[----:B------:R-:W-:Y:S02]  /*323a0*/  @P6 LOP3.LUT R48, R48, 0x400, RZ, 0xfc, !PT ;  /* 0x0000040030306812 */ /* 0x000fe400078efcff */
[C---:B------:R-:W-:Y:S02]  /*323b0*/  LOP3.LUT P6, RZ, R17.reuse, 0x20, RZ, 0xc0, !PT ;  /* 0x0000002011ff7812 */ /* 0x040fe400078cc0ff */
[----:B------:R-:W-:Y:S02]  /*323c0*/  LOP3.LUT R48, R48, 0xfffff7ff, RZ, 0xc0, !PT ;  /* 0xfffff7ff30307812 */ /* 0x000fe400078ec0ff */
[----:B------:R-:W-:Y:S02]  /*323d0*/  PRMT R4, R82, 0x7771, RZ ;  /* 0x0000777152047816 */ /* 0x000fe400000000ff */
[----:B------:R-:W-:-:S03]  /*323e0*/  LOP3.LUT P0, RZ, R17, 0x200, RZ, 0xc0, !PT ;  /* 0x0000020011ff7812 */ /* 0x000fc6000780c0ff */
[----:B---3--:R0:W-:Y:S04]  /*323f0*/  @P2 STG.E.U8 desc[UR32][R198.64], R4 ;  /* 0x00000004c6002986 */ /* 0x0081e8000c101120 */
[----:B------:R-:W-:Y:S02]  /*32400*/  @P6 LOP3.LUT R48, R48, 0x800, RZ, 0xfc, !PT ;  /* 0x0000080030306812 */ /* 0x000fe400078efcff */
[----:B------:R-:W-:Y:S02]  /*32410*/  LOP3.LUT P6, RZ, R17, 0x4, RZ, 0xc0, !PT ;  /* 0x0000000411ff7812 */ /* 0x000fe400078cc0ff */
[C---:B0-----:R-:W-:Y:S01]  /*32420*/  PRMT R4, R82.reuse, 0x7772, RZ ;  /* 0x0000777252047816 */ /* 0x041fe200000000ff */
[----:B------:R-:W3:Y:S01]  /*32430*/  LDL.LU.64 R198, [R1+0x158] ;  /* 0x0001580001c67983 */ /* 0x000ee20000300a00 */
[----:B------:R-:W-:-:S03]  /*32440*/  PRMT R82, R82, 0x7773, RZ ;  /* 0x0000777352527816 */ /* 0x000fc600000000ff */
[----:B----4-:R0:W-:Y:S04]  /*32450*/  @P1 STG.E.U8 desc[UR32][R200.64], R4 ;  /* 0x00000004c8001986 */ /* 0x0101e8000c101120 */
[----:B------:R1:W-:Y:S01]  /*32460*/  @P0 STG.E.U8 desc[UR32][R170.64], R82 ;  /* 0x00000052aa000986 */ /* 0x0003e2000c101120 */
[----:B0-----:R-:W-:-:S03]  /*32470*/  PRMT R4, R86, 0x7770, RZ ;  /* 0x0000777056047816 */ /* 0x001fc600000000ff */
[----:B------:R-:W4:Y:S04]  /*32480*/  LDL.LU.64 R200, [R1+0x150] ;  /* 0x0001500001c87983 */ /* 0x000f280000300a00 */
[----:B------:R0:W-:Y:S01]  /*32490*/  @P6 STG.E.U8 desc[UR32][R218.64], R4 ;  /* 0x00000004da006986 */ /* 0x0001e2000c101120 */
[----:B------:R-:W-:-:S03]  /*324a0*/  LOP3.LUT P6, RZ, R48, 0x800, RZ, 0xc0, !PT ;  /* 0x0000080030ff7812 */ /* 0x000fc600078cc0ff */
[----:B-1----:R-:W4:Y:S01]  /*324b0*/  LDL.LU.64 R170, [R1+0x148] ;  /* 0x0001480001aa7983 */ /* 0x002f220000300a00 */
[----:B0-----:R-:W-:-:S03]  /*324c0*/  PRMT R4, R86, 0x7771, RZ ;  /* 0x0000777156047816 */ /* 0x001fc600000000ff */
[----:B------:R-:W4:Y:S06]  /*324d0*/  LDL.LU.64 R218, [R1+0x140] ;  /* 0x0001400001da7983 */ /* 0x000f2c0000300a00 */
[----:B------:R0:W-:Y:S01]  /*324e0*/  @P6 STG.E.U8 desc[UR32][R216.64], R4 ;  /* 0x00000004d8006986 */ /* 0x0001e2000c101120 */
[----:B------:R-:W-:-:S03]  /*324f0*/  LOP3.LUT P6, RZ, R48, 0x400, RZ, 0xc0, !PT ;  /* 0x0000040030ff7812 */ /* 0x000fc600078cc0ff */
[----:B0-----:R-:W4:Y:S01]  /*32500*/  LDL.LU.64 R216, [R1+0x138] ;  /* 0x0001380001d87983 */ /* 0x001f220000300a00 */
[----:B------:R-:W-:-:S09]  /*32510*/  PRMT R4, R86, 0x7772, RZ ;  /* 0x0000777256047816 */ /* 0x000fd200000000ff */
[----:B--2---:R0:W-:Y:S04]  /*32520*/  @P6 STG.E.U8 desc[UR32][R220.64], R4 ;  /* 0x00000004dc006986 */ /* 0x0041e8000c101120 */
[----:B0-----:R-:W2:Y:S01]  /*32530*/  LDL.LU.64 R220, [R1+0x130] ;  /* 0x0001300001dc7983 */ /* 0x001ea20000300a00 */
[----:B------:R-:W-:Y:S02]  /*32540*/  LOP3.LUT P6, RZ, R48, 0x200, RZ, 0xc0, !PT ;  /* 0x0000020030ff7812 */ /* 0x000fe400078cc0ff */
[----:B------:R-:W-:Y:S02]  /*32550*/  PRMT R86, R86, 0x7773, RZ ;  /* 0x0000777356567816 */ /* 0x000fe400000000ff */
[----:B------:R-:W-:-:S09]  /*32560*/  PRMT R4, R83, 0x7770, RZ ;  /* 0x0000777053047816 */ /* 0x000fd200000000ff */
[----:B------:R-:W-:Y:S01]  /*32570*/  @P6 STG.E.U8 desc[UR32][R184.64], R86 ;  /* 0x00000056b8006986 */ /* 0x000fe2000c101120 */
[----:B------:R-:W-:-:S13]  /*32580*/  LOP3.LUT P6, RZ, R48, 0x100, RZ, 0xc0, !PT ;  /* 0x0000010030ff7812 */ /* 0x000fda00078cc0ff */
        /* <DEDUP_REMOVED lines=8> */
[----:B------:R-:W-:Y:S02]  /*32610*/  PRMT R83, R83, 0x7773, RZ ;  /* 0x0000777353537816 */ /* 0x000fe400000000ff */
[----:B------:R-:W-:-:S09]  /*32620*/  LOP3.LUT P5, RZ, R17, 0x20000, RZ, 0xc0, !PT ;  /* 0x0002000011ff7812 */ /* 0x000fd200078ac0ff */
[----:B------:R-:W-:Y:S01]  /*32630*/  @P6 STG.E.U8 desc[UR32][R168.64], R83 ;  /* 0x00000053a8006986 */ /* 0x000fe2000c101120 */
[----:B------:R-:W-:Y:S02]  /*32640*/  LOP3.LUT P6, RZ, R48, 0x10, RZ, 0xc0, !PT ;  /* 0x0000001030ff7812 */ /* 0x000fe400078cc0ff */
[----:B0-----:R-:W-:Y:S02]  /*32650*/  PRMT R4, R87, 0x7770, RZ ;  /* 0x0000777057047816 */ /* 0x001fe400000000ff */
[C---:B------:R-:W-:Y:S02]  /*32660*/  LOP3.LUT P4, RZ, R17.reuse, 0x40000, RZ, 0xc0, !PT ;  /* 0x0004000011ff7812 */ /* 0x040fe4000788c0ff */
[C---:B------:R-:W-:Y:S02]  /*32670*/  LOP3.LUT P3, RZ, R17.reuse, 0x80000, RZ, 0xc0, !PT ;  /* 0x0008000011ff7812 */ /* 0x040fe4000786c0ff */
[----:B------:R-:W-:-:S05]  /*32680*/  LOP3.LUT P2, RZ, R17, 0x100000, RZ, 0xc0, !PT ;  /* 0x0010000011ff7812 */ /* 0x000fca000784c0ff */
[----:B------:R0:W-:Y:S01]  /*32690*/  @P6 STG.E.U8 desc[UR32][R196.64], R4 ;  /* 0x00000004c4006986 */ /* 0x0001e2000c101120 */
[----:B------:R-:W-:Y:S02]  /*326a0*/  LOP3.LUT P1, RZ, R17, 0x200000, RZ, 0xc0, !PT ;  /* 0x0020000011ff7812 */ /* 0x000fe4000782c0ff */
[----:B0-----:R-:W-:-:S05]  /*326b0*/  PRMT R4, R87, 0x7771, RZ ;  /* 0x0000777157047816 */ /* 0x001fca00000000ff */
[----:B---3--:R0:W-:Y:S01]  /*326c0*/  @P5 STG.E.U8 desc[UR32][R198.64], R4 ;  /* 0x00000004c6005986 */ /* 0x0081e2000c101120 */
[----:B------:R-:W-:Y:S02]  /*326d0*/  LOP3.LUT P0, RZ, R17, 0x400000, RZ, 0xc0, !PT ;  /* 0x0040000011ff7812 */ /* 0x000fe4000780c0ff */
        /* <DEDUP_REMOVED lines=57> */
[----:B------:R-:W3:Y:S04]  /*32a70*/  LDL.LU.64 R198, [R1+0xb68] ;  /* 0x000b680001c67983 */ /* 0x000ee80000300a00 */
[----:B----4-:R0:W-:Y:S02]  /*32a80*/  @P1 STG.E.U8 desc[UR32][R200.64], R4 ;  /* 0x00000004c8001986 */ /* 0x0101e4000c101120 */
[----:B0-----:R-:W-:-:S02]  /*32a90*/  PRMT R4, R92, 0x7772, RZ ;  /* 0x000077725c047816 */ /* 0x001fc400000000ff */
        /* <DEDUP_REMOVED lines=31> */
[----:B------:R-:W-:Y:S02]  /*32c90*/  LOP3.LUT P4, RZ, R17, 0x10, RZ, 0xc0, !PT ;  /* 0x0000001011ff7812 */ /* 0x000fe4000788c0ff */
[----:B------:R-:W-:Y:S02]  /*32ca0*/  PRMT R93, R93, 0x7773, RZ ;  /* 0x000077735d5d7816 */ /* 0x000fe400000000ff */
[----:B------:R-:W-:Y:S02]  /*32cb0*/  LOP3.LUT P3, RZ, R17, 0x2, RZ, 0xc0, !PT ;  /* 0x0000000211ff7812 */ /* 0x000fe4000786c0ff */
[----:B0-----:R-:W-:-:S05]  /*32cc0*/  PRMT R4, R90, 0x7770, RZ ;  /* 0x000077705a047816 */ /* 0x001fca00000000ff */
[----:B------:R-:W-:Y:S04]  /*32cd0*/  @P6 STG.E.U8 desc[UR32][R196.64], R93 ;  /* 0x0000005dc4006986 */ /* 0x000fe8000c101120 */
[----:B---3--:R0:W-:Y:S01]  /*32ce0*/  @P5 STG.E.U8 desc[UR32][R198.64], R4 ;  /* 0x00000004c6005986 */ /* 0x0081e2000c101120 */
[----:B------:R-:W-:Y:S02]  /*32cf0*/  LOP3.LUT P2, RZ, R17, 0x1, RZ, 0xc0, !PT ;  /* 0x0000000111ff7812 */ /* 0x000fe4000784c0ff */
[----:B------:R-:W-:Y:S02]  /*32d00*/  LOP3.LUT P1, RZ, R16, 0x80000000, RZ, 0xc0, !PT ;  /* 0x8000000010ff7812 */ /* 0x000fe4000782c0ff */
[----:B0-----:R-:W-:-:S05]  /*32d10*/  PRMT R4, R90, 0x7771, RZ ;  /* 0x000077715a047816 */ /* 0x001fca00000000ff */
[----:B----4-:R0:W-:Y:S01]  /*32d20*/  @P4 STG.E.U8 desc[UR32][R200.64], R4 ;  /* 0x00000004c8004986 */ /* 0x0101e2000c101120 */
[----:B------:R-:W-:Y:S02]  /*32d30*/  LOP3.LUT P0, RZ, R16, 0x40000000, RZ, 0xc0, !PT ;  /* 0x4000000010ff7812 */ /* 0x000fe4000780c0ff */
        /* <DEDUP_REMOVED lines=142> */
[C---:B------:R-:W-:Y:S02]  /*33620*/  LOP3.LUT P6, RZ, R16.reuse, 0x10, RZ, 0xc0, !PT ;  /* 0x0000001010ff7812 */ /* 0x040fe400078cc0ff */
        /* <DEDUP_REMOVED lines=92> */
[----:B------:R-:W-:Y:S02]  /*33bf0*/  LOP3.LUT P6, RZ, R15, 0x10000, RZ, 0xc0, !PT ;  /* 0x000100000fff7812 */ /* 0x000fe400078cc0ff */
        /* <DEDUP_REMOVED lines=11> */
[----:B------:R-:W-:Y:S02]  /*33cb0*/  LOP3.LUT P6, RZ, R15, 0x40000, RZ, 0xc0, !PT ;  /* 0x000400000fff7812 */ /* 0x000fe400078cc0ff */
        /* <DEDUP_REMOVED lines=145> */
[----:B------:R-:W-:Y:S04]  /*345d0*/  @P6 STG.E.U8 desc[UR32][R196.64], R107 ;  /* 0x0000006bc4006986 */ /* 0x000fe8000c101120 */
[----:B---3--:R0:W-:Y:S01]  /*345e0*/  @P5 STG.E.U8 desc[UR32][R198.64], R4 ;  /* 0x00000004c6005986 */ /* 0x0081e2000c101120 */
[C---:B------:R-:W-:Y:S02]  /*345f0*/  LOP3.LUT P2, RZ, R14.reuse, 0x100000, RZ, 0xc0, !PT ;  /* 0x001000000eff7812 */ /* 0x040fe4000784c0ff */
        /* <DEDUP_REMOVED lines=43> */
[----:B------:R-:W-:Y:S01]  /*348b0*/  LOP3.LUT P1, RZ, R14, 0x8000, RZ, 0xc0, !PT ;  /* 0x000080000eff7812 */ /* 0x000fe2000782c0ff */
        /* <DEDUP_REMOVED lines=58> */
[----:B------:R-:W-:Y:S02]  /*34c60*/  LOP3.LUT P1, RZ, R14, 0x1, RZ, 0xc0, !PT ;  /* 0x000000010eff7812 */ /* 0x000fe4000782c0ff */
        /* <DEDUP_REMOVED lines=64> */
[C---:B------:R-:W-:Y:S02]  /*35070*/  LOP3.LUT P6, RZ, R16.reuse, 0x80000, RZ, 0xc0, !PT ;  /* 0x0008000010ff7812 */ /* 0x040fe400078cc0ff */
        /* <DEDUP_REMOVED lines=25> */
[----:B------:R-:W-:Y:S02]  /*35210*/  LOP3.LUT P4, RZ, R0, 0x8000, RZ, 0xc0, !PT ;  /* 0x0000800000ff7812 */ /* 0x000fe4000788c0ff */
[----:B------:R-:W-:Y:S02]  /*35220*/  LOP3.LUT P3, RZ, R13, 0x10000, RZ, 0xc0, !PT ;  /* 0x000100000dff7812 */ /* 0x000fe4000786c0ff */
[----:B0-----:R-:W-:-:S07]  /*35230*/  PRMT R4, R120, 0x7771, RZ ;  /* 0x0000777178047816 */ /* 0x001fce00000000ff */
[----:B------:R0:W-:Y:S01]  /*35240*/  @P6 STG.E.U8 desc[UR32][R196.64], R4 ;  /* 0x00000004c4006986 */ /* 0x0001e2000c101120 */
[----:B------:R-:W-:Y:S02]  /*35250*/  LOP3.LUT P2, RZ, R13, 0x8000, RZ, 0xc0, !PT ;  /* 0x000080000dff7812 */ /* 0x000fe4000784c0ff */
[C---:B0-----:R-:W-:Y:S02]  /*35260*/  PRMT R4, R120.reuse, 0x7772, RZ ;  /* 0x0000777278047816 */ /* 0x041fe400000000ff */
[----:B------:R-:W-:-:S03]  /*35270*/  PRMT R120, R120, 0x7773, RZ ;  /* 0x0000777378787816 */ /* 0x000fc600000000ff */
[----:B---3--:R0:W-:Y:S01]  /*35280*/  @P5 STG.E.U8 desc[UR32][R198.64], R4 ;  /* 0x00000004c6005986 */ /* 0x0081e2000c101120 */
[----:B------:R-:W-:Y:S02]  /*35290*/  LOP3.LUT P1, RZ, R13, 0x4000, RZ, 0xc0, !PT ;  /* 0x000040000dff7812 */ /* 0x000fe4000782c0ff */
        /* <DEDUP_REMOVED lines=93> */
[----:B------:R-:W-:Y:S02]  /*35870*/  LOP3.LUT P3, RZ, R0, 0x400, RZ, 0xc0, !PT ;  /* 0x0000040000ff7812 */ /* 0x000fe4000786c0ff */
        /* <DEDUP_REMOVED lines=146> */
[----:B------:R-:W-:Y:S02]  /*361a0*/  LOP3.LUT P2, RZ, R0, 0x10, RZ, 0xc0, !PT ;  /* 0x0000001000ff7812 */ /* 0x000fe4000784c0ff */
        /* <DEDUP_REMOVED lines=155> */
[C---:B0-----:R-:W-:Y:S01]  /*36b60*/  PRMT R4, R141.reuse, 0x7772, RZ ;  /* 0x000077728d047816 */ /* 0x041fe200000000ff */
[----:B------:R-:W2:Y:S01]  /*36b70*/  LDL.LU.64 R196, [R1+0x7d8] ;  /* 0x0007d80001c47983 */ /* 0x000ea20000300a00 */
[----:B------:R-:W-:-:S03]  /*36b80*/  PRMT R141, R141, 0x7773, RZ ;  /* 0x000077738d8d7816 */ /* 0x000fc600000000ff */
[----:B---3--:R0:W-:Y:S01]  /*36b90*/  @P5 STG.E.U8 desc[UR32][R198.64], R4 ;  /* 0x00000004c6005986 */ /* 0x0081e2000c101120 */
[----:B------:R-:W-:Y:S02]  /*36ba0*/  LOP3.LUT P1, RZ, R10, 0x200000, RZ, 0xc0, !PT ;  /* 0x002000000aff7812 */ /* 0x000fe4000782c0ff */
[----:B------:R-:W-:Y:S01]  /*36bb0*/  LOP3.LUT P0, RZ, R5, 0x8000000, RZ, 0xc0, !PT ;  /* 0x0800000005ff7812 */ /* 0x000fe2000780c0ff */
[----:B----4-:R-:W-:Y:S01]  /*36bc0*/  @P4 STG.E.U8 desc[UR32][R200.64], R141 ;  /* 0x0000008dc8004986 */ /* 0x010fe2000c101120 */
[----:B0-----:R-:W-:-:S03]  /*36bd0*/  PRMT R4, R138, 0x7770, RZ ;  /* 0x000077708a047816 */ /* 0x001fc600000000ff */
[----:B------:R-:W3:Y:S04]  /*36be0*/  LDL.LU.64 R198, [R1+0x7f8] ;  /* 0x0007f80001c67983 */ /* 0x000ee80000300a00 */
        /* <DEDUP_REMOVED lines=8> */
[----:B------:R-:W4:Y:S04]  /*36c70*/  LDL.LU.64 R200, [R1+0x7e8] ;  /* 0x0007e80001c87983 */ /* 0x000f280000300a00 */
[----:B------:R-:W4:Y:S04]  /*36c80*/  LDL.LU.64 R218, [R1+0x820] ;  /* 0x0008200001da7983 */ /* 0x000f280000300a00 */
[----:B------:R-:W4:Y:S04]  /*36c90*/  LDL.LU.64 R170, [R1+0x838] ;  /* 0x0008380001aa7983 */ /* 0x000f280000300a00 */
[----:B------:R-:W4:Y:S01]  /*36ca0*/  LDL.LU.64 R216, [R1+0x830] ;  /* 0x0008300001d87983 */ /* 0x000f220000300a00 */
[----:B------:R-:W-:-:S03]  /*36cb0*/  LOP3.LUT P5, RZ, R10, 0x100000, RZ, 0xc0, !PT ;  /* 0x001000000aff7812 */ /* 0x000fc600078ac0ff */
[----:B------:R-:W4:Y:S04]  /*36cc0*/  LDL.LU.64 R186, [R1+0x828] ;  /* 0x0008280001ba7983 */ /* 0x000f280000300a00 */
[----:B------:R-:W4:Y:S01]  /*36cd0*/  LDL.LU.64 R188, [R1+0x858] ;  /* 0x0008580001bc7983 */ /* 0x000f220000300a00 */
[----:B------:R-:W-:Y:S02]  /*36ce0*/  LOP3.LUT P4, RZ, R10, 0x80000, RZ, 0xc0, !PT ;  /* 0x000800000aff7812 */ /* 0x000fe4000788c0ff */
[----:B------:R-:W-:Y:S01]  /*36cf0*/  PRMT R4, R142, 0x7770, RZ ;  /* 0x000077708e047816 */ /* 0x000fe200000000ff */
[----:B------:R-:W4:Y:S01]  /*36d00*/  LDL.LU.64 R190, [R1+0x878] ;  /* 0x0008780001be7983 */ /* 0x000f220000300a00 */
[----:B------:R-:W-:-:S03]  /*36d10*/  LOP3.LUT P3, RZ, R10, 0x40000, RZ, 0xc0, !PT ;  /* 0x000400000aff7812 */ /* 0x000fc6000786c0ff */
[----:B------:R0:W-:Y:S02]  /*36d20*/  @P5 STG.E.U8 desc[UR32][R196.64], R4 ;  /* 0x00000004c4005986 */ /* 0x0001e4000c101120 */
[----:B0-----:R-:W-:-:S05]  /*36d30*/  PRMT R4, R142, 0x7771, RZ ;  /* 0x000077718e047816 */ /* 0x001fca00000000ff */
[----:B---3--:R0:W-:Y:S02]  /*36d40*/  @P4 STG.E.U8 desc[UR32][R198.64], R4 ;  /* 0x00000004c6004986 */ /* 0x0081e4000c101120 */
[----:B0-----:R-:W-:Y:S02]  /*36d50*/  PRMT R4, R142, 0x7772, RZ ;  /* 0x000077728e047816 */ /* 0x001fe400000000ff */
[----:B------:R-:W-:Y:S02]  /*36d60*/  LOP3.LUT P0, RZ, R5, 0x2000000, RZ, 0xc0, !PT ;  /* 0x0200000005ff7812 */ /* 0x000fe4000780c0ff */
[----:B------:R-:W-:-:S11]  /*36d70*/  LOP3.LUT R13, R13, 0xfffffdff, RZ, 0xc0, !PT ;  /* 0xfffffdff0d0d7812 */ /* 0x000fd600078ec0ff */
[----:B------:R-:W-:Y:S02]  /*36d80*/  @P0 LOP3.LUT R13, R13, 0x200, RZ, 0xfc, !PT ;  /* 0x000002000d0d0812 */ /* 0x000fe400078efcff */
[C---:B------:R-:W-:Y:S01]  /*36d90*/  LOP3.LUT P0, RZ, R10.reuse, 0x8000, RZ, 0xc0, !PT ;  /* 0x000080000aff7812 */ /* 0x040fe2000780c0ff */
[----:B--2---:R0:W-:Y:S04]  /*36da0*/  @P3 STG.E.U8 desc[UR32][R220.64], R4 ;  /* 0x00000004dc003986 */ /* 0x0041e8000c101120 */
[----:B0-----:R-:W2:Y:S01]  /*36db0*/  LDL.LU.64 R220, [R1+0x870] ;  /* 0x0008700001dc7983 */ /* 0x001ea20000300a00 */
[----:B------:R-:W-:Y:S02]  /*36dc0*/  LOP3.LUT R13, R13, 0xfffffbff, RZ, 0xc0, !PT ;  /* 0xfffffbff0d0d7812 */ /* 0x000fe400078ec0ff */
[----:B------:R-:W-:Y:S01]  /*36dd0*/  LOP3.LUT P1, RZ, R10, 0x800, RZ, 0xc0, !PT ;  /* 0x000008000aff7812 */ /* 0x000fe2000782c0ff */
[----:B------:R-:W3:Y:S04]  /*36de0*/  LDL.LU.64 R168, [R1+0x868] ;  /* 0x0008680001a87983 */ /* 0x000ee80000300a00 */
[----:B------:R-:W-:-:S02]  /*36df0*/  @P0 LOP3.LUT R13, R13, 0x400, RZ, 0xfc, !PT ;  /* 0x000004000d0d0812 */ /* 0x000fc400078efcff */
[----:B------:R-:W-:Y:S01]  /*36e00*/  LOP3.LUT P0, RZ, R10, 0x10000, RZ, 0xc0, !PT ;  /* 0x000100000aff7812 */ /* 0x000fe2000780c0ff */
[----:B------:R-:W3:Y:S01]  /*36e10*/  LDL.LU.64 R196, [R1+0x8a0] ;  /* 0x0008a00001c47983 */ /* 0x000ee20000300a00 */
[----:B------:R-:W-:Y:S02]  /*36e20*/  LOP3.LUT R13, R13, 0xfffff7ff, RZ, 0xc0, !PT ;  /* 0xfffff7ff0d0d7812 */ /* 0x000fe400078ec0ff */
[----:B------:R-:W-:Y:S01]  /*36e30*/  LOP3.LUT P2, RZ, R5, 0x4000000, RZ, 0xc0, !PT ;  /* 0x0400000005ff7812 */ /* 0x000fe2000784c0ff */
[----:B------:R-:W3:Y:S08]  /*36e40*/  LDL.LU.64 R198, [R1+0x8b8] ;  /* 0x0008b80001c67983 */ /* 0x000ef00000300a00 */
[----:B------:R-:W-:-:S04]  /*36e50*/  @P0 LOP3.LUT R13, R13, 0x800, RZ, 0xfc, !PT ;  /* 0x000008000d0d0812 */ /* 0x000fc800078efcff */
[----:B------:R-:W-:-:S04]  /*36e60*/  LOP3.LUT R13, R13, 0xffffffdf, RZ, 0xc0, !PT ;  /* 0xffffffdf0d0d7812 */ /* 0x000fc800078ec0ff */
        /* <DEDUP_REMOVED lines=8> */
[----:B------:R-:W-:Y:S02]  /*36ef0*/  LOP3.LUT P1, RZ, R10, 0x2000, RZ, 0xc0, !PT ;  /* 0x000020000aff7812 */ /* 0x000fe4000782c0ff */
[----:B------:R-:W-:Y:S02]  /*36f00*/  LOP3.LUT R13, R13, 0xfffffeff, RZ, 0xc0, !PT ;  /* 0xfffffeff0d0d7812 */ /* 0x000fe400078ec0ff */
[----:B------:R-:W-:Y:S02]  /*36f10*/  PRMT R142, R142, 0x7773, RZ ;  /* 0x000077738e8e7816 */ /* 0x000fe400000000ff */
[----:B------:R-:W-:-:S03]  /*36f20*/  PRMT R4, R139, 0x7770, RZ ;  /* 0x000077708b047816 */ /* 0x000fc600000000ff */
[----:B----4-:R-:W-:Y:S04]  /*36f30*/  @P2 STG.E.U8 desc[UR32][R200.64], R142 ;  /* 0x0000008ec8002986 */ /* 0x010fe8000c101120 */
[----:B------:R-:W-:Y:S01]  /*36f40*/  @P1 LOP3.LUT R13, R13, 0x100, RZ, 0xfc, !PT ;  /* 0x000001000d0d1812 */ /* 0x000fe200078efcff */
[----:B------:R0:W-:Y:S03]  /*36f50*/  @P0 STG.E.U8 desc[UR32][R218.64], R4 ;  /* 0x00000004da000986 */ /* 0x0001e6000c101120 */
[----:B------:R-:W-:Y:S02]  /*36f60*/  LOP3.LUT P0, RZ, R13, 0x800, RZ, 0xc0, !PT ;  /* 0x000008000dff7812 */ /* 0x000fe4000780c0ff */
[----:B0-----:R-:W-:Y:S01]  /*36f70*/  PRMT R4, R139, 0x7771, RZ ;  /* 0x000077718b047816 */ /* 0x001fe200000000ff */
[----:B------:R-:W4:Y:S10]  /*36f80*/  LDL.LU.64 R218, [R1+0x8b0] ;  /* 0x0008b00001da7983 */ /* 0x000f340000300a00 */
[----:B------:R0:W-:Y:S01]  /*36f90*/  @P0 STG.E.U8 desc[UR32][R170.64], R4 ;  /* 0x00000004aa000986 */ /* 0x0001e2000c101120 */
[----:B------:R-:W-:-:S02]  /*36fa0*/  LOP3.LUT P0, RZ, R13, 0x400, RZ, 0xc0, !PT ;  /* 0x000004000dff7812 */ /* 0x000fc4000780c0ff */
[----:B------:R-:W-:Y:S01]  /*36fb0*/  LOP3.LUT P1, RZ, R10, 0x4000, RZ, 0xc0, !PT ;  /* 0x000040000aff7812 */ /* 0x000fe2000782c0ff */
[----:B------:R-:W4:Y:S01]  /*36fc0*/  LDL.LU.64 R200, [R1+0x8a8] ;  /* 0x0008a80001c87983 */ /* 0x000f220000300a00 */
[----:B0-----:R-:W-:-:S03]  /*36fd0*/  PRMT R4, R139, 0x7772, RZ ;  /* 0x000077728b047816 */ /* 0x001fc600000000ff */
[----:B------:R-:W4:Y:S06]  /*36fe0*/  LDL.LU.64 R170, [R1+0x8d8] ;  /* 0x0008d80001aa7983 */ /* 0x000f2c0000300a00 */
[----:B------:R0:W-:Y:S01]  /*36ff0*/  @P0 STG.E.U8 desc[UR32][R216.64], R4 ;  /* 0x00000004d8000986 */ /* 0x0001e2000c101120 */
[----:B------:R-:W-:Y:S02]  /*37000*/  LOP3.LUT P0, RZ, R13, 0x200, RZ, 0xc0, !PT ;  /* 0x000002000dff7812 */ /* 0x000fe4000780c0ff */
[----:B------:R-:W-:Y:S02]  /*37010*/  PRMT R139, R139, 0x7773, RZ ;  /* 0x000077738b8b7816 */ /* 0x000fe400000000ff */
[----:B0-----:R-:W-:Y:S01]  /*37020*/  PRMT R4, R143, 0x7770, RZ ;  /* 0x000077708f047816 */ /* 0x001fe200000000ff */
[----:B------:R-:W4:Y:S08]  /*37030*/  LDL.LU.64 R216, [R1+0x8f8] ;  /* 0x0008f80001d87983 */ /* 0x000f300000300a00 */
[----:B------:R-:W-:Y:S04]  /*37040*/  @P0 STG.E.U8 desc[UR32][R186.64], R139 ;  /* 0x0000008bba000986 */ /* 0x000fe8000c101120 */
[----:B------:R0:W-:Y:S01]  /*37050*/  @P1 STG.E.U8 desc[UR32][R188.64], R4 ;  /* 0x00000004bc001986 */ /* 0x0001e2000c101120 */
[----:B------:R-:W-:-:S02]  /*37060*/  LOP3.LUT P1, RZ, R13, 0x100, RZ, 0xc0, !PT ;  /* 0x000001000dff7812 */ /* 0x000fc4000782c0ff */
[----:B0-----:R-:W-:-:S11]  /*37070*/  PRMT R4, R143, 0x7771, RZ ;  /* 0x000077718f047816 */ /* 0x001fd600000000ff */
[----:B------:R0:W-:Y:S01]  /*37080*/  @P1 STG.E.U8 desc[UR32][R190.64], R4 ;  /* 0x00000004be001986 */ /* 0x0001e2000c101120 */
[----:B------:R-:W-:Y:S02]  /*37090*/  LOP3.LUT P1, RZ, R13, 0x80, RZ, 0xc0, !PT ;  /* 0x000000800dff7812 */ /* 0x000fe4000782c0ff */
[----:B0-----:R-:W-:-:S11]  /*370a0*/  PRMT R4, R143, 0x7772, RZ ;  /* 0x000077728f047816 */ /* 0x001fd600000000ff */
[----:B--2---:R0:W-:Y:S04]  /*370b0*/  @P1 STG.E.U8 desc[UR32][R220.64], R4 ;  /* 0x00000004dc001986 */ /* 0x0041e8000c101120 */
[----:B0-----:R-:W2:Y:S01]  /*370c0*/  LDL.LU.64 R220, [R1+0x8f0] ;  /* 0x0008f00001dc7983 */ /* 0x001ea20000300a00 */
[----:B------:R-:W-:Y:S02]  /*370d0*/  LOP3.LUT P1, RZ, R13, 0x40, RZ, 0xc0, !PT ;  /* 0x000000400dff7812 */ /* 0x000fe4000782c0ff */
[----:B------:R-:W-:Y:S02]  /*370e0*/  PRMT R143, R143, 0x7773, RZ ;  /* 0x000077738f8f7816 */ /* 0x000fe400000000ff */
[----:B------:R-:W-:-:S09]  /*370f0*/  LOP3.LUT P6, RZ, R10, 0x400, RZ, 0xc0, !PT ;  /* 0x000004000aff7812 */ /* 0x000fd200078cc0ff */
[----:B---3--:R-:W-:Y:S01]  /*37100*/  @P1 STG.E.U8 desc[UR32][R168.64], R143 ;  /* 0x0000008fa8001986 */ /* 0x008fe2000c101120 */
[----:B------:R-:W-:Y:S02]  /*37110*/  LOP3.LUT P1, RZ, R13, 0x20, RZ, 0xc0, !PT ;  /* 0x000000200dff7812 */ /* 0x000fe4000782c0ff */
[----:B------:R-:W-:Y:S02]  /*37120*/  PRMT R4, R144, 0x7770, RZ ;  /* 0x0000777090047816 */ /* 0x000fe400000000ff */
        /* <DEDUP_REMOVED lines=9> */
[----:B----4-:R0:W-:Y:S04]  /*371c0*/  @P5 STG.E.U8 desc[UR32][R218.64], R4 ;  /* 0x00000004da005986 */ /* 0x0101e8000c101120 */
[----:B0-----:R-:W3:Y:S01]  /*371d0*/  LDL.LU.64 R218, [R1+0x8e8] ;  /* 0x0008e80001da7983 */ /* 0x001ee20000300a00 */
[----:B------:R-:W-:-:S03]  /*371e0*/  PRMT R4, R148, 0x7770, RZ ;  /* 0x0000777094047816 */ /* 0x000fc600000000ff */
[----:B------:R-:W-:Y:S04]  /*371f0*/  @P4 STG.E.U8 desc[UR32][R200.64], R144 ;  /* 0x00000090c8004986 */ /* 0x000fe8000c101120 */
[----:B------:R0:W-:Y:S02]  /*37200*/  @P3 STG.E.U8 desc[UR32][R170.64], R4 ;  /* 0x00000004aa003986 */ /* 0x0001e4000c101120 */
[----:B0-----:R-:W-:-:S05]  /*37210*/  PRMT R4, R148, 0x7771, RZ ;  /* 0x0000777194047816 */ /* 0x001fca00000000ff */
[----:B------:R0:W-:Y:S04]  /*37220*/  @P2 STG.E.U8 desc[UR32][R216.64], R4 ;  /* 0x00000004d8002986 */ /* 0x0001e8000c101120 */
[----:B0-----:R-:W4:Y:S01]  /*37230*/  LDL.LU.64 R216, [R1+0x918] ;  /* 0x0009180001d87983 */ /* 0x001f220000300a00 */
[----:B------:R-:W-:-:S03]  /*37240*/  LOP3.LUT P0, RZ, R10, 0x40, RZ, 0xc0, !PT ;  /* 0x000000400aff7812 */ /* 0x000fc6000780c0ff */
[----:B------:R-:W4:Y:S01]  /*37250*/  LDL.LU.64 R196, [R1+0x930] ;  /* 0x0009300001c47983 */ /* 0x000f220000300a00 */
[----:B------:R-:W-:-:S09]  /*37260*/  PRMT R4, R148, 0x7772, RZ ;  /* 0x0000777294047816 */ /* 0x000fd200000000ff */
[----:B--2---:R0:W-:Y:S04]  /*37270*/  @P0 STG.E.U8 desc[UR32][R220.64], R4 ;  /* 0x00000004dc000986 */ /* 0x0041e8000c101120 */
[----:B0-----:R-:W2:Y:S04]  /*37280*/  LDL.LU.64 R220, [R1+0x928] ;  /* 0x0009280001dc7983 */ /* 0x001ea80000300a00 */
[----:B------:R-:W2:Y:S04]  /*37290*/  LDL.LU.64 R200, [R1+0x920] ;  /* 0x0009200001c87983 */ /* 0x000ea80000300a00 */
[----:B------:R-:W2:Y:S04]  /*372a0*/  LDL.LU.64 R198, [R1+0x950] ;  /* 0x0009500001c67983 */ /* 0x000ea80000300a00 */
[----:B------:R-:W2:Y:S01]  /*372b0*/  LDL.LU.64 R170, [R1+0x970] ;  /* 0x0009700001aa7983 */ /* 0x000ea20000300a00 */
[----:B------:R-:W-:-:S03]  /*372c0*/  LOP3.LUT P1, RZ, R5, 0x400000, RZ, 0xc0, !PT ;  /* 0x0040000005ff7812 */ /* 0x000fc6000782c0ff */
[----:B------:R-:W2:Y:S01]  /*372d0*/  LDL.LU.64 R190, [R1+0x968] ;  /* 0x0009680001be7983 */ /* 0x000ea20000300a00 */
[----:B------:R-:W-:Y:S02]  /*372e0*/  PRMT R148, R148, 0x7773, RZ ;  /* 0x0000777394947816 */ /* 0x000fe400000000ff */
[C---:B------:R-:W-:Y:S02]  /*372f0*/  LOP3.LUT P6, RZ, R10.reuse, 0x4, RZ, 0xc0, !PT ;  /* 0x000000040aff7812 */ /* 0x040fe400078cc0ff */
[C---:B------:R-:W-:Y:S02]  /*37300*/  LOP3.LUT P5, RZ, R10.reuse, 0x20, RZ, 0xc0, !PT ;  /* 0x000000200aff7812 */ /* 0x040fe400078ac0ff */
[----:B------:R-:W-:Y:S02]  /*37310*/  LOP3.LUT R13, R13, 0xfffffff7, RZ, 0xc0, !PT ;  /* 0xfffffff70d0d7812 */ /* 0x000fe400078ec0ff */
[----:B------:R-:W-:Y:S02]  /*37320*/  PRMT R4, R145, 0x7770, RZ ;  /* 0x0000777091047816 */ /* 0x000fe400000000ff */
[----:B------:R-:W-:-:S05]  /*37330*/  LOP3.LUT P2, RZ, R10, 0x10, RZ, 0xc0, !PT ;  /* 0x000000100aff7812 */ /* 0x000fca000784c0ff */
[----:B------:R-:W-:Y:S02]  /*37340*/  @P6 LOP3.LUT R13, R13, 0x8, RZ, 0xfc, !PT ;  /* 0x000000080d0d6812 */ /* 0x000fe400078efcff */
[----:B------:R-:W-:Y:S02]  /*37350*/  LOP3.LUT P6, RZ, R5, 0x200000, RZ, 0xc0, !PT ;  /* 0x0020000005ff7812 */ /* 0x000fe400078cc0ff */
[----:B------:R-:W-:-:S11]  /*37360*/  LOP3.LUT R13, R13, 0xffffffef, RZ, 0xc0, !PT ;  /* 0xffffffef0d0d7812 */ /* 0x000fd600078ec0ff */
[----:B------:R-:W-:Y:S01]  /*37370*/  @P6 LOP3.LUT R13, R13, 0x10, RZ, 0xfc, !PT ;  /* 0x000000100d0d6812 */ /* 0x000fe200078efcff */
[----:B---3--:R0:W-:Y:S04]  /*37380*/  @P1 STG.E.U8 desc[UR32][R218.64], R148 ;  /* 0x00000094da001986 */ /* 0x0081e8000c101120 */
[----:B0-----:R-:W3:Y:S01]  /*37390*/  LDL.LU.64 R218, [R1+0x960] ;  /* 0x0009600001da7983 */ /* 0x001ee20000300a00 */
[----:B------:R-:W-:-:S03]  /*373a0*/  LOP3.LUT P6, RZ, R10, 0x8, RZ, 0xc0, !PT ;  /* 0x000000080aff7812 */ /* 0x000fc600078cc0ff */
[----:B----4-:R0:W-:Y:S04]  /*373b0*/  @P5 STG.E.U8 desc[UR32][R216.64], R4 ;  /* 0x00000004d8005986 */ /* 0x0101e8000c101120 */
[----:B0-----:R-:W4:Y:S01]  /*373c0*/  LDL.LU.64 R216, [R1+0x9b0] ;  /* 0x0009b00001d87983 */ /* 0x001f220000300a00 */
[----:B------:R-:W-:-:S03]  /*373d0*/  PRMT R4, R145, 0x7771, RZ ;  /* 0x0000777191047816 */ /* 0x000fc600000000ff */
[----:B------:R-:W4:Y:S04]  /*373e0*/  LDL.LU.64 R168, [R1+0x9d8] ;  /* 0x0009d80001a87983 */ /* 0x000f280000300a00 */
[----:B------:R0:W-:Y:S04]  /*373f0*/  @P2 STG.E.U8 desc[UR32][R196.64], R4 ;  /* 0x00000004c4002986 */ /* 0x0001e8000c101120 */
[----:B0-----:R-:W4:Y:S01]  /*37400*/  LDL.LU.64 R196, [R1+0x9d0] ;  /* 0x0009d00001c47983 */ /* 0x001f220000300a00 */
[----:B------:R-:W-:-:S05]  /*37410*/  PRMT R4, R145, 0x7772, RZ ;  /* 0x0000777291047816 */ /* 0x000fca00000000ff */
[----:B--2---:R0:W-:Y:S04]  /*37420*/  @P6 STG.E.U8 desc[UR32][R220.64], R4 ;  /* 0x00000004dc006986 */ /* 0x0041e8000c101120 */
[----:B0-----:R-:W2:Y:S01]  /*37430*/  LDL.LU.64 R220, [R1+0x898] ;  /* 0x0008980001dc7983 */ /* 0x001ea20000300a00 */
[C---:B------:R-:W-:Y:S02]  /*37440*/  LOP3.LUT P3, RZ, R11.reuse, 0x80000000, RZ, 0xc0, !PT ;  /* 0x800000000bff7812 */ /* 0x040fe4000786c0ff */
[----:B------:R-:W-:Y:S02]  /*37450*/  LOP3.LUT P4, RZ, R11, 0x10000000, RZ, 0xc0, !PT ;  /* 0x100000000bff7812 */ /* 0x000fe4000788c0ff */
[----:B------:R-:W-:Y:S02]  /*37460*/  LOP3.LUT R13, R13, 0xfffffffd, RZ, 0xc0, !PT ;  /* 0xfffffffd0d0d7812 */ /* 0x000fe400078ec0ff */
[----:B------:R-:W-:-:S07]  /*37470*/  LOP3.LUT R7, R7, 0x7fffffff, RZ, 0xc0, !PT ;  /* 0x7fffffff07077812 */ /* 0x000fce00078ec0ff */
[----:B------:R-:W-:Y:S02]  /*37480*/  @P3 LOP3.LUT R13, R13, 0x2, RZ, 0xfc, !PT ;  /* 0x000000020d0d3812 */ /* 0x000fe400078efcff */
[----:B------:R-:W-:Y:S02]  /*37490*/  LOP3.LUT P3, RZ, R5, 0x100000, RZ, 0xc0, !PT ;  /* 0x0010000005ff7812 */ /* 0x000fe4000786c0ff */
[----:B------:R-:W-:Y:S02]  /*374a0*/  @P4 LOP3.LUT R7, R7, 0x80000000, RZ, 0xfc, !PT ;  /* 0x8000000007074812 */ /* 0x000fe400078efcff */
[----:B------:R-:W-:Y:S02]  /*374b0*/  LOP3.LUT P4, RZ, R5, 0x80000, RZ, 0xc0, !PT ;  /* 0x0008000005ff7812 */ /* 0x000fe4000788c0ff */
[----:B------:R-:W-:-:S07]  /*374c0*/  LOP3.LUT R13, R13, 0xfffffffb, RZ, 0xc0, !PT ;  /* 0xfffffffb0d0d7812 */ /* 0x000fce00078ec0ff */
[----:B------:R-:W-:-:S04]  /*374d0*/  @P3 LOP3.LUT R13, R13, 0x4, RZ, 0xfc, !PT ;  /* 0x000000040d0d3812 */ /* 0x000fc800078efcff */
[----:B------:R-:W-:-:S04]  /*374e0*/  LOP3.LUT R13, R13, 0xfffffffe, RZ, 0xc0, !PT ;  /* 0xfffffffe0d0d7812 */ /* 0x000fc800078ec0ff */
[----:B------:R-:W-:-:S04]  /*374f0*/  @P4 LOP3.LUT R13, R13, 0x1, RZ, 0xfc, !PT ;  /* 0x000000010d0d4812 */ /* 0x000fc800078efcff */
[----:B------:R-:W-:Y:S02]  /*37500*/  LOP3.LUT P6, RZ, R13, 0x10, RZ, 0xc0, !PT ;  /* 0x000000100dff7812 */ /* 0x000fe400078cc0ff */
[----:B------:R-:W-:Y:S02]  /*37510*/  PRMT R145, R145, 0x7773, RZ ;  /* 0x0000777391917816 */ /* 0x000fe400000000ff */
[----:B------:R-:W-:-:S09]  /*37520*/  LOP3.LUT P0, RZ, R10, 0x2, RZ, 0xc0, !PT ;  /* 0x000000020aff7812 */ /* 0x000fd2000780c0ff */
[----:B------:R0:W-:Y:S01]  /*37530*/  @P6 STG.E.U8 desc[UR32][R200.64], R145 ;  /* 0x00000091c8006986 */ /* 0x0001e2000c101120 */
[----:B------:R-:W-:Y:S02]  /*37540*/  LOP3.LUT P6, RZ, R13, 0x8, RZ, 0xc0, !PT ;  /* 0x000000080dff7812 */ /* 0x000fe400078cc0ff */
[C---:B------:R-:W-:Y:S02]  /*37550*/  PRMT R4, R149.reuse, 0x7770, RZ ;  /* 0x0000777095047816 */ /* 0x040fe400000000ff */
[----:B------:R-:W-:Y:S01]  /*37560*/  LOP3.LUT P3, RZ, R10, 0x1, RZ, 0xc0, !PT ;  /* 0x000000010aff7812 */ /* 0x000fe2000786c0ff */
[----:B0-----:R-:W2:Y:S08]  /*37570*/  LDL.LU.64 R200, [R1+0x818] ;  /* 0x0008180001c87983 */ /* 0x001eb00000300a00 */
[----:B------:R0:W-:Y:S02]  /*37580*/  @P6 STG.E.U8 desc[UR32][R198.64], R4 ;  /* 0x00000004c6006986 */ /* 0x0001e4000c101120 */
[----:B0-----:R-:W-:-:S02]  /*37590*/  PRMT R4, R149, 0x7771, RZ ;  /* 0x0000777195047816 */ /* 0x001fc400000000ff */
[----:B------:R-:W2:Y:S04]  /*375a0*/  LDL.LU.64 R198, [R1+0x720] ;  /* 0x0007200001c67983 */ /* 0x000ea80000300a00 */
[----:B------:R0:W-:Y:S02]  /*375b0*/  @P0 STG.E.U8 desc[UR32][R170.64], R4 ;  /* 0x00000004aa000986 */ /* 0x0001e4000c101120 */
[----:B0-----:R-:W-:Y:S02]  /*375c0*/  PRMT R4, R149, 0x7772, RZ ;  /* 0x0000777295047816 */ /* 0x001fe400000000ff */
[----:B------:R-:W2:Y:S04]  /*375d0*/  LDL.LU.64 R170, [R1+0x5f8] ;  /* 0x0005f80001aa7983 */ /* 0x000ea80000300a00 */
[----:B------:R0:W-:Y:S01]  /*375e0*/  @P3 STG.E.U8 desc[UR32][R190.64], R4 ;  /* 0x00000004be003986 */ /* 0x0001e2000c101120 */
[----:B------:R-:W-:-:S02]  /*375f0*/  LOP3.LUT P3, RZ, R13, 0x4, RZ, 0xc0, !PT ;  /* 0x000000040dff7812 */ /* 0x000fc4000786c0ff */
[----:B------:R-:W-:Y:S02]  /*37600*/  PRMT R149, R149, 0x7773, RZ ;  /* 0x0000777395957816 */ /* 0x000fe400000000ff */
[----:B------:R-:W-:-:S09]  /*37610*/  LOP3.LUT P1, RZ, R11, 0x40000000, RZ, 0xc0, !PT ;  /* 0x400000000bff7812 */ /* 0x000fd2000782c0ff */
[----:B---3--:R1:W-:Y:S01]  /*37620*/  @P3 STG.E.U8 desc[UR32][R218.64], R149 ;  /* 0x00000095da003986 */ /* 0x0083e2000c101120 */
[----:B------:R-:W-:Y:S02]  /*37630*/  LOP3.LUT P3, RZ, R13, 0x2, RZ, 0xc0, !PT ;  /* 0x000000020dff7812 */ /* 0x000fe4000786c0ff */
[C---:B0-----:R-:W-:Y:S02]  /*37640*/  PRMT R4, R146.reuse, 0x7770, RZ ;  /* 0x0000777092047816 */ /* 0x041fe400000000ff */
[----:B------:R-:W-:Y:S01]  /*37650*/  LOP3.LUT P4, RZ, R11, 0x20000000, RZ, 0xc0, !PT ;  /* 0x200000000bff7812 */ /* 0x000fe2000788c0ff */
[----:B-1----:R-:W3:Y:S08]  /*37660*/  LDL.LU.64 R218, [R1+0x4c8] ;  /* 0x0004c80001da7983 */ /* 0x002ef00000300a00 */
[----:B----4-:R0:W-:Y:S02]  /*37670*/  @P3 STG.E.U8 desc[UR32][R216.64], R4 ;  /* 0x00000004d8003986 */ /* 0x0101e4000c101120 */
[----:B0-----:R-:W-:-:S02]  /*37680*/  PRMT R4, R146, 0x7771, RZ ;  /* 0x0000777192047816 */ /* 0x001fc400000000ff */
[----:B------:R-:W4:Y:S04]  /*37690*/  LDL.LU.64 R216, [R1+0x4b0] ;  /* 0x0004b00001d87983 */ /* 0x000f280000300a00 */
[----:B------:R0:W-:Y:S02]  /*376a0*/  @P1 STG.E.U8 desc[UR32][R168.64], R4 ;  /* 0x00000004a8001986 */ /* 0x0001e4000c101120 */
[----:B0-----:R-:W-:-:S05]  /*376b0*/  PRMT R4, R146, 0x7772, RZ ;  /* 0x0000777292047816 */ /* 0x001fca00000000ff */
[----:B------:R-:W-:Y:S01]  /*376c0*/  @P4 STG.E.U8 desc[UR32][R196.64], R4 ;  /* 0x00000004c4004986 */ /* 0x000fe2000c101120 */
[----:B------:R-:W-:Y:S02]  /*376d0*/  LOP3.LUT P4, RZ, R13, 0x1, RZ, 0xc0, !PT ;  /* 0x000000010dff7812 */ /* 0x000fe4000788c0ff */
[----:B------:R-:W-:-:S11]  /*376e0*/  PRMT R146, R146, 0x7773, RZ ;  /* 0x0000777392927816 */ /* 0x000fd600000000ff */
[----:B--2---:R0:W-:Y:S04]  /*376f0*/  @P4 STG.E.U8 desc[UR32][R220.64], R146 ;  /* 0x00000092dc004986 */ /* 0x0041e8000c101120 */
[----:B0-----:R-:W2:Y:S01]  /*37700*/  LDL.LU.64 R220, [R1+0x4a8] ;  /* 0x0004a80001dc7983 */ /* 0x001ea20000300a00 */
[----:B------:R-:W-:Y:S02]  /*37710*/  LOP3.LUT P4, RZ, R7, 0x80000000, RZ, 0xc0, !PT ;  /* 0x8000000007ff7812 */ /* 0x000fe4000788c0ff */
[----:B------:R-:W-:Y:S02]  /*37720*/  PRMT R10, R150, 0x7770, RZ ;  /* 0x00007770960a7816 */ /* 0x000fe400000000ff */
[C---:B------:R-:W-:Y:S02]  /*37730*/  LOP3.LUT P5, RZ, R11.reuse, 0x8000000, RZ, 0xc0, !PT ;  /* 0x080000000bff7812 */ /* 0x040fe400078ac0ff */
[----:B------:R-:W-:-:S02]  /*37740*/  LOP3.LUT P2, RZ, R11, 0x4000000, RZ, 0xc0, !PT ;  /* 0x040000000bff7812 */ /* 0x000fc4000784c0ff */
[C---:B------:R-:W-:Y:S02]  /*37750*/  PRMT R12, R150.reuse, 0x7771, RZ ;  /* 0x00007771960c7816 */ /* 0x040fe400000000ff */
[C---:B------:R-:W-:Y:S02]  /*37760*/  PRMT R13, R150.reuse, 0x7772, RZ ;  /* 0x00007772960d7816 */ /* 0x040fe400000000ff */
[----:B------:R-:W-:Y:S02]  /*37770*/  LOP3.LUT P6, RZ, R5, 0x40000, RZ, 0xc0, !PT ;  /* 0x0004000005ff7812 */ /* 0x000fe400078cc0ff */
[----:B------:R-:W-:Y:S02]  /*37780*/  PRMT R150, R150, 0x7773, RZ ;  /* 0x0000777396967816 */ /* 0x000fe400000000ff */
[----:B------:R-:W-:Y:S01]  /*37790*/  LOP3.LUT P0, RZ, R11, 0x2000000, RZ, 0xc0, !PT ;  /* 0x020000000bff7812 */ /* 0x000fe2000780c0ff */
[----:B------:R0:W-:Y:S04]  /*377a0*/  @P4 STG.E.U8 desc[UR32][R200.64], R10 ;  /* 0x0000000ac8004986 */ /* 0x0001e8000c101120 */
[----:B0-----:R-:W2:Y:S04]  /*377b0*/  LDL.LU.64 R200, [R1+0x4a0] ;  /* 0x0004a00001c87983 */ /* 0x001ea80000300a00 */
[----:B------:R-:W-:Y:S04]  /*377c0*/  @P5 STG.E.U8 desc[UR32][R198.64], R12 ;  /* 0x0000000cc6005986 */ /* 0x000fe8000c101120 */
[----:B------:R0:W-:Y:S04]  /*377d0*/  @P2 STG.E.U8 desc[UR32][R170.64], R13 ;  /* 0x0000000daa002986 */ /* 0x0001e8000c101120 */
[----:B0-----:R-:W2:Y:S04]  /*377e0*/  LDL.LU.64 R170, [R1+0x498] ;  /* 0x0004980001aa7983 */ /* 0x001ea80000300a00 */
[----:B------:R-:W2:Y:S01]  /*377f0*/  LDL.LU.64 R196, [R1+0x490] ;  /* 0x0004900001c47983 */ /* 0x000ea20000300a00 */
[----:B------:R-:W-:-:S03]  /*37800*/  PRMT R4, R147, 0x7770, RZ ;  /* 0x0000777093047816 */ /* 0x000fc600000000ff */
[----:B---3--:R0:W-:Y:S04]  /*37810*/  @P6 STG.E.U8 desc[UR32][R218.64], R150 ;  /* 0x00000096da006986 */ /* 0x0081e8000c101120 */
[----:B0-----:R-:W3:Y:S01]  /*37820*/  LDL.LU.64 R218, [R1+0x488] ;  /* 0x0004880001da7983 */ /* 0x001ee20000300a00 */
[----:B------:R-:W-:-:S03]  /*37830*/  LOP3.LUT P3, RZ, R11, 0x1000000, RZ, 0xc0, !PT ;  /* 0x010000000bff7812 */ /* 0x000fc6000786c0ff */
[----:B----4-:R0:W-:Y:S01]  /*37840*/  @P0 STG.E.U8 desc[UR32][R216.64], R4 ;  /* 0x00000004d8000986 */ /* 0x0101e2000c101120 */
[----:B------:R-:W-:-:S03]  /*37850*/  PRMT R14, R147, 0x7771, RZ ;  /* 0x00007771930e7816 */ /* 0x000fc600000000ff */
[----:B0-----:R-:W4:Y:S04]  /*37860*/  LDL.LU.64 R216, [R1+0x480] ;  /* 0x0004800001d87983 */ /* 0x001f280000300a00 */
[----:B------:R-:W4:Y:S04]  /*37870*/  LDL.LU.64 R198, [R1+0x478] ;  /* 0x0004780001c67983 */ /* 0x000f280000300a00 */
[----:B--2---:R0:W-:Y:S04]  /*37880*/  @P3 STG.E.U8 desc[UR32][R220.64], R14 ;  /* 0x0000000edc003986 */ /* 0x0041e8000c101120 */
[----:B0-----:R-:W2:Y:S01]  /*37890*/  LDL.LU.64 R220, [R1+0x470] ;  /* 0x0004700001dc7983 */ /* 0x001ea20000300a00 */
[----:B------:R-:W-:-:S03]  /*378a0*/  LOP3.LUT P1, RZ, R11, 0x800000, RZ, 0xc0, !PT ;  /* 0x008000000bff7812 */ /* 0x000fc6000782c0ff */
[----:B------:R-:W2:Y:S01]  /*378b0*/  LDL.LU.64 R190, [R1+0x468] ;  /* 0x0004680001be7983 */ /* 0x000ea20000300a00 */
[----:B------:R-:W-:Y:S02]  /*378c0*/  PRMT R10, R147, 0x7772, RZ ;  /* 0x00007772930a7816 */ /* 0x000fe400000000ff */
[----:B------:R-:W-:Y:S02]  /*378d0*/  LOP3.LUT P4, RZ, R5, 0x20000, RZ, 0xc0, !PT ;  /* 0x0002000005ff7812 */ /* 0x000fe4000788c0ff */
[----:B------:R-:W-:Y:S02]  /*378e0*/  LOP3.LUT P5, RZ, R11, 0x400000, RZ, 0xc0, !PT ;  /* 0x004000000bff7812 */ /* 0x000fe400078ac0ff */
[----:B------:R-:W-:Y:S02]  /*378f0*/  LOP3.LUT P2, RZ, R5, 0x10000, RZ, 0xc0, !PT ;  /* 0x0001000005ff7812 */ /* 0x000fe4000784c0ff */
[----:B------:R-:W-:Y:S02]  /*37900*/  PRMT R147, R147, 0x7773, RZ ;  /* 0x0000777393937816 */ /* 0x000fe400000000ff */
[----:B------:R-:W-:-:S02]  /*37910*/  P2R R15, PR, RZ, 0x4 ;  /* 0x00000004ff0f7803 */ /* 0x000fc40000000000 */
[----:B------:R-:W-:Y:S02]  /*37920*/  PRMT R12, R151, 0x7770, RZ ;  /* 0x00007770970c7816 */ /* 0x000fe400000000ff */
[----:B------:R-:W-:-:S04]  /*37930*/  LOP3.LUT P2, RZ, R11, 0x100000, RZ, 0xc0, !PT ;  /* 0x001000000bff7812 */ /* 0x000fc8000784c0ff */
[----:B------:R-:W-:Y:S02]  /*37940*/  P2R R16, PR, RZ, 0x4 ;  /* 0x00000004ff107803 */ /* 0x000fe40000000000 */
[----:B------:R-:W-:Y:S02]  /*37950*/  LOP3.LUT P2, RZ, R11, 0x200000, RZ, 0xc0, !PT ;  /* 0x002000000bff7812 */ /* 0x000fe4000784c0ff */
[C---:B------:R-:W-:Y:S01]  /*37960*/  PRMT R13, R151.reuse, 0x7771, RZ ;  /* 0x00007771970d7816 */ /* 0x040fe200000000ff */
[----:B------:R0:W-:Y:S04]  /*37970*/  @P1 STG.E.U8 desc[UR32][R200.64], R10 ;  /* 0x0000000ac8001986 */ /* 0x0001e8000c101120 */
[----:B0-----:R-:W2:Y:S04]  /*37980*/  LDL.LU.64 R200, [R1+0x460] ;  /* 0x0004600001c87983 */ /* 0x001ea80000300a00 */
[----:B------:R0:W-:Y:S04]  /*37990*/  @P4 STG.E.U8 desc[UR32][R170.64], R147 ;  /* 0x00000093aa004986 */ /* 0x0001e8000c101120 */
[----:B------:R1:W-:Y:S04]  /*379a0*/  @P5 STG.E.U8 desc[UR32][R196.64], R12 ;  /* 0x0000000cc4005986 */ /* 0x0003e8000c101120 */
[----:B0-----:R-:W2:Y:S04]  /*379b0*/  LDL.LU.64 R170, [R1+0x458] ;  /* 0x0004580001aa7983 */ /* 0x001ea80000300a00 */
[----:B------:R-:W2:Y:S04]  /*379c0*/  LDL.LU.64 R168, [R1+0x450] ;  /* 0x0004500001a87983 */ /* 0x000ea80000300a00 */
[----:B-1----:R-:W2:Y:S01]  /*379d0*/  LDL.LU.64 R196, [R1+0x448] ;  /* 0x0004480001c47983 */ /* 0x002ea20000300a00 */
[----:B------:R-:W-:-:S03]  /*379e0*/  PRMT R4, R151, 0x7772, RZ ;  /* 0x0000777297047816 */ /* 0x000fc600000000ff */
[----:B---3--:R0:W-:Y:S01]  /*379f0*/  @P2 STG.E.U8 desc[UR32][R218.64], R13 ;  /* 0x0000000dda002986 */ /* 0x0081e2000c101120 */
[----:B------:R-:W-:-:S03]  /*37a00*/  ISETP.NE.AND P2, PT, R16, RZ, PT ;  /* 0x000000ff1000720c */ /* 0x000fc60003f45270 */
[----:B0-----:R-:W3:Y:S01]  /*37a10*/  LDL.LU.64 R218, [R1+0x440] ;  /* 0x0004400001da7983 */ /* 0x001ee20000300a00 */
[----:B------:R-:W-:-:S09]  /*37a20*/  LOP3.LUT P6, RZ, R11, 0x80000, RZ, 0xc0, !PT ;  /* 0x000800000bff7812 */ /* 0x000fd200078cc0ff */
[----:B----4-:R0:W-:Y:S01]  /*37a30*/  @P2 STG.E.U8 desc[UR32][R216.64], R4 ;  /* 0x00000004d8002986 */ /* 0x0101e2000c101120 */
[----:B------:R-:W-:-:S03]  /*37a40*/  ISETP.NE.AND P2, PT, R15, RZ, PT ;  /* 0x000000ff0f00720c */ /* 0x000fc60003f45270 */
[----:B0-----:R-:W4:Y:S01]  /*37a50*/  LDL.LU.64 R216, [R1+0x438] ;  /* 0x0004380001d87983 */ /* 0x001f220000300a00 */
[----:B------:R-:W-:Y:S02]  /*37a60*/  PRMT R151, R151, 0x7773, RZ ;  /* 0x0000777397977816 */ /* 0x000fe400000000ff */
[----:B------:R-:W-:-:S07]  /*37a70*/  PRMT R10, R152, 0x7770, RZ ;  /* 0x00007770980a7816 */ /* 0x000fce00000000ff */
[----:B------:R0:W-:Y:S04]  /*37a80*/  @P2 STG.E.U8 desc[UR32][R198.64], R151 ;  /* 0x00000097c6002986 */ /* 0x0001e8000c101120 */
[----:B0-----:R-:W4:Y:S04]  /*37a90*/  LDL.LU.64 R198, [R1+0x430] ;  /* 0x0004300001c67983 */ /* 0x001f280000300a00 */
[----:B--2---:R0:W-:Y:S04]  /*37aa0*/  @P6 STG.E.U8 desc[UR32][R220.64], R10 ;  /* 0x0000000adc006986 */ /* 0x0041e8000c101120 */
[----:B0-----:R-:W2:Y:S01]  /*37ab0*/  LDL.LU.64 R220, [R1+0x428] ;  /* 0x0004280001dc7983 */ /* 0x001ea20000300a00 */
[----:B------:R-:W-:-:S04]  /*37ac0*/  LOP3.LUT P0, RZ, R5, 0x8000, RZ, 0xc0, !PT ;  /* 0x0000800005ff7812 */ /* 0x000fc8000780c0ff */
[----:B------:R-:W-:Y:S02]  /*37ad0*/  P2R R18, PR, RZ, 0x1 ;  /* 0x00000001ff127803 */ /* 0x000fe40000000000 */
[----:B------:R-:W-:-:S04]  /*37ae0*/  LOP3.LUT P0, RZ, R11, 0x20000, RZ, 0xc0, !PT ;  /* 0x000200000bff7812 */ /* 0x000fc8000780c0ff */
[----:B------:R-:W-:Y:S02]  /*37af0*/  P2R R17, PR, RZ, 0x1 ;  /* 0x00000001ff117803 */ /* 0x000fe40000000000 */
[----:B------:R-:W-:Y:S02]  /*37b00*/  LOP3.LUT P0, RZ, R11, 0x40000, RZ, 0xc0, !PT ;  /* 0x000400000bff7812 */ /* 0x000fe4000780c0ff */
[----:B------:R-:W-:Y:S02]  /*37b10*/  PRMT R14, R152, 0x7771, RZ ;  /* 0x00007771980e7816 */ /* 0x000fe400000000ff */
[----:B------:R-:W-:-:S09]  /*37b20*/  LOP3.LUT P1, RZ, R5, 0x4000, RZ, 0xc0, !PT ;  /* 0x0000400005ff7812 */ /* 0x000fd2000782c0ff */
[----:B------:R-:W-:Y:S01]  /*37b30*/  @P0 STG.E.U8 desc[UR32][R190.64], R14 ;  /* 0x0000000ebe000986 */ /* 0x000fe2000c101120 */
[----:B------:R-:W-:Y:S02]  /*37b40*/  ISETP.NE.AND P0, PT, R17, RZ, PT ;  /* 0x000000ff1100720c */ /* 0x000fe40003f05270 */
[----:B------:R-:W-:Y:S02]  /*37b50*/  PRMT R12, R152, 0x7772, RZ ;  /* 0x00007772980c7816 */ /* 0x000fe400000000ff */
[----:B------:R-:W-:Y:S02]  /*37b60*/  P2R R48, PR, RZ, 0x2 ;  /* 0x00000002ff307803 */ /* 0x000fe40000000000 */
[C---:B------:R-:W-:Y:S02]  /*37b70*/  LOP3.LUT P1, RZ, R11.reuse, 0x4000, RZ, 0xc0, !PT ;  /* 0x000040000bff7812 */ /* 0x040fe4000782c0ff */
[----:B------:R-:W-:Y:S02]  /*37b80*/  LOP3.LUT P3, RZ, R11, 0x10000, RZ, 0xc0, !PT ;  /* 0x000100000bff7812 */ /* 0x000fe4000786c0ff */
[----:B------:R-:W-:-:S02]  /*37b90*/  P2R R19, PR, RZ, 0x2 ;  /* 0x00000002ff137803 */ /* 0x000fc40000000000 */
[----:B------:R-:W-:Y:S02]  /*37ba0*/  LOP3.LUT P1, RZ, R11, 0x8000, RZ, 0xc0, !PT ;  /* 0x000080000bff7812 */ /* 0x000fe4000782c0ff */
[----:B------:R-:W-:Y:S02]  /*37bb0*/  PRMT R152, R152, 0x7773, RZ ;  /* 0x0000777398987816 */ /* 0x000fe400000000ff */
[----:B------:R-:W-:Y:S01]  /*37bc0*/  PRMT R4, R156, 0x7770, RZ ;  /* 0x000077709c047816 */ /* 0x000fe200000000ff */
[----:B------:R0:W-:Y:S01]  /*37bd0*/  @P0 STG.E.U8 desc[UR32][R200.64], R12 ;  /* 0x0000000cc8000986 */ /* 0x0001e2000c101120 */
[----:B------:R-:W-:Y:S02]  /*37be0*/  ISETP.NE.AND P0, PT, R18, RZ, PT ;  /* 0x000000ff1200720c */ /* 0x000fe40003f05270 */
[C---:B------:R-:W-:Y:S01]  /*37bf0*/  PRMT R13, R156.reuse, 0x7771, RZ ;  /* 0x000077719c0d7816 */ /* 0x040fe200000000ff */
[----:B0-----:R-:W2:Y:S01]  /*37c00*/  LDL.LU.64 R200, [R1+0x420] ;  /* 0x0004200001c87983 */ /* 0x001ea20000300a00 */
[----:B------:R-:W-:-:S09]  /*37c10*/  PRMT R10, R156, 0x7772, RZ ;  /* 0x000077729c0a7816 */ /* 0x000fd200000000ff */
[----:B------:R0:W-:Y:S04]  /*37c20*/  @P0 STG.E.U8 desc[UR32][R170.64], R152 ;  /* 0x00000098aa000986 */ /* 0x0001e8000c101120 */
[----:B------:R-:W-:Y:S04]  /*37c30*/  @P3 STG.E.U8 desc[UR32][R168.64], R4 ;  /* 0x00000004a8003986 */ /* 0x000fe8000c101120 */
[----:B------:R-:W-:Y:S01]  /*37c40*/  @P1 STG.E.U8 desc[UR32][R196.64], R13 ;  /* 0x0000000dc4001986 */ /* 0x000fe2000c101120 */
[----:B------:R-:W-:-:S03]  /*37c50*/  ISETP.NE.AND P1, PT, R19, RZ, PT ;  /* 0x000000ff1300720c */ /* 0x000fc60003f25270 */
[----:B0-----:R-:W2:Y:S01]  /*37c60*/  LDL.LU.64 R170, [R1+0x418] ;  /* 0x0004180001aa7983 */ /* 0x001ea20000300a00 */
[----:B------:R-:W-:-:S09]  /*37c70*/  PRMT R156, R156, 0x7773, RZ ;  /* 0x000077739c9c7816 */ /* 0x000fd200000000ff */
[----:B---3--:R0:W-:Y:S01]  /*37c80*/  @P1 STG.E.U8 desc[UR32][R218.64], R10 ;  /* 0x0000000ada001986 */ /* 0x0081e2000c101120 */
[----:B------:R-:W-:-:S03]  /*37c90*/  ISETP.NE.AND P1, PT, R48, RZ, PT ;  /* 0x000000ff3000720c */ /* 0x000fc60003f25270 */
[----:B0-----:R-:W3:Y:S01]  /*37ca0*/  LDL.LU.64 R218, [R1+0x410] ;  /* 0x0004100001da7983 */ /* 0x001ee20000300a00 */
[----:B------:R-:W-:-:S09]  /*37cb0*/  LOP3.LUT P4, RZ, R11, 0x2000, RZ, 0xc0, !PT ;  /* 0x000020000bff7812 */ /* 0x000fd2000788c0ff */
[----:B----4-:R0:W-:Y:S01]  /*37cc0*/  @P1 STG.E.U8 desc[UR32][R216.64], R156 ;  /* 0x0000009cd8001986 */ /* 0x0101e2000c101120 */
[----:B------:R-:W-:-:S03]  /*37cd0*/  LOP3.LUT P5, RZ, R11, 0x1000, RZ, 0xc0, !PT ;  /* 0x000010000bff7812 */ /* 0x000fc600078ac0ff */
[----:B0-----:R-:W4:Y:S01]  /*37ce0*/  LDL.LU.64 R216, [R1+0x408] ;  /* 0x0004080001d87983 */ /* 0x001f220000300a00 */
[C---:B------:R-:W-:Y:S02]  /*37cf0*/  PRMT R12, R153.reuse, 0x7770, RZ ;  /* 0x00007770990c7816 */ /* 0x040fe400000000ff */
[----:B------:R-:W-:-:S03]  /*37d00*/  PRMT R14, R153, 0x7771, RZ ;  /* 0x00007771990e7816 */ /* 0x000fc600000000ff */
[----:B------:R-:W-:Y:S04]  /*37d10*/  @P4 STG.E.U8 desc[UR32][R198.64], R12 ;  /* 0x0000000cc6004986 */ /* 0x000fe8000c101120 */
[----:B--2---:R0:W-:Y:S04]  /*37d20*/  @P5 STG.E.U8 desc[UR32][R220.64], R14 ;  /* 0x0000000edc005986 */ /* 0x0041e8000c101120 */
[----:B0-----:R-:W2:Y:S01]  /*37d30*/  LDL.LU.64 R220, [R1+0x400] ;  /* 0x0004000001dc7983 */ /* 0x001ea20000300a00 */
[----:B------:R-:W-:-:S03]  /*37d40*/  LOP3.LUT P2, RZ, R11, 0x800, RZ, 0xc0, !PT ;  /* 0x000008000bff7812 */ /* 0x000fc6000784c0ff */
[----:B------:R-:W2:Y:S01]  /*37d50*/  LDL.LU.64 R196, [R1+0x3f8] ;  /* 0x0003f80001c47983 */ /* 0x000ea20000300a00 */
[----:B------:R-:W-:Y:S02]  /*37d60*/  PRMT R4, R153, 0x7772, RZ ;  /* 0x0000777299047816 */ /* 0x000fe400000000ff */
[----:B------:R-:W-:Y:S02]  /*37d70*/  LOP3.LUT P6, RZ, R5, 0x2000, RZ, 0xc0, !PT ;  /* 0x0000200005ff7812 */ /* 0x000fe400078cc0ff */
[----:B------:R-:W-:Y:S02]  /*37d80*/  PRMT R153, R153, 0x7773, RZ ;  /* 0x0000777399997816 */ /* 0x000fe400000000ff */
[----:B------:R-:W-:Y:S02]  /*37d90*/  LOP3.LUT P0, RZ, R11, 0x400, RZ, 0xc0, !PT ;  /* 0x000004000bff7812 */ /* 0x000fe4000780c0ff */
[----:B------:R-:W-:Y:S02]  /*37da0*/  PRMT R10, R157, 0x7770, RZ ;  /* 0x000077709d0a7816 */ /* 0x000fe400000000ff */
[----:B------:R-:W-:-:S02]  /*37db0*/  LOP3.LUT P3, RZ, R11, 0x200, RZ, 0xc0, !PT ;  /* 0x000002000bff7812 */ /* 0x000fc4000786c0ff */
[----:B------:R-:W-:Y:S01]  /*37dc0*/  PRMT R13, R157, 0x7771, RZ ;  /* 0x000077719d0d7816 */ /* 0x000fe200000000ff */
[----:B------:R0:W-:Y:S04]  /*37dd0*/  @P2 STG.E.U8 desc[UR32][R200.64], R4 ;  /* 0x00000004c8002986 */ /* 0x0001e8000c101120 */
[----:B0-----:R-:W2:Y:S04]  /*37de0*/  LDL.LU.64 R200, [R1+0x3f0] ;  /* 0x0003f00001c87983 */ /* 0x001ea80000300a00 */
[----:B------:R0:W-:Y:S04]  /*37df0*/  @P6 STG.E.U8 desc[UR32][R170.64], R153 ;  /* 0x00000099aa006986 */ /* 0x0001e8000c101120 */
[----:B0-----:R-:W2:Y:S04]  /*37e00*/  LDL.LU.64 R170, [R1+0x3e8] ;  /* 0x0003e80001aa7983 */ /* 0x001ea80000300a00 */
[----:B------:R-:W2:Y:S04]  /*37e10*/  LDL.LU.64 R198, [R1+0x3e0] ;  /* 0x0003e00001c67983 */ /* 0x000ea80000300a00 */
[----:B---3--:R0:W-:Y:S04]  /*37e20*/  @P0 STG.E.U8 desc[UR32][R218.64], R10 ;  /* 0x0000000ada000986 */ /* 0x0081e8000c101120 */
[----:B0-----:R-:W3:Y:S04]  /*37e30*/  LDL.LU.64 R218, [R1+0x3d8] ;  /* 0x0003d80001da7983 */ /* 0x001ee80000300a00 */
[----:B------:R-:W3:Y:S01]  /*37e40*/  LDL.LU.64 R190, [R1+0x3d0] ;  /* 0x0003d00001be7983 */ /* 0x000ee20000300a00 */
[----:B------:R-:W-:-:S02]  /*37e50*/  LOP3.LUT P5, RZ, R11, 0x20, RZ, 0xc0, !PT ;  /* 0x000000200bff7812 */ /* 0x000fc400078ac0ff */
[C---:B------:R-:W-:Y:S01]  /*37e60*/  LOP3.LUT P6, RZ, R11.reuse, 0x4, RZ, 0xc0, !PT ;  /* 0x000000040bff7812 */ /* 0x040fe200078cc0ff */
[----:B----4-:R0:W-:Y:S01]  /*37e70*/  @P3 STG.E.U8 desc[UR32][R216.64], R13 ;  /* 0x0000000dd8003986 */ /* 0x0101e2000c101120 */
[----:B------:R-:W-:Y:S02]  /*37e80*/  LOP3.LUT P3, RZ, R6, 0x80000000, RZ, 0xc0, !PT ;  /* 0x8000000006ff7812 */ /* 0x000fe4000786c0ff */
[C---:B------:R-:W-:Y:S02]  /*37e90*/  LOP3.LUT P1, RZ, R11.reuse, 0x100, RZ, 0xc0, !PT ;  /* 0x000001000bff7812 */ /* 0x040fe4000782c0ff */
[----:B------:R-:W-:Y:S02]  /*37ea0*/  P2R R14, PR, RZ, 0x20 ;  /* 0x00000020ff0e7803 */ /* 0x000fe40000000000 */
[----:B------:R-:W-:Y:S02]  /*37eb0*/  P2R R16, PR, RZ, 0x40 ;  /* 0x00000040ff107803 */ /* 0x000fe40000000000 */
[----:B------:R-:W-:Y:S01]  /*37ec0*/  P2R R18, PR, RZ, 0x8 ;  /* 0x00000008ff127803 */ /* 0x000fe20000000000 */
[----:B0-----:R-:W4:Y:S01]  /*37ed0*/  LDL.LU.64 R216, [R1+0x3c8] ;  /* 0x0003c80001d87983 */ /* 0x001f220000300a00 */
[----:B------:R-:W-:-:S02]  /*37ee0*/  LOP3.LUT P5, RZ, R11, 0x40, RZ, 0xc0, !PT ;  /* 0x000000400bff7812 */ /* 0x000fc400078ac0ff */
[C---:B------:R-:W-:Y:S02]  /*37ef0*/  LOP3.LUT P6, RZ, R11.reuse, 0x8, RZ, 0xc0, !PT ;  /* 0x000000080bff7812 */ /* 0x040fe400078cc0ff */
[C---:B------:R-:W-:Y:S02]  /*37f00*/  LOP3.LUT P3, RZ, R11.reuse, 0x1, RZ, 0xc0, !PT ;  /* 0x000000010bff7812 */ /* 0x040fe4000786c0ff */
[----:B------:R-:W-:Y:S02]  /*37f10*/  P2R R12, PR, RZ, 0x20 ;  /* 0x00000020ff0c7803 */ /* 0x000fe40000000000 */
[----:B------:R-:W-:Y:S02]  /*37f20*/  P2R R15, PR, RZ, 0x40 ;  /* 0x00000040ff0f7803 */ /* 0x000fe40000000000 */
[----:B------:R-:W-:Y:S02]  /*37f30*/  P2R R17, PR, RZ, 0x8 ;  /* 0x00000008ff117803 */ /* 0x000fe40000000000 */
[----:B------:R-:W-:-:S02]  /*37f40*/  LOP3.LUT P5, RZ, R11, 0x80, RZ, 0xc0, !PT ;  /* 0x000000800bff7812 */ /* 0x000fc400078ac0ff */
[C---:B------:R-:W-:Y:S02]  /*37f50*/  LOP3.LUT P6, RZ, R11.reuse, 0x10, RZ, 0xc0, !PT ;  /* 0x000000100bff7812 */ /* 0x040fe400078cc0ff */
[----:B------:R-:W-:Y:S02]  /*37f60*/  LOP3.LUT P3, RZ, R11, 0x2, RZ, 0xc0, !PT ;  /* 0x000000020bff7812 */ /* 0x000fe4000786c0ff */
[----:B------:R-:W-:-:S05]  /*37f70*/  PRMT R11, R157, 0x7772, RZ ;  /* 0x000077729d0b7816 */ /* 0x000fca00000000ff */
[----:B--2---:R0:W-:Y:S04]  /*37f80*/  @P1 STG.E.U8 desc[UR32][R220.64], R11 ;  /* 0x0000000bdc001986 */ /* 0x0041e8000c101120 */
[----:B0-----:R-:W2:Y:S01]  /*37f90*/  LDL.LU.64 R220, [R1+0x3c0] ;  /* 0x0003c00001dc7983 */ /* 0x001ea20000300a00 */
[----:B------:R-:W-:Y:S02]  /*37fa0*/  LOP3.LUT P4, RZ, R5, 0x1000, RZ, 0xc0, !PT ;  /* 0x0000100005ff7812 */ /* 0x000fe4000788c0ff */
[----:B------:R-:W-:Y:S01]  /*37fb0*/  PRMT R157, R157, 0x7773, RZ ;  /* 0x000077739d9d7816 */ /* 0x000fe200000000ff */
[----:B------:R-:W2:Y:S01]  /*37fc0*/  LDL.LU.64 R168, [R1+0x3b8] ;  /* 0x0003b80001a87983 */ /* 0x000ea20000300a00 */
[----:B------:R-:W-:-:S09]  /*37fd0*/  PRMT R4, R154, 0x7770, RZ ;  /* 0x000077709a047816 */ /* 0x000fd200000000ff */
[----:B------:R0:W-:Y:S04]  /*37fe0*/  @P4 STG.E.U8 desc[UR32][R196.64], R157 ;  /* 0x0000009dc4004986 */ /* 0x0001e8000c101120 */
[----:B0-----:R-:W2:Y:S01]  /*37ff0*/  LDL.LU.64 R196, [R1+0x3b0] ;  /* 0x0003b00001c47983 */ /* 0x001ea20000300a00 */
[----:B------:R-:W-:Y:S02]  /*38000*/  LOP3.LUT P2, RZ, R5, 0x800, RZ, 0xc0, !PT ;  /* 0x0000080005ff7812 */ /* 0x000fe4000784c0ff */
[----:B------:R-:W-:Y:S01]  /*38010*/  PRMT R10, R154, 0x7772, RZ ;  /* 0x000077729a0a7816 */ /* 0x000fe200000000ff */
[----:B------:R0:W-:Y:S01]  /*38020*/  @P5 STG.E.U8 desc[UR32][R200.64], R4 ;  /* 0x00000004c8005986 */ /* 0x0001e2000c101120 */
[----:B------:R-:W-:Y:S02]  /*38030*/  ISETP.NE.AND P5, PT, R12, RZ, PT ;  /* 0x000000ff0c00720c */ /* 0x000fe40003fa5270 */
[C---:B------:R-:W-:Y:S01]  /*38040*/  PRMT R12, R154.reuse, 0x7771, RZ ;  /* 0x000077719a0c7816 */ /* 0x040fe200000000ff */
[----:B0-----:R-:W2:Y:S01]  /*38050*/  LDL.LU.64 R200, [R1+0x3a8] ;  /* 0x0003a80001c87983 */ /* 0x001ea20000300a00 */
[----:B------:R-:W-:-:S02]  /*38060*/  PRMT R154, R154, 0x7773, RZ ;  /* 0x000077739a9a7816 */ /* 0x000fc400000000ff */
[----:B------:R-:W-:-:S07]  /*38070*/  PRMT R11, R158, 0x7770, RZ ;  /* 0x000077709e0b7816 */ /* 0x000fce00000000ff */
[----:B------:R0:W-:Y:S01]  /*38080*/  @P5 STG.E.U8 desc[UR32][R170.64], R12 ;  /* 0x0000000caa005986 */ /* 0x0001e2000c101120 */
[----:B------:R-:W-:-:S03]  /*38090*/  ISETP.NE.AND P5, PT, R14, RZ, PT ;  /* 0x000000ff0e00720c */ /* 0x000fc60003fa5270 */
[----:B0-----:R-:W2:Y:S10]  /*380a0*/  LDL.LU.64 R170, [R1+0x3a0] ;  /* 0x0003a00001aa7983 */ /* 0x001eb40000300a00 */
[----:B------:R0:W-:Y:S01]  /*380b0*/  @P5 STG.E.U8 desc[UR32][R198.64], R10 ;  /* 0x0000000ac6005986 */ /* 0x0001e2000c101120 */
[----:B------:R-:W-:-:S03]  /*380c0*/  PRMT R13, R158, 0x7771, RZ ;  /* 0x000077719e0d7816 */ /* 0x000fc600000000ff */
[----:B0-----:R-:W2:Y:S04]  /*380d0*/  LDL.LU.64 R198, [R1+0x398] ;  /* 0x0003980001c67983 */ /* 0x001ea80000300a00 */
[----:B---3--:R0:W-:Y:S04]  /*380e0*/  @P2 STG.E.U8 desc[UR32][R218.64], R154 ;  /* 0x0000009ada002986 */ /* 0x0081e8000c101120 */
[----:B------:R-:W-:Y:S01]  /*380f0*/  @P6 STG.E.U8 desc[UR32][R190.64], R11 ;  /* 0x0000000bbe006986 */ /* 0x000fe2000c101120 */
[----:B------:R-:W-:-:S03]  /*38100*/  ISETP.NE.AND P6, PT, R15, RZ, PT ;  /* 0x000000ff0f00720c */ /* 0x000fc60003fc5270 */
[----:B0-----:R-:W3:Y:S10]  /*38110*/  LDL.LU.64 R218, [R1+0x390] ;  /* 0x0003900001da7983 */ /* 0x001ef40000300a00 */
[----:B----4-:R0:W-:Y:S01]  /*38120*/  @P6 STG.E.U8 desc[UR32][R216.64], R13 ;  /* 0x0000000dd8006986 */ /* 0x0101e2000c101120 */
[----:B------:R-:W-:-:S02]  /*38130*/  ISETP.NE.AND P6, PT, R16, RZ, PT ;  /* 0x000000ff1000720c */ /* 0x000fc40003fc5270 */
[----:B------:R-:W-:Y:S01]  /*38140*/  PRMT R4, R158, 0x7772, RZ ;  /* 0x000077729e047816 */ /* 0x000fe200000000ff */
[----:B0-----:R-:W4:Y:S10]  /*38150*/  LDL.LU.64 R216, [R1+0x388] ;  /* 0x0003880001d87983 */ /* 0x001f340000300a00 */
[----:B--2---:R0:W-:Y:S04]  /*38160*/  @P6 STG.E.U8 desc[UR32][R220.64], R4 ;  /* 0x00000004dc006986 */ /* 0x0041e8000c101120 */
[----:B0-----:R-:W2:Y:S01]  /*38170*/  LDL.LU.64 R220, [R1+0x380] ;  /* 0x0003800001dc7983 */ /* 0x001ea20000300a00 */
[----:B------:R-:W-:-:S02]  /*38180*/  LOP3.LUT P0, RZ, R5, 0x400, RZ, 0xc0, !PT ;  /* 0x0000040005ff7812 */ /* 0x000fc4000780c0ff */
[----:B------:R-:W-:Y:S02]  /*38190*/  PRMT R158, R158, 0x7773, RZ ;  /* 0x000077739e9e7816 */ /* 0x000fe400000000ff */
[----:B------:R-:W-:-:S09]  /*381a0*/  PRMT R10, R155, 0x7770, RZ ;  /* 0x000077709b0a7816 */ /* 0x000fd200000000ff */
[----:B------:R-:W-:Y:S04]  /*381b0*/  @P0 STG.E.U8 desc[UR32][R168.64], R158 ;  /* 0x0000009ea8000986 */ /* 0x000fe8000c101120 */
[----:B------:R-:W-:Y:S01]  /*381c0*/  @P3 STG.E.U8 desc[UR32][R196.64], R10 ;  /* 0x0000000ac4003986 */ /* 0x000fe2000c101120 */
[----:B------:R-:W-:Y:S02]  /*381d0*/  ISETP.NE.AND P3, PT, R17, RZ, PT ;  /* 0x000000ff1100720c */ /* 0x000fe40003f65270 */
[C---:B------:R-:W-:Y:S02]  /*381e0*/  PRMT R12, R155.reuse, 0x7771, RZ ;  /* 0x000077719b0c7816 */ /* 0x040fe400000000ff */
[----:B------:R-:W-:Y:S02]  /*381f0*/  PRMT R11, R155, 0x7772, RZ ;  /* 0x000077729b0b7816 */ /* 0x000fe400000000ff */
[----:B------:R-:W-:-:S02]  /*38200*/  LOP3.LUT P1, RZ, R5, 0x200, RZ, 0xc0, !PT ;  /* 0x0000020005ff7812 */ /* 0x000fc4000782c0ff */
[----:B------:R-:W-:Y:S02]  /*38210*/  LOP3.LUT P4, RZ, R6, 0x40000000, RZ, 0xc0, !PT ;  /* 0x4000000006ff7812 */ /* 0x000fe4000788c0ff */
[----:B------:R-:W-:-:S03]  /*38220*/  PRMT R155, R155, 0x7773, RZ ;  /* 0x000077739b9b7816 */ /* 0x000fc600000000ff */
[----:B------:R0:W-:Y:S01]  /*38230*/  @P3 STG.E.U8 desc[UR32][R200.64], R12 ;  /* 0x0000000cc8003986 */ /* 0x0001e2000c101120 */
[----:B------:R-:W-:-:S03]  /*38240*/  ISETP.NE.AND P3, PT, R18, RZ, PT ;  /* 0x000000ff1200720c */ /* 0x000fc60003f65270 */
[----:B0-----:R-:W2:Y:S01]  /*38250*/  LDL.LU.64 R200, [R1+0x378] ;  /* 0x0003780001c87983 */ /* 0x001ea20000300a00 */
[----:B------:R-:W-:Y:S02]  /*38260*/  PRMT R4, R159, 0x7770, RZ ;  /* 0x000077709f047816 */ /* 0x000fe400000000ff */
[----:B------:R-:W-:-:S07]  /*38270*/  LOP3.LUT P5, RZ, R6, 0x20000000, RZ, 0xc0, !PT ;  /* 0x2000000006ff7812 */ /* 0x000fce00078ac0ff */
[----:B------:R0:W-:Y:S04]  /*38280*/  @P3 STG.E.U8 desc[UR32][R170.64], R11 ;  /* 0x0000000baa003986 */ /* 0x0001e8000c101120 */
[----:B0-----:R-:W2:Y:S04]  /*38290*/  LDL.LU.64 R170, [R1+0x370] ;  /* 0x0003700001aa7983 */ /* 0x001ea80000300a00 */
[----:B------:R-:W-:Y:S01]  /*382a0*/  @P1 STG.E.U8 desc[UR32][R198.64], R155 ;  /* 0x0000009bc6001986 */ /* 0x000fe2000c101120 */
[----:B------:R-:W-:-:S03]  /*382b0*/  PRMT R13, R159, 0x7771, RZ ;  /* 0x000077719f0d7816 */ /* 0x000fc600000000ff */
[----:B---3--:R0:W-:Y:S04]  /*382c0*/  @P4 STG.E.U8 desc[UR32][R218.64], R4 ;  /* 0x00000004da004986 */ /* 0x0081e8000c101120 */
[----:B0-----:R-:W3:Y:S04]  /*382d0*/  LDL.LU.64 R218, [R1+0x368] ;  /* 0x0003680001da7983 */ /* 0x001ee80000300a00 */
[----:B------:R-:W3:Y:S01]  /*382e0*/  LDL.LU.64 R196, [R1+0x360] ;  /* 0x0003600001c47983 */ /* 0x000ee20000300a00 */
[----:B------:R-:W-:-:S03]  /*382f0*/  LOP3.LUT P2, RZ, R6, 0x10000000, RZ, 0xc0, !PT ;  /* 0x1000000006ff7812 */ /* 0x000fc6000784c0ff */
[----:B----4-:R0:W-:Y:S01]  /*38300*/  @P5 STG.E.U8 desc[UR32][R216.64], R13 ;  /* 0x0000000dd8005986 */ /* 0x0101e2000c101120 */
[----:B------:R-:W-:-:S03]  /*38310*/  PRMT R10, R159, 0x7772, RZ ;  /* 0x000077729f0a7816 */ /* 0x000fc600000000ff */
[----:B0-----:R-:W4:Y:S06]  /*38320*/  LDL.LU.64 R216, [R1+0x358] ;  /* 0x0003580001d87983 */ /* 0x001f2c0000300a00 */
[----:B--2---:R0:W-:Y:S04]  /*38330*/  @P2 STG.E.U8 desc[UR32][R220.64], R10 ;  /* 0x0000000adc002986 */ /* 0x0041e8000c101120 */
[----:B0-----:R-:W2:Y:S01]  /*38340*/  LDL.LU.64 R220, [R1+0x350] ;  /* 0x0003500001dc7983 */ /* 0x001ea20000300a00 */
[----:B------:R-:W-:-:S02]  /*38350*/  LOP3.LUT P6, RZ, R5, 0x100, RZ, 0xc0, !PT ;  /* 0x0000010005ff7812 */ /* 0x000fc400078cc0ff */
[----:B------:R-:W-:Y:S01]  /*38360*/  PRMT R159, R159, 0x7773, RZ ;  /* 0x000077739f9f7816 */ /* 0x000fe200000000ff */
[----:B------:R-:W2:Y:S01]  /*38370*/  LDL.LU.64 R198, [R1+0x348] ;  /* 0x0003480001c67983 */ /* 0x000ea20000300a00 */
[C---:B------:R-:W-:Y:S02]  /*38380*/  LOP3.LUT P0, RZ, R6.reuse, 0x8000000, RZ, 0xc0, !PT ;  /* 0x0800000006ff7812 */ /* 0x040fe4000780c0ff */
[----:B------:R-:W-:Y:S02]  /*38390*/  LOP3.LUT P4, RZ, R6, 0x800000, RZ, 0xc0, !PT ;  /* 0x0080000006ff7812 */ /* 0x000fe4000788c0ff */
[----:B------:R-:W-:Y:S02]  /*383a0*/  LOP3.LUT P2, RZ, R3, 0x200000, RZ, 0xc0, !PT ;  /* 0x0020000003ff7812 */ /* 0x000fe4000784c0ff */
[----:B------:R-:W-:Y:S02]  /*383b0*/  P2R R14, PR, RZ, 0x10 ;  /* 0x00000010ff0e7803 */ /* 0x000fe40000000000 */
[----:B------:R-:W-:-:S02]  /*383c0*/  P2R R15, PR, RZ, 0x4 ;  /* 0x00000004ff0f7803 */ /* 0x000fc40000000000 */
[C---:B------:R-:W-:Y:S02]  /*383d0*/  LOP3.LUT P3, RZ, R6.reuse, 0x4000000, RZ, 0xc0, !PT ;  /* 0x0400000006ff7812 */ /* 0x040fe4000786c0ff */
[C---:B------:R-:W-:Y:S02]  /*383e0*/  LOP3.LUT P1, RZ, R6.reuse, 0x2000000, RZ, 0xc0, !PT ;  /* 0x0200000006ff7812 */ /* 0x040fe4000782c0ff */
[C---:B------:R-:W-:Y:S02]  /*383f0*/  LOP3.LUT P4, RZ, R6.reuse, 0x1000000, RZ, 0xc0, !PT ;  /* 0x0100000006ff7812 */ /* 0x040fe4000788c0ff */
[C---:B------:R-:W-:Y:S02]  /*38400*/  LOP3.LUT P5, RZ, R6.reuse, 0x400000, RZ, 0xc0, !PT ;  /* 0x0040000006ff7812 */ /* 0x040fe400078ac0ff */
[----:B------:R-:W-:Y:S02]  /*38410*/  LOP3.LUT P2, RZ, R6, 0x200000, RZ, 0xc0, !PT ;  /* 0x0020000006ff7812 */ /* 0x000fe4000784c0ff */
[----:B------:R-:W-:-:S02]  /*38420*/  PRMT R6, R160, 0x7770, RZ ;  /* 0x00007770a0067816 */ /* 0x000fc400000000ff */
[C---:B------:R-:W-:Y:S01]  /*38430*/  PRMT R11, R160.reuse, 0x7771, RZ ;  /* 0x00007771a00b7816 */ /* 0x040fe200000000ff */
[----:B------:R0:W-:Y:S04]  /*38440*/  @P6 STG.E.U8 desc[UR32][R200.64], R159 ;  /* 0x0000009fc8006986 */ /* 0x0001e8000c101120 */
[----:B0-----:R-:W2:Y:S04]  /*38450*/  LDL.LU.64 R200, [R1+0x340] ;  /* 0x0003400001c87983 */ /* 0x001ea80000300a00 */
[----:B------:R-:W2:Y:S01]  /*38460*/  LDL.LU.64 R190, [R1+0x338] ;  /* 0x0003380001be7983 */ /* 0x000ea20000300a00 */
[----:B------:R-:W-:-:S03]  /*38470*/  PRMT R4, R160, 0x7772, RZ ;  /* 0x00007772a0047816 */ /* 0x000fc600000000ff */
[----:B------:R0:W-:Y:S04]  /*38480*/  @P0 STG.E.U8 desc[UR32][R170.64], R6 ;  /* 0x00000006aa000986 */ /* 0x0001e8000c101120 */
[----:B0-----:R-:W2:Y:S01]  /*38490*/  LDL.LU.64 R170, [R1+0x330] ;  /* 0x0003300001aa7983 */ /* 0x001ea20000300a00 */
[----:B------:R-:W-:Y:S02]  /*384a0*/  P2R R12, PR, RZ, 0x10 ;  /* 0x00000010ff0c7803 */ /* 0x000fe40000000000 */
[----:B------:R-:W-:Y:S02]  /*384b0*/  LOP3.LUT P4, RZ, R5, 0x80, RZ, 0xc0, !PT ;  /* 0x0000008005ff7812 */ /* 0x000fe4000788c0ff */
[----:B------:R-:W-:Y:S01]  /*384c0*/  PRMT R160, R160, 0x7773, RZ ;  /* 0x00007773a0a07816 */ /* 0x000fe200000000ff */
[----:B---3--:R0:W-:Y:S04]  /*384d0*/  @P3 STG.E.U8 desc[UR32][R218.64], R11 ;  /* 0x0000000bda003986 */ /* 0x0081e8000c101120 */
[----:B------:R1:W-:Y:S04]  /*384e0*/  @P1 STG.E.U8 desc[UR32][R196.64], R4 ;  /* 0x00000004c4001986 */ /* 0x0003e8000c101120 */
[----:B0-----:R-:W3:Y:S04]  /*384f0*/  LDL.LU.64 R218, [R1+0x328] ;  /* 0x0003280001da7983 */ /* 0x001ee80000300a00 */
[----:B------:R-:W3:Y:S04]  /*38500*/  LDL.LU.64 R168, [R1+0x320] ;  /* 0x0003200001a87983 */ /* 0x000ee80000300a00 */
[----:B-1----:R-:W3:Y:S04]  /*38510*/  LDL.LU.64 R196, [R1+0x318] ;  /* 0x0003180001c47983 */ /* 0x002ee80000300a00 */
[----:B----4-:R0:W-:Y:S01]  /*38520*/  @P4 STG.E.U8 desc[UR32][R216.64], R160 ;  /* 0x000000a0d8004986 */ /* 0x0101e2000c101120 */
[----:B------:R-:W-:-:S02]  /*38530*/  ISETP.NE.AND P4, PT, R12, RZ, PT ;  /* 0x000000ff0c00720c */ /* 0x000fc40003f85270 */
[----:B------:R-:W-:Y:S01]  /*38540*/  PRMT R10, R164, 0x7770, RZ ;  /* 0x00007770a40a7816 */ /* 0x000fe200000000ff */
[----:B0-----:R-:W4:Y:S10]  /*38550*/  LDL.LU.64 R216, [R1+0x310] ;  /* 0x0003100001d87983 */ /* 0x001f340000300a00 */
[----:B--2---:R0:W-:Y:S04]  /*38560*/  @P4 STG.E.U8 desc[UR32][R220.64], R10 ;  /* 0x0000000adc004986 */ /* 0x0041e8000c101120 */
[----:B0-----:R-:W2:Y:S01]  /*38570*/  LDL.LU.64 R220, [R1+0x308] ;  /* 0x0003080001dc7983 */ /* 0x001ea20000300a00 */
[----:B------:R-:W-:-:S02]  /*38580*/  ISETP.NE.AND P4, PT, R14, RZ, PT ;  /* 0x000000ff0e00720c */ /* 0x000fc40003f85270 */
[----:B------:R-:W-:Y:S02]  /*38590*/  P2R R13, PR, RZ, 0x4 ;  /* 0x00000004ff0d7803 */ /* 0x000fe40000000000 */
[----:B------:R-:W-:Y:S02]  /*385a0*/  LOP3.LUT P2, RZ, R5, 0x40, RZ, 0xc0, !PT ;  /* 0x0000004005ff7812 */ /* 0x000fe4000784c0ff */
[C---:B------:R-:W-:Y:S02]  /*385b0*/  PRMT R12, R164.reuse, 0x7771, RZ ;  /* 0x00007771a40c7816 */ /* 0x040fe400000000ff */
[C---:B------:R-:W-:Y:S02]  /*385c0*/  PRMT R6, R164.reuse, 0x7772, RZ ;  /* 0x00007772a4067816 */ /* 0x040fe400000000ff */
[----:B------:R-:W-:-:S03]  /*385d0*/  PRMT R164, R164, 0x7773, RZ ;  /* 0x00007773a4a47816 */ /* 0x000fc600000000ff */
[----:B------:R0:W-:Y:S01]  /*385e0*/  @P4 STG.E.U8 desc[UR32][R198.64], R12 ;  /* 0x0000000cc6004986 */ /* 0x0001e2000c101120 */
[----:B------:R-:W-:Y:S02]  /*385f0*/  LOP3.LUT P0, RZ, R3, 0x40000, RZ, 0xc0, !PT ;  /* 0x0004000003ff7812 */ /* 0x000fe4000780c0ff */
[----:B------:R-:W-:Y:S02]  /*38600*/  PRMT R4, R161, 0x7770, RZ ;  /* 0x00007770a1047816 */ /* 0x000fe400000000ff */
[----:B------:R-:W-:Y:S02]  /*38610*/  P2R R17, PR, RZ, 0x1 ;  /* 0x00000001ff117803 */ /* 0x000fe40000000000 */
[C---:B------:R-:W-:Y:S02]  /*38620*/  LOP3.LUT P0, RZ, R3.reuse, 0x80000, RZ, 0xc0, !PT ;  /* 0x0008000003ff7812 */ /* 0x040fe4000780c0ff */
[----:B------:R-:W-:Y:S01]  /*38630*/  LOP3.LUT P6, RZ, R3, 0x100000, RZ, 0xc0, !PT ;  /* 0x0010000003ff7812 */ /* 0x000fe200078cc0ff */
[----:B0-----:R-:W2:Y:S01]  /*38640*/  LDL.LU.64 R198, [R1+0x300] ;  /* 0x0003000001c67983 */ /* 0x001ea20000300a00 */
[----:B------:R-:W-:-:S02]  /*38650*/  P2R R16, PR, RZ, 0x1 ;  /* 0x00000001ff107803 */ /* 0x000fc40000000000 */
[----:B------:R-:W-:Y:S01]  /*38660*/  LOP3.LUT P0, RZ, R5, 0x20, RZ, 0xc0, !PT ;  /* 0x0000002005ff7812 */ /* 0x000fe2000780c0ff */
[----:B------:R0:W-:Y:S04]  /*38670*/  @P5 STG.E.U8 desc[UR32][R200.64], R6 ;  /* 0x00000006c8005986 */ /* 0x0001e8000c101120 */
[----:B------:R-:W-:Y:S01]  /*38680*/  @P2 STG.E.U8 desc[UR32][R190.64], R164 ;  /* 0x000000a4be002986 */ /* 0x000fe2000c101120 */
[----:B------:R-:W-:-:S03]  /*38690*/  ISETP.NE.AND P2, PT, R13, RZ, PT ;  /* 0x000000ff0d00720c */ /* 0x000fc60003f45270 */
[----:B0-----:R-:W2:Y:S01]  /*386a0*/  LDL.LU.64 R200, [R1+0x2f8] ;  /* 0x0002f80001c87983 */ /* 0x001ea20000300a00 */
[C---:B------:R-:W-:Y:S02]  /*386b0*/  PRMT R11, R161.reuse, 0x7771, RZ ;  /* 0x00007771a10b7816 */ /* 0x040fe400000000ff */
[C---:B------:R-:W-:Y:S02]  /*386c0*/  PRMT R10, R161.reuse, 0x7772, RZ ;  /* 0x00007772a10a7816 */ /* 0x040fe400000000ff */
[----:B------:R-:W-:-:S05]  /*386d0*/  PRMT R161, R161, 0x7773, RZ ;  /* 0x00007773a1a17816 */ /* 0x000fca00000000ff */
[----:B------:R0:W-:Y:S01]  /*386e0*/  @P2 STG.E.U8 desc[UR32][R170.64], R4 ;  /* 0x00000004aa002986 */ /* 0x0001e2000c101120 */
[----:B------:R-:W-:-:S03]  /*386f0*/  ISETP.NE.AND P2, PT, R15, RZ, PT ;  /* 0x000000ff0f00720c */ /* 0x000fc60003f45270 */
[----:B0-----:R-:W2:Y:S01]  /*38700*/  LDL.LU.64 R170, [R1+0x2f0] ;  /* 0x0002f00001aa7983 */ /* 0x001ea20000300a00 */
[----:B------:R-:W-:-:S09]  /*38710*/  PRMT R6, R165, 0x7770, RZ ;  /* 0x00007770a5067816 */ /* 0x000fd200000000ff */
[----:B---3--:R0:W-:Y:S04]  /*38720*/  @P2 STG.E.U8 desc[UR32][R218.64], R11 ;  /* 0x0000000bda002986 */ /* 0x0081e8000c101120 */
[----:B------:R-:W-:Y:S04]  /*38730*/  @P6 STG.E.U8 desc[UR32][R168.64], R10 ;  /* 0x0000000aa8006986 */ /* 0x000fe8000c101120 */
[----:B------:R-:W-:Y:S01]  /*38740*/  @P0 STG.E.U8 desc[UR32][R196.64], R161 ;  /* 0x000000a1c4000986 */ /* 0x000fe2000c101120 */
[----:B------:R-:W-:-:S03]  /*38750*/  ISETP.NE.AND P0, PT, R16, RZ, PT ;  /* 0x000000ff1000720c */ /* 0x000fc60003f05270 */
[----:B0-----:R-:W3:Y:S01]  /*38760*/  LDL.LU.64 R218, [R1+0x2e8] ;  /* 0x0002e80001da7983 */ /* 0x001ee20000300a00 */
[----:B------:R-:W-:-:S09]  /*38770*/  PRMT R12, R165, 0x7771, RZ ;  /* 0x00007771a50c7816 */ /* 0x000fd200000000ff */
[----:B----4-:R0:W-:Y:S01]  /*38780*/  @P0 STG.E.U8 desc[UR32][R216.64], R6 ;  /* 0x00000006d8000986 */ /* 0x0101e2000c101120 */
[----:B------:R-:W-:-:S03]  /*38790*/  ISETP.NE.AND P0, PT, R17, RZ, PT ;  /* 0x000000ff1100720c */ /* 0x000fc60003f05270 */
[----:B0-----:R-:W4:Y:S10]  /*387a0*/  LDL.LU.64 R216, [R1+0x2e0] ;  /* 0x0002e00001d87983 */ /* 0x001f340000300a00 */
[----:B--2---:R0:W-:Y:S04]  /*387b0*/  @P0 STG.E.U8 desc[UR32][R220.64], R12 ;  /* 0x0000000cdc000986 */ /* 0x0041e8000c101120 */
[----:B0-----:R-:W2:Y:S01]  /*387c0*/  LDL.LU.64 R220, [R1+0x2d8] ;  /* 0x0002d80001dc7983 */ /* 0x001ea20000300a00 */
[----:B------:R-:W-:-:S02]  /*387d0*/  LOP3.LUT P3, RZ, R3, 0x20000, RZ, 0xc0, !PT ;  /* 0x0002000003ff7812 */ /* 0x000fc4000786c0ff */
[----:B------:R-:W-:Y:S02]  /*387e0*/  LOP3.LUT P1, RZ, R5, 0x10, RZ, 0xc0, !PT ;  /* 0x0000001005ff7812 */ /* 0x000fe4000782c0ff */
[C---:B------:R-:W-:Y:S02]  /*387f0*/  PRMT R4, R165.reuse, 0x7772, RZ ;  /* 0x00007772a5047816 */ /* 0x040fe400000000ff */
[----:B------:R-:W-:Y:S02]  /*38800*/  PRMT R165, R165, 0x7773, RZ ;  /* 0x00007773a5a57816 */ /* 0x000fe400000000ff */
[----:B------:R-:W-:-:S05]  /*38810*/  LOP3.LUT P4, RZ, R3, 0x10000, RZ, 0xc0, !PT ;  /* 0x0001000003ff7812 */ /* 0x000fca000788c0ff */
[----:B------:R0:W-:Y:S01]  /*38820*/  @P3 STG.E.U8 desc[UR32][R198.64], R4 ;  /* 0x00000004c6003986 */ /* 0x0001e2000c101120 */
[----:B------:R-:W-:-:S03]  /*38830*/  PRMT R10, R162, 0x7770, RZ ;  /* 0x00007770a20a7816 */ /* 0x000fc600000000ff */
[----:B0-----:R-:W2:Y:S04]  /*38840*/  LDL.LU.64 R198, [R1+0x2d0] ;  /* 0x0002d00001c67983 */ /* 0x001ea80000300a00 */
[----:B------:R-:W2:Y:S01]  /*38850*/  LDL.LU.64 R190, [R1+0x2c8] ;  /* 0x0002c80001be7983 */ /* 0x000ea20000300a00 */
[C---:B------:R-:W-:Y:S02]  /*38860*/  LOP3.LUT P5, RZ, R3.reuse, 0x8000, RZ, 0xc0, !PT ;  /* 0x0000800003ff7812 */ /* 0x040fe400078ac0ff */
[----:B------:R-:W-:Y:S01]  /*38870*/  LOP3.LUT P2, RZ, R3, 0x4000, RZ, 0xc0, !PT ;  /* 0x0000400003ff7812 */ /* 0x000fe2000784c0ff */
[----:B------:R0:W-:Y:S04]  /*38880*/  @P1 STG.E.U8 desc[UR32][R200.64], R165 ;  /* 0x000000a5c8001986 */ /* 0x0001e8000c101120 */
[----:B0-----:R-:W2:Y:S01]  /*38890*/  LDL.LU.64 R200, [R1+0x2c0] ;  /* 0x0002c00001c87983 */ /* 0x001ea20000300a00 */
[----:B------:R-:W-:-:S02]  /*388a0*/  PRMT R11, R162, 0x7771, RZ ;  /* 0x00007771a20b7816 */ /* 0x000fc400000000ff */
[C---:B------:R-:W-:Y:S02]  /*388b0*/  PRMT R6, R162.reuse, 0x7772, RZ ;  /* 0x00007772a2067816 */ /* 0x040fe400000000ff */
[----:B------:R-:W-:Y:S01]  /*388c0*/  LOP3.LUT P6, RZ, R5, 0x8, RZ, 0xc0, !PT ;  /* 0x0000000805ff7812 */ /* 0x000fe200078cc0ff */
[----:B------:R0:W-:Y:S04]  /*388d0*/  @P4 STG.E.U8 desc[UR32][R170.64], R10 ;  /* 0x0000000aaa004986 */ /* 0x0001e8000c101120 */
[----:B0-----:R-:W2:Y:S01]  /*388e0*/  LDL.LU.64 R170, [R1+0x2b8] ;  /* 0x0002b80001aa7983 */ /* 0x001ea20000300a00 */
[----:B------:R-:W-:-:S03]  /*388f0*/  PRMT R162, R162, 0x7773, RZ ;  /* 0x00007773a2a27816 */ /* 0x000fc600000000ff */
[----:B---3--:R0:W-:Y:S04]  /*38900*/  @P5 STG.E.U8 desc[UR32][R218.64], R11 ;  /* 0x0000000bda005986 */ /* 0x0081e8000c101120 */
[----:B0-----:R-:W3:Y:S04]  /*38910*/  LDL.LU.64 R218, [R1+0x2b0] ;  /* 0x0002b00001da7983 */ /* 0x001ee80000300a00 */
[----:B------:R-:W3:Y:S04]  /*38920*/  LDL.LU.64 R168, [R1+0x2a8] ;  /* 0x0002a80001a87983 */ /* 0x000ee80000300a00 */
[----:B----4-:R0:W-:Y:S04]  /*38930*/  @P2 STG.E.U8 desc[UR32][R216.64], R6 ;  /* 0x00000006d8002986 */ /* 0x0101e8000c101120 */
[----:B0-----:R-:W4:Y:S04]  /*38940*/  LDL.LU.64 R216, [R1+0x2a0] ;  /* 0x0002a00001d87983 */ /* 0x001f280000300a00 */
[----:B--2---:R0:W-:Y:S04]  /*38950*/  @P6 STG.E.U8 desc[UR32][R220.64], R162 ;  /* 0x000000a2dc006986 */ /* 0x0041e8000c101120 */
[----:B0-----:R-:W2:Y:S01]  /*38960*/  LDL.LU.64 R220, [R1+0x298] ;  /* 0x0002980001dc7983 */ /* 0x001ea20000300a00 */
[----:B------:R-:W-:-:S02]  /*38970*/  LOP3.LUT P1, RZ, R3, 0x400, RZ, 0xc0, !PT ;  /* 0x0000040003ff7812 */ /* 0x000fc4000782c0ff */
[----:B------:R-:W-:Y:S01]  /*38980*/  LOP3.LUT P0, RZ, R3, 0x2000, RZ, 0xc0, !PT ;  /* 0x0000200003ff7812 */ /* 0x000fe2000780c0ff */
[----:B------:R-:W2:Y:S01]  /*38990*/  LDL.LU.64 R196, [R1+0x290] ;  /* 0x0002900001c47983 */ /* 0x000ea20000300a00 */
[----:B------:R-:W-:Y:S02]  /*389a0*/  P2R R13, PR, RZ, 0x2 ;  /* 0x00000002ff0d7803 */ /* 0x000fe40000000000 */
[----:B------:R-:W-:Y:S02]  /*389b0*/  LOP3.LUT P1, RZ, R5, 0x4, RZ, 0xc0, !PT ;  /* 0x0000000405ff7812 */ /* 0x000fe4000782c0ff */
[C---:B------:R-:W-:Y:S02]  /*389c0*/  LOP3.LUT P3, RZ, R3.reuse, 0x1000, RZ, 0xc0, !PT ;  /* 0x0000100003ff7812 */ /* 0x040fe4000786c0ff */
[----:B------:R-:W-:Y:S02]  /*389d0*/  P2R R12, PR, RZ, 0x2 ;  /* 0x00000002ff0c7803 */ /* 0x000fe40000000000 */
[----:B------:R-:W-:-:S02]  /*389e0*/  LOP3.LUT P1, RZ, R3, 0x800, RZ, 0xc0, !PT ;  /* 0x0000080003ff7812 */ /* 0x000fc4000782c0ff */
[C---:B------:R-:W-:Y:S02]  /*389f0*/  LOP3.LUT P5, RZ, R3.reuse, 0x80, RZ, 0xc0, !PT ;  /* 0x0000008003ff7812 */ /* 0x040fe400078ac0ff */
[----:B------:R-:W-:Y:S02]  /*38a00*/  LOP3.LUT P6, RZ, R3, 0x10, RZ, 0xc0, !PT ;  /* 0x0000001003ff7812 */ /* 0x000fe400078cc0ff */
[----:B------:R-:W-:Y:S02]  /*38a10*/  P2R R15, PR, RZ, 0x20 ;  /* 0x00000020ff0f7803 */ /* 0x000fe40000000000 */
[----:B------:R-:W-:Y:S02]  /*38a20*/  P2R R17, PR, RZ, 0x40 ;  /* 0x00000040ff117803 */ /* 0x000fe40000000000 */
[C---:B------:R-:W-:Y:S02]  /*38a30*/  LOP3.LUT P5, RZ, R5.reuse, 0x2, RZ, 0xc0, !PT ;  /* 0x0000000205ff7812 */ /* 0x040fe400078ac0ff */
[----:B------:R-:W-:-:S02]  /*38a40*/  LOP3.LUT P6, RZ, R5, 0x1, RZ, 0xc0, !PT ;  /* 0x0000000105ff7812 */ /* 0x000fc400078cc0ff */
[C---:B------:R-:W-:Y:S02]  /*38a50*/  PRMT R4, R166.reuse, 0x7770, RZ ;  /* 0x00007770a6047816 */ /* 0x040fe400000000ff */
[C---:B------:R-:W-:Y:S02]  /*38a60*/  PRMT R5, R166.reuse, 0x7771, RZ ;  /* 0x00007771a6057816 */ /* 0x040fe400000000ff */
[C---:B------:R-:W-:Y:S01]  /*38a70*/  PRMT R10, R166.reuse, 0x7772, RZ ;  /* 0x00007772a60a7816 */ /* 0x040fe200000000ff */
[----:B------:R0:W-:Y:S04]  /*38a80*/  @P0 STG.E.U8 desc[UR32][R198.64], R4 ;  /* 0x00000004c6000986 */ /* 0x0001e8000c101120 */
[----:B------:R-:W-:Y:S04]  /*38a90*/  @P3 STG.E.U8 desc[UR32][R190.64], R5 ;  /* 0x00000005be003986 */ /* 0x000fe8000c101120 */
[----:B0-----:R-:W2:Y:S01]  /*38aa0*/  LDL.LU.64 R198, [R1+0x288] ;  /* 0x0002880001c67983 */ /* 0x001ea20000300a00 */
[----:B------:R-:W-:-:S03]  /*38ab0*/  PRMT R166, R166, 0x7773, RZ ;  /* 0x00007773a6a67816 */ /* 0x000fc600000000ff */
[----:B------:R0:W-:Y:S01]  /*38ac0*/  @P1 STG.E.U8 desc[UR32][R200.64], R10 ;  /* 0x0000000ac8001986 */ /* 0x0001e2000c101120 */
[----:B------:R-:W-:-:S03]  /*38ad0*/  ISETP.NE.AND P1, PT, R12, RZ, PT ;  /* 0x000000ff0c00720c */ /* 0x000fc60003f25270 */
[----:B0-----:R-:W2:Y:S01]  /*38ae0*/  LDL.LU.64 R200, [R1+0x280] ;  /* 0x0002800001c87983 */ /* 0x001ea20000300a00 */
[C---:B------:R-:W-:Y:S02]  /*38af0*/  LOP3.LUT P4, RZ, R3.reuse, 0x200, RZ, 0xc0, !PT ;  /* 0x0000020003ff7812 */ /* 0x040fe4000788c0ff */
[----:B------:R-:W-:Y:S02]  /*38b00*/  P2R R14, PR, RZ, 0x20 ;  /* 0x00000020ff0e7803 */ /* 0x000fe40000000000 */
[----:B------:R-:W-:Y:S02]  /*38b10*/  LOP3.LUT P5, RZ, R3, 0x100, RZ, 0xc0, !PT ;  /* 0x0000010003ff7812 */ /* 0x000fe400078ac0ff */
[C---:B------:R-:W-:Y:S02]  /*38b20*/  PRMT R6, R163.reuse, 0x7770, RZ ;  /* 0x00007770a3067816 */ /* 0x040fe400000000ff */
[C---:B------:R-:W-:Y:S02]  /*38b30*/  PRMT R11, R163.reuse, 0x7771, RZ ;  /* 0x00007771a30b7816 */ /* 0x040fe400000000ff */
[----:B------:R-:W-:Y:S01]  /*38b40*/  PRMT R4, R163, 0x7772, RZ ;  /* 0x00007772a3047816 */ /* 0x000fe200000000ff */
[----:B------:R0:W-:Y:S01]  /*38b50*/  @P1 STG.E.U8 desc[UR32][R170.64], R166 ;  /* 0x000000a6aa001986 */ /* 0x0001e2000c101120 */
[----:B------:R-:W-:-:S03]  /*38b60*/  ISETP.NE.AND P1, PT, R13, RZ, PT ;  /* 0x000000ff0d00720c */ /* 0x000fc60003f25270 */
[----:B0-----:R-:W2:Y:S01]  /*38b70*/  LDL.LU.64 R170, [R1+0x278] ;  /* 0x0002780001aa7983 */ /* 0x001ea20000300a00 */
[----:B------:R-:W-:-:S09]  /*38b80*/  PRMT R163, R163, 0x7773, RZ ;  /* 0x00007773a3a37816 */ /* 0x000fd200000000ff */
[----:B---3--:R0:W-:Y:S04]  /*38b90*/  @P1 STG.E.U8 desc[UR32][R218.64], R6 ;  /* 0x00000006da001986 */ /* 0x0081e8000c101120 */
[----:B------:R-:W-:Y:S04]  /*38ba0*/  @P4 STG.E.U8 desc[UR32][R168.64], R11 ;  /* 0x0000000ba8004986 */ /* 0x000fe8000c101120 */
[----:B0-----:R-:W3:Y:S04]  /*38bb0*/  LDL.LU.64 R218, [R1+0x270] ;  /* 0x0002700001da7983 */ /* 0x001ee80000300a00 */
[----:B------:R-:W3:Y:S04]  /*38bc0*/  LDL.LU.64 R190, [R1+0x268] ;  /* 0x0002680001be7983 */ /* 0x000ee80000300a00 */
[----:B----4-:R0:W-:Y:S01]  /*38bd0*/  @P5 STG.E.U8 desc[UR32][R216.64], R4 ;  /* 0x00000004d8005986 */ /* 0x0101e2000c101120 */
[----:B------:R-:W-:-:S03]  /*38be0*/  ISETP.NE.AND P5, PT, R14, RZ, PT ;  /* 0x000000ff0e00720c */ /* 0x000fc60003fa5270 */
[----:B0-----:R-:W4:Y:S10]  /*38bf0*/  LDL.LU.64 R216, [R1+0x260] ;  /* 0x0002600001d87983 */ /* 0x001f340000300a00 */
[----:B--2---:R0:W-:Y:S04]  /*38c00*/  @P5 STG.E.U8 desc[UR32][R220.64], R163 ;  /* 0x000000a3dc005986 */ /* 0x0041e8000c101120 */
[----:B0-----:R-:W2:Y:S01]  /*38c10*/  LDL.LU.64 R220, [R1+0x250] ;  /* 0x0002500001dc7983 */ /* 0x001ea20000300a00 */
[----:B------:R-:W-:-:S02]  /*38c20*/  ISETP.NE.AND P5, PT, R15, RZ, PT ;  /* 0x000000ff0f00720c */ /* 0x000fc40003fa5270 */
[C---:B------:R-:W-:Y:S01]  /*38c30*/  LOP3.LUT P2, RZ, R3.reuse, 0x40, RZ, 0xc0, !PT ;  /* 0x0000004003ff7812 */ /* 0x040fe2000784c0ff */
[----:B------:R-:W2:Y:S01]  /*38c40*/  LDL.LU.64 R168, [R1+0x248] ;  /* 0x0002480001a87983 */ /* 0x000ea20000300a00 */
[----:B------:R-:W-:Y:S02]  /*38c50*/  P2R R16, PR, RZ, 0x40 ;  /* 0x00000040ff107803 */ /* 0x000fe40000000000 */
[----:B------:R-:W-:Y:S01]  /*38c60*/  LOP3.LUT P6, RZ, R3, 0x20, RZ, 0xc0, !PT ;  /* 0x0000002003ff7812 */ /* 0x000fe200078cc0ff */
[----:B------:R-:W0:Y:S01]  /*38c70*/  LDS.128 R12, [R2] ;  /* 0x00000000020c7984 */ /* 0x000e220000000c00 */
[C---:B------:R-:W-:Y:S02]  /*38c80*/  PRMT R5, R167.reuse, 0x7770, RZ ;  /* 0x00007770a7057816 */ /* 0x040fe400000000ff */
[C---:B------:R-:W-:Y:S02]  /*38c90*/  PRMT R10, R167.reuse, 0x7771, RZ ;  /* 0x00007771a70a7816 */ /* 0x040fe400000000ff */
[C---:B------:R-:W-:Y:S01]  /*38ca0*/  PRMT R6, R167.reuse, 0x7772, RZ ;  /* 0x00007772a7067816 */ /* 0x040fe200000000ff */
[----:B------:R1:W-:Y:S01]  /*38cb0*/  @P5 STG.E.U8 desc[UR32][R196.64], R5 ;  /* 0x00000005c4005986 */ /* 0x0003e2000c101120 */
[----:B------:R-:W-:-:S02]  /*38cc0*/  PRMT R167, R167, 0x7773, RZ ;  /* 0x00007773a7a77816 */ /* 0x000fc400000000ff */
[C---:B------:R-:W-:Y:S02]  /*38cd0*/  LOP3.LUT P0, RZ, R3.reuse, 0x8, RZ, 0xc0, !PT ;  /* 0x0000000803ff7812 */ /* 0x040fe4000780c0ff */
[C---:B------:R-:W-:Y:S02]  /*38ce0*/  PRMT R4, R172.reuse, 0x7770, RZ ;  /* 0x00007770ac047816 */ /* 0x040fe400000000ff */
[C---:B------:R-:W-:Y:S02]  /*38cf0*/  PRMT R11, R172.reuse, 0x7771, RZ ;  /* 0x00007771ac0b7816 */ /* 0x040fe400000000ff */
[----:B------:R-:W-:Y:S01]  /*38d00*/  LOP3.LUT P3, RZ, R3, 0x4, RZ, 0xc0, !PT ;  /* 0x0000000403ff7812 */ /* 0x000fe2000786c0ff */
[----:B-1----:R-:W2:Y:S04]  /*38d10*/  LDL.LU.64 R196, [R1+0x240] ;  /* 0x0002400001c47983 */ /* 0x002ea80000300a00 */
[----:B------:R1:W-:Y:S01]  /*38d20*/  @P2 STG.E.U8 desc[UR32][R198.64], R10 ;  /* 0x0000000ac6002986 */ /* 0x0003e2000c101120 */
[----:B------:R-:W-:-:S03]  /*38d30*/  PRMT R5, R172, 0x7772, RZ ;  /* 0x00007772ac057816 */ /* 0x000fc600000000ff */
[----:B-1----:R-:W2:Y:S04]  /*38d40*/  LDL.LU.64 R198, [R1+0x238] ;  /* 0x0002380001c67983 */ /* 0x002ea80000300a00 */
[----:B------:R1:W-:Y:S01]  /*38d50*/  @P6 STG.E.U8 desc[UR32][R200.64], R6 ;  /* 0x00000006c8006986 */ /* 0x0003e2000c101120 */
[----:B------:R-:W-:Y:S02]  /*38d60*/  ISETP.NE.AND P6, PT, R16, RZ, PT ;  /* 0x000000ff1000720c */ /* 0x000fe40003fc5270 */
[----:B------:R-:W-:Y:S01]  /*38d70*/  PRMT R172, R172, 0x7773, RZ ;  /* 0x00007773acac7816 */ /* 0x000fe200000000ff */
[----:B-1----:R-:W2:Y:S10]  /*38d80*/  LDL.LU.64 R200, [R1+0x228] ;  /* 0x0002280001c87983 */ /* 0x002eb40000300a00 */
[----:B------:R1:W-:Y:S01]  /*38d90*/  @P6 STG.E.U8 desc[UR32][R170.64], R167 ;  /* 0x000000a7aa006986 */ /* 0x0003e2000c101120 */
[----:B------:R-:W-:-:S03]  /*38da0*/  ISETP.NE.AND P6, PT, R17, RZ, PT ;  /* 0x000000ff1100720c */ /* 0x000fc60003fc5270 */
[----:B-1----:R-:W2:Y:S10]  /*38db0*/  LDL.LU.64 R170, [R1+0x218] ;  /* 0x0002180001aa7983 */ /* 0x002eb40000300a00 */
[----:B---3--:R1:W-:Y:S04]  /*38dc0*/  @P6 STG.E.U8 desc[UR32][R218.64], R4 ;  /* 0x00000004da006986 */ /* 0x0083e8000c101120 */
[----:B------:R-:W-:Y:S01]  /*38dd0*/  @P0 STG.E.U8 desc[UR32][R190.64], R11 ;  /* 0x0000000bbe000986 */ /* 0x000fe2000c101120 */
[----:B------:R-:W-:-:S03]  /*38de0*/  LOP3.LUT P0, RZ, R7, 0x40000000, RZ, 0xc0, !PT ;  /* 0x4000000007ff7812 */ /* 0x000fc6000780c0ff */
[----:B-1----:R-:W3:Y:S04]  /*38df0*/  LDL.LU.64 R218, [R1+0x1e0] ;  /* 0x0001e00001da7983 */ /* 0x002ee80000300a00 */
[----:B----4-:R1:W-:Y:S04]  /*38e00*/  @P3 STG.E.U8 desc[UR32][R216.64], R5 ;  /* 0x00000005d8003986 */ /* 0x0103e8000c101120 */
[----:B-1----:R-:W4:Y:S04]  /*38e10*/  LDL.LU.64 R216, [R1+0x190] ;  /* 0x0001900001d87983 */ /* 0x002f280000300a00 */
[----:B--2---:R1:W-:Y:S04]  /*38e20*/  @P0 STG.E.U8 desc[UR32][R220.64], R172 ;  /* 0x000000acdc000986 */ /* 0x0043e8000c101120 */
[----:B-1----:R-:W2:Y:S01]  /*38e30*/  LDL.LU.64 R220, [R1+0x128] ;  /* 0x0001280001dc7983 */ /* 0x002ea20000300a00 */
[----:B------:R-:W-:-:S02]  /*38e40*/  LOP3.LUT P1, RZ, R3, 0x2, RZ, 0xc0, !PT ;  /* 0x0000000203ff7812 */ /* 0x000fc4000782c0ff */
[----:B------:R-:W-:Y:S02]  /*38e50*/  LOP3.LUT P0, RZ, R3, 0x1, RZ, 0xc0, !PT ;  /* 0x0000000103ff7812 */ /* 0x000fe4000780c0ff */
[----:B0-----:R-:W-:Y:S02]  /*38e60*/  PRMT R3, R12, 0x7770, RZ ;  /* 0x000077700c037816 */ /* 0x001fe400000000ff */
[C---:B------:R-:W-:Y:S02]  /*38e70*/  LOP3.LUT P4, RZ, R0.reuse, 0x80000000, RZ, 0xc0, !PT ;  /* 0x8000000000ff7812 */ /* 0x040fe4000788c0ff */
[----:B------:R-:W-:-:S05]  /*38e80*/  LOP3.LUT P2, RZ, R0, 0x40000000, RZ, 0xc0, !PT ;  /* 0x4000000000ff7812 */ /* 0x000fca000784c0ff */
[----:B------:R0:W-:Y:S01]  /*38e90*/  @P1 STG.E.U8 desc[UR32][R168.64], R3 ;  /* 0x00000003a8001986 */ /* 0x0001e2000c101120 */
[----:B------:R-:W-:Y:S02]  /*38ea0*/  LOP3.LUT P1, RZ, R7, 0x20000000, RZ, 0xc0, !PT ;  /* 0x2000000007ff7812 */ /* 0x000fe4000782c0ff */
[C---:B------:R-:W-:Y:S02]  /*38eb0*/  PRMT R6, R12.reuse, 0x7771, RZ ;  /* 0x000077710c067816 */ /* 0x040fe400000000ff */
[C---:B------:R-:W-:Y:S02]  /*38ec0*/  PRMT R4, R12.reuse, 0x7772, RZ ;  /* 0x000077720c047816 */ /* 0x040fe400000000ff */
[----:B------:R-:W-:Y:S02]  /*38ed0*/  PRMT R12, R12, 0x7773, RZ ;  /* 0x000077730c0c7816 */ /* 0x000fe400000000ff */
[----:B------:R-:W-:Y:S01]  /*38ee0*/  PRMT R5, R173, 0x7770, RZ ;  /* 0x00007770ad057816 */ /* 0x000fe200000000ff */
[----:B------:R-:W-:Y:S01]  /*38ef0*/  @P0 STG.E.U8 desc[UR32][R196.64], R6 ;  /* 0x00000006c4000986 */ /* 0x000fe2000c101120 */
[----:B------:R-:W-:-:S02]  /*38f00*/  LOP3.LUT P5, RZ, R0, 0x20000000, RZ, 0xc0, !PT ;  /* 0x2000000000ff7812 */ /* 0x000fc400078ac0ff */
[----:B------:R-:W-:Y:S01]  /*38f10*/  LOP3.LUT P6, RZ, R0, 0x10000000, RZ, 0xc0, !PT ;  /* 0x1000000000ff7812 */ /* 0x000fe200078cc0ff */
[----:B------:R-:W-:Y:S01]  /*38f20*/  @P4 STG.E.U8 desc[UR32][R198.64], R4 ;  /* 0x00000004c6004986 */ /* 0x000fe2000c101120 */
[C---:B------:R-:W-:Y:S02]  /*38f30*/  PRMT R2, R173.reuse, 0x7771, RZ ;  /* 0x00007771ad027816 */ /* 0x040fe400000000ff */
[C---:B0-----:R-:W-:Y:S02]  /*38f40*/  PRMT R3, R173.reuse, 0x7772, RZ ;  /* 0x00007772ad037816 */ /* 0x041fe400000000ff */
[----:B------:R-:W-:Y:S01]  /*38f50*/  PRMT R173, R173, 0x7773, RZ ;  /* 0x00007773adad7816 */ /* 0x000fe200000000ff */
[----:B------:R-:W-:Y:S04]  /*38f60*/  @P1 STG.E.U8 desc[UR32][R200.64], R12 ;  /* 0x0000000cc8001986 */ /* 0x000fe8000c101120 */
[----:B------:R-:W-:Y:S01]  /*38f70*/  @P2 STG.E.U8 desc[UR32][R170.64], R5 ;  /* 0x00000005aa002986 */ /* 0x000fe2000c101120 */
[----:B------:R-:W-:-:S03]  /*38f80*/  LOP3.LUT P2, RZ, R7, 0x10000000, RZ, 0xc0, !PT ;  /* 0x1000000007ff7812 */ /* 0x000fc6000784c0ff */
[----:B---3--:R-:W-:Y:S04]  /*38f90*/  @P5 STG.E.U8 desc[UR32][R218.64], R2 ;  /* 0x00000002da005986 */ /* 0x008fe8000c101120 */
[----:B----4-:R-:W-:Y:S06]  /*38fa0*/  @P6 STG.E.U8 desc[UR32][R216.64], R3 ;  /* 0x00000003d8006986 */ /* 0x010fec000c101120 */
[----:B--2---:R0:W-:Y:S04]  /*38fb0*/  @P2 STG.E.U8 desc[UR32][R220.64], R173 ;  /* 0x000000addc002986 */ /* 0x0041e8000c101120 */
[----:B0-----:R-:W2:Y:S01]  /*38fc0*/  LDL.LU.64 R220, [R1+0x220] ;  /* 0x0002200001dc7983 */ /* 0x001ea20000300a00 */
[----:B------:R-:W-:-:S02]  /*38fd0*/  LOP3.LUT P3, RZ, R0, 0x8000000, RZ, 0xc0, !PT ;  /* 0x0800000000ff7812 */ /* 0x000fc4000786c0ff */
[----:B------:R-:W-:Y:S02]  /*38fe0*/  PRMT R11, R13, 0x7770, RZ ;  /* 0x000077700d0b7816 */ /* 0x000fe400000000ff */
[C---:B------:R-:W-:Y:S02]  /*38ff0*/  LOP3.LUT P4, RZ, R0.reuse, 0x400000, RZ, 0xc0, !PT ;  /* 0x0040000000ff7812 */ /* 0x040fe4000788c0ff */
[C---:B------:R-:W-:Y:S02]  /*39000*/  LOP3.LUT P2, RZ, R0.reuse, 0x4000000, RZ, 0xc0, !PT ;  /* 0x0400000000ff7812 */ /* 0x040fe4000784c0ff */
[C---:B------:R-:W-:Y:S02]  /*39010*/  LOP3.LUT P1, RZ, R0.reuse, 0x2000000, RZ, 0xc0, !PT ;  /* 0x0200000000ff7812 */ /* 0x040fe4000782c0ff */
[----:B------:R-:W-:-:S03]  /*39020*/  LOP3.LUT P0, RZ, R0, 0x1000000, RZ, 0xc0, !PT ;  /* 0x0100000000ff7812 */ /* 0x000fc6000780c0ff */
[----:B------:R0:W-:Y:S01]  /*39030*/  @P3 STG.E.U8 desc[UR32][R208.64], R11 ;  /* 0x0000000bd0003986 */ /* 0x0001e2000c101120 */
[----:B------:R-:W-:Y:S02]  /*39040*/  LOP3.LUT P3, RZ, R7, 0x8000000, RZ, 0xc0, !PT ;  /* 0x0800000007ff7812 */ /* 0x000fe4000786c0ff */
[----:B------:R-:W-:Y:S02]  /*39050*/  P2R R4, PR, RZ, 0x10 ;  /* 0x00000010ff047803 */ /* 0x000fe40000000000 */
[----:B------:R-:W-:Y:S02]  /*39060*/  LOP3.LUT P4, RZ, R0, 0x800000, RZ, 0xc0, !PT ;  /* 0x0080000000ff7812 */ /* 0x000fe4000788c0ff */
[C---:B------:R-:W-:Y:S02]  /*39070*/  PRMT R17, R13.reuse, 0x7771, RZ ;  /* 0x000077710d117816 */ /* 0x040fe400000000ff */
[C---:B------:R-:W-:Y:S02]  /*39080*/  PRMT R5, R13.reuse, 0x7772, RZ ;  /* 0x000077720d057816 */ /* 0x040fe400000000ff */
[----:B------:R-:W-:-:S02]  /*39090*/  PRMT R13, R13, 0x7773, RZ ;  /* 0x000077730d0d7816 */ /* 0x000fc400000000ff */
[C---:B------:R-:W-:Y:S01]  /*390a0*/  PRMT R3, R174.reuse, 0x7770, RZ ;  /* 0x00007770ae037816 */ /* 0x040fe200000000ff */
[----:B------:R1:W-:Y:S01]  /*390b0*/  @P2 STG.E.U8 desc[UR32][R206.64], R17 ;  /* 0x00000011ce002986 */ /* 0x0003e2000c101120 */
[----:B------:R-:W-:-:S03]  /*390c0*/  PRMT R19, R174, 0x7771, RZ ;  /* 0x00007771ae137816 */ /* 0x000fc600000000ff */
[----:B------:R3:W-:Y:S04]  /*390d0*/  @P1 STG.E.U8 desc[UR32][R204.64], R5 ;  /* 0x00000005cc001986 */ /* 0x0007e8000c101120 */
[----:B------:R4:W-:Y:S04]  /*390e0*/  @P3 STG.E.U8 desc[UR32][R202.64], R13 ;  /* 0x0000000dca003986 */ /* 0x0009e8000c101120 */
[----:B------:R4:W-:Y:S04]  /*390f0*/  @P0 STG.E.U8 desc[UR32][R46.64], R3 ;  /* 0x000000032e000986 */ /* 0x0009e8000c101120 */
[----:B------:R4:W-:Y:S01]  /*39100*/  @P4 STG.E.U8 desc[UR32][R44.64], R19 ;  /* 0x000000132c004986 */ /* 0x0009e2000c101120 */
[----:B------:R-:W-:-:S02]  /*39110*/  ISETP.NE.AND P4, PT, R4, RZ, PT ;  /* 0x000000ff0400720c */ /* 0x000fc40003f85270 */
[----:B------:R-:W-:Y:S02]  /*39120*/  LOP3.LUT P5, RZ, R0, 0x80000, RZ, 0xc0, !PT ;  /* 0x0008000000ff7812 */ /* 0x000fe400078ac0ff */
[----:B0-----:R-:W-:Y:S02]  /*39130*/  PRMT R11, R174, 0x7772, RZ ;  /* 0x00007772ae0b7816 */ /* 0x001fe400000000ff */
[----:B------:R-:W-:Y:S02]  /*39140*/  P2R R6, PR, RZ, 0x20 ;  /* 0x00000020ff067803 */ /* 0x000fe40000000000 */
[----:B------:R-:W-:-:S04]  /*39150*/  LOP3.LUT P5, RZ, R0, 0x100000, RZ, 0xc0, !PT ;  /* 0x0010000000ff7812 */ /* 0x000fc800078ac0ff */
[----:B------:R-:W-:Y:S01]  /*39160*/  P2R R2, PR, RZ, 0x20 ;  /* 0x00000020ff027803 */ /* 0x000fe20000000000 */
[----:B------:R0:W-:Y:S01]  /*39170*/  @P4 STG.E.U8 desc[UR32][R42.64], R11 ;  /* 0x0000000b2a004986 */ /* 0x0001e2000c101120 */
[----:B------:R-:W-:Y:S02]  /*39180*/  LOP3.LUT P4, RZ, R7, 0x4000000, RZ, 0xc0, !PT ;  /* 0x0400000007ff7812 */ /* 0x000fe4000788c0ff */
[----:B------:R-:W-:Y:S02]  /*39190*/  LOP3.LUT P5, RZ, R0, 0x200000, RZ, 0xc0, !PT ;  /* 0x0020000000ff7812 */ /* 0x000fe400078ac0ff */
[----:B-1----:R-:W-:Y:S02]  /*391a0*/  PRMT R17, R174, 0x7773, RZ ;  /* 0x00007773ae117816 */ /* 0x002fe400000000ff */
[----:B---3--:R-:W-:-:S07]  /*391b0*/  PRMT R5, R14, 0x7770, RZ ;  /* 0x000077700e057816 */ /* 0x008fce00000000ff */
[----:B------:R1:W-:Y:S04]  /*391c0*/  @P4 STG.E.U8 desc[UR32][R40.64], R17 ;  /* 0x0000001128004986 */ /* 0x0003e8000c101120 */
[----:B------:R3:W-:Y:S01]  /*391d0*/  @P5 STG.E.U8 desc[UR32][R38.64], R5 ;  /* 0x0000000526005986 */ /* 0x0007e2000c101120 */
[----:B------:R-:W-:Y:S02]  /*391e0*/  ISETP.NE.AND P5, PT, R2, RZ, PT ;  /* 0x000000ff0200720c */ /* 0x000fe40003fa5270 */
[C---:B----4-:R-:W-:Y:S02]  /*391f0*/  PRMT R13, R14.reuse, 0x7771, RZ ;  /* 0x000077710e0d7816 */ /* 0x050fe400000000ff */
[----:B------:R-:W-:-:S09]  /*39200*/  PRMT R3, R14, 0x7772, RZ ;  /* 0x000077720e037816 */ /* 0x000fd200000000ff */
[----:B------:R4:W-:Y:S01]  /*39210*/  @P5 STG.E.U8 desc[UR32][R36.64], R13 ;  /* 0x0000000d24005986 */ /* 0x0009e2000c101120 */
[----:B------:R-:W-:Y:S02]  /*39220*/  ISETP.NE.AND P5, PT, R6, RZ, PT ;  /* 0x000000ff0600720c */ /* 0x000fe40003fa5270 */
[----:B------:R-:W-:Y:S02]  /*39230*/  LOP3.LUT P6, RZ, R0, 0x40000, RZ, 0xc0, !PT ;  /* 0x0004000000ff7812 */ /* 0x000fe400078cc0ff */
[----:B------:R-:W-:-:S09]  /*39240*/  PRMT R19, R14, 0x7773, RZ ;  /* 0x000077730e137816 */ /* 0x000fd200000000ff */
[----:B------:R1:W-:Y:S01]  /*39250*/  @P5 STG.E.U8 desc[UR32][R34.64], R3 ;  /* 0x0000000322005986 */ /* 0x0003e2000c101120 */
[----:B------:R-:W-:Y:S02]  /*39260*/  LOP3.LUT P5, RZ, R7, 0x2000000, RZ, 0xc0, !PT ;  /* 0x0200000007ff7812 */ /* 0x000fe400078ac0ff */
[----:B0-----:R-:W-:Y:S02]  /*39270*/  PRMT R11, R175, 0x7770, RZ ;  /* 0x00007770af0b7816 */ /* 0x001fe400000000ff */
[----:B------:R-:W-:Y:S02]  /*39280*/  LOP3.LUT P4, RZ, R0, 0x10000, RZ, 0xc0, !PT ;  /* 0x0001000000ff7812 */ /* 0x000fe4000788c0ff */
[C---:B------:R-:W-:Y:S02]  /*39290*/  LOP3.LUT P3, RZ, R7.reuse, 0x800000, RZ, 0xc0, !PT ;  /* 0x0080000007ff7812 */ /* 0x040fe4000786c0ff */
[----:B------:R-:W-:-:S05]  /*392a0*/  LOP3.LUT P2, RZ, R7, 0x400000, RZ, 0xc0, !PT ;  /* 0x0040000007ff7812 */ /* 0x000fca000784c0ff */
[----:B------:R0:W-:Y:S01]  /*392b0*/  @P5 STG.E.U8 desc[UR32][R32.64], R19 ;  /* 0x0000001320005986 */ /* 0x0001e2000c101120 */
[----:B------:R-:W-:-:S03]  /*392c0*/  LOP3.LUT P5, RZ, R0, 0x20000, RZ, 0xc0, !PT ;  /* 0x0002000000ff7812 */ /* 0x000fc600078ac0ff */
[----:B------:R0:W-:Y:S01]  /*392d0*/  @P6 STG.E.U8 desc[UR32][R30.64], R11 ;  /* 0x0000000b1e006986 */ /* 0x0001e2000c101120 */
[C---:B------:R-:W-:Y:S02]  /*392e0*/  LOP3.LUT P6, RZ, R7.reuse, 0x1000000, RZ, 0xc0, !PT ;  /* 0x0100000007ff7812 */ /* 0x040fe400078cc0ff */
[C---:B------:R-:W-:Y:S02]  /*392f0*/  LOP3.LUT P1, RZ, R7.reuse, 0x200000, RZ, 0xc0, !PT ;  /* 0x0020000007ff7812 */ /* 0x040fe4000782c0ff */
[----:B------:R-:W-:Y:S02]  /*39300*/  LOP3.LUT P0, RZ, R7, 0x100000, RZ, 0xc0, !PT ;  /* 0x0010000007ff7812 */ /* 0x000fe4000780c0ff */
[C---:B------:R-:W-:Y:S02]  /*39310*/  PRMT R7, R175.reuse, 0x7771, RZ ;  /* 0x00007771af077816 */ /* 0x040fe400000000ff */
[C---:B-1----:R-:W-:Y:S02]  /*39320*/  PRMT R17, R175.reuse, 0x7772, RZ ;  /* 0x00007772af117816 */ /* 0x042fe400000000ff */
[----:B------:R-:W-:-:S02]  /*39330*/  PRMT R175, R175, 0x7773, RZ ;  /* 0x00007773afaf7816 */ /* 0x000fc400000000ff */
[C---:B------:R-:W-:Y:S01]  /*39340*/  PRMT R0, R15.reuse, 0x7770, RZ ;  /* 0x000077700f007816 */ /* 0x040fe200000000ff */
[----:B------:R0:W-:Y:S01]  /*39350*/  @P5 STG.E.U8 desc[UR32][R20.64], R7 ;  /* 0x0000000714005986 */ /* 0x0001e2000c101120 */
[C---:B---3--:R-:W-:Y:S02]  /*39360*/  PRMT R5, R15.reuse, 0x7771, RZ ;  /* 0x000077710f057816 */ /* 0x048fe400000000ff */
[C---:B----4-:R-:W-:Y:S01]  /*39370*/  PRMT R13, R15.reuse, 0x7772, RZ ;  /* 0x000077720f0d7816 */ /* 0x050fe200000000ff */
[----:B------:R0:W-:Y:S04]  /*39380*/  @P4 STG.E.U8 desc[UR32][R28.64], R17 ;  /* 0x000000111c004986 */ /* 0x0001e8000c101120 */
[----:B------:R0:W-:Y:S01]  /*39390*/  @P6 STG.E.U8 desc[UR32][R24.64], R175 ;  /* 0x000000af18006986 */ /* 0x0001e2000c101120 */
[----:B------:R-:W-:-:S03]  /*393a0*/  PRMT R15, R15, 0x7773, RZ ;  /* 0x000077730f0f7816 */ /* 0x000fc600000000ff */
[----:B--2---:R0:W-:Y:S04]  /*393b0*/  @P3 STG.E.U8 desc[UR32][R220.64], R0 ;  /* 0x00000000dc003986 */ /* 0x0041e8000c101120 */
[----:B------:R0:W-:Y:S04]  /*393c0*/  @P2 STG.E.U8 desc[UR32][R26.64], R5 ;  /* 0x000000051a002986 */ /* 0x0001e8000c101120 */
[----:B------:R0:W-:Y:S01]  /*393d0*/  @P1 STG.E.U8 desc[UR32][R22.64], R13 ;  /* 0x0000000d16001986 */ /* 0x0001e2000c101120 */
[----:B------:R-:W-:Y:S05]  /*393e0*/  @!P0 EXIT ;  /* 0x000000000000894d */ /* 0x000fea0003800000 */
[----:B------:R-:W-:Y:S01]  /*393f0*/  STG.E.U8 desc[UR32][R8.64], R15 ;  /* 0x0000000f08007986 */ /* 0x000fe2000c101120 */
[----:B------:R-:W-:Y:S05]  /*39400*/  EXIT ;  /* 0x000000000000794d */ /* 0x000fea0003800000 */
.L_x_2:
[----:B------:R-:W-:-:S00]  /*39410*/  BRA `(.L_x_2) ;  /* 0xfffffffc00fc7947 */ /* 0x000fc0000383ffff */
[----:B------:R-:W-:-:S00]  /*39420*/  NOP ;  /* 0x0000000000007918 */ /* 0x000fc00000000000 */
        /* <DEDUP_REMOVED lines=13> */
.L_x_3:


//--------------------- .nv.shared.matmul_kernel  --------------------------
	.section	.nv.shared.matmul_kernel,"aw",@nobits
	.sectionflags	@""
	.align	16
	.zero		1024


//--------------------- .nv.shared.reserved.0     --------------------------
	.section	.nv.shared.reserved.0,"aw",@nobits
	.weak		__nv_reservedSMEM_offset_0_alias
	.size		__nv_reservedSMEM_offset_0_alias, 0, 0
	.other		__nv_reservedSMEM_offset_0_alias,@"STO_CUDA_RESERVED_SHARED STV_DEFAULT"
__nv_reservedSMEM_offset_0_alias:
	.zero		0


//--------------------- .nv.constant0.matmul_kernel --------------------------
	.section	.nv.constant0.matmul_kernel,"a",@progbits
	.sectionflags	@""
	.align	4
.nv.constant0.matmul_kernel:
	.zero		608


//--------------------- SYMBOLS --------------------------

	.type		.nv.reservedSmem.offset0,@object
	.size		.nv.reservedSmem.offset0,0x4
